//
// Generated by NVIDIA NVVM Compiler
//
// Compiler Build ID: CL-36424714
// Cuda compilation tools, release 13.0, V13.0.88
// Based on NVVM 20.0.0
//

.version 9.0
.target sm_100
.address_size 64

	// .globl	_Z10reluKernelP6__halfi
// _ZZ18batchSoftmaxKernelP6__halfiiE11shared_data has been demoted

.visible .entry _Z10reluKernelP6__halfi(
	.param .u64 .ptr .align 1 _Z10reluKernelP6__halfi_param_0,
	.param .u32 _Z10reluKernelP6__halfi_param_1
)
{
	.reg .pred 	%p<3>;
	.reg .b16 	%rs<7>;
	.reg .b32 	%r<6>;
	.reg .b32 	%f<3>;
	.reg .b64 	%rd<5>;

	ld.param.u64 	%rd2, [_Z10reluKernelP6__halfi_param_0];
	ld.param.u32 	%r2, [_Z10reluKernelP6__halfi_param_1];
	mov.u32 	%r3, %ctaid.x;
	mov.u32 	%r4, %ntid.x;
	mov.u32 	%r5, %tid.x;
	mad.lo.s32 	%r1, %r3, %r4, %r5;
	setp.ge.s32 	%p1, %r1, %r2;
	@%p1 bra 	$L__BB0_4;
	cvta.to.global.u64 	%rd3, %rd2;
	mul.wide.s32 	%rd4, %r1, 2;
	add.s64 	%rd1, %rd3, %rd4;
	ld.global.u16 	%rs6, [%rd1];
	// begin inline asm
	{  cvt.f32.f16 %f1, %rs6;}

	// end inline asm
	setp.gt.f32 	%p2, %f1, 0f00000000;
	@%p2 bra 	$L__BB0_3;
	mov.f32 	%f2, 0f00000000;
	// begin inline asm
	{  cvt.rn.f16.f32 %rs6, %f2;}

	// end inline asm
$L__BB0_3:
	st.global.u16 	[%rd1], %rs6;
$L__BB0_4:
	ret;

}
	// .globl	_Z24forwardHiddenLayerKernelP6__halfS0_S0_S0_ii
.visible .entry _Z24forwardHiddenLayerKernelP6__halfS0_S0_S0_ii(
	.param .u64 .ptr .align 1 _Z24forwardHiddenLayerKernelP6__halfS0_S0_S0_ii_param_0,
	.param .u64 .ptr .align 1 _Z24forwardHiddenLayerKernelP6__halfS0_S0_S0_ii_param_1,
	.param .u64 .ptr .align 1 _Z24forwardHiddenLayerKernelP6__halfS0_S0_S0_ii_param_2,
	.param .u64 .ptr .align 1 _Z24forwardHiddenLayerKernelP6__halfS0_S0_S0_ii_param_3,
	.param .u32 _Z24forwardHiddenLayerKernelP6__halfS0_S0_S0_ii_param_4,
	.param .u32 _Z24forwardHiddenLayerKernelP6__halfS0_S0_S0_ii_param_5
)
{
	.reg .pred 	%p<11>;
	.reg .b16 	%rs<190>;
	.reg .b32 	%r<38>;
	.reg .b64 	%rd<34>;

	ld.param.u64 	%rd13, [_Z24forwardHiddenLayerKernelP6__halfS0_S0_S0_ii_param_0];
	ld.param.u64 	%rd11, [_Z24forwardHiddenLayerKernelP6__halfS0_S0_S0_ii_param_1];
	ld.param.u64 	%rd14, [_Z24forwardHiddenLayerKernelP6__halfS0_S0_S0_ii_param_2];
	ld.param.u64 	%rd12, [_Z24forwardHiddenLayerKernelP6__halfS0_S0_S0_ii_param_3];
	ld.param.u32 	%r24, [_Z24forwardHiddenLayerKernelP6__halfS0_S0_S0_ii_param_4];
	ld.param.u32 	%r23, [_Z24forwardHiddenLayerKernelP6__halfS0_S0_S0_ii_param_5];
	cvta.to.global.u64 	%rd1, %rd14;
	cvta.to.global.u64 	%rd2, %rd13;
	mov.u32 	%r25, %ctaid.x;
	mov.u32 	%r26, %ntid.x;
	mov.u32 	%r27, %tid.x;
	mad.lo.s32 	%r1, %r25, %r26, %r27;
	setp.ge.s32 	%p1, %r1, %r24;
	@%p1 bra 	$L__BB1_14;
	cvta.to.global.u64 	%rd15, %rd12;
	cvta.to.global.u64 	%rd16, %rd11;
	mul.wide.s32 	%rd17, %r1, 2;
	add.s64 	%rd3, %rd15, %rd17;
	add.s64 	%rd18, %rd16, %rd17;
	ld.global.u16 	%rs186, [%rd18];
	st.global.u16 	[%rd3], %rs186;
	setp.lt.s32 	%p2, %r23, 1;
	@%p2 bra 	$L__BB1_14;
	mul.lo.s32 	%r2, %r23, %r1;
	and.b32  	%r3, %r23, 15;
	setp.lt.u32 	%p3, %r23, 16;
	mov.b32 	%r34, 0;
	@%p3 bra 	$L__BB1_5;
	and.b32  	%r34, %r23, 2147483632;
	neg.s32 	%r32, %r34;
	add.s64 	%rd4, %rd2, 16;
	add.s64 	%rd32, %rd1, 16;
	mov.u32 	%r31, %r2;
$L__BB1_4:
	.pragma "nounroll";
	mul.wide.s32 	%rd19, %r31, 2;
	add.s64 	%rd20, %rd4, %rd19;
	ld.global.u16 	%rs12, [%rd20+-16];
	ld.global.u16 	%rs13, [%rd32+-16];
	// begin inline asm
	{mul.f16 %rs11,%rs12,%rs13;
}
	// end inline asm
	// begin inline asm
	{add.f16 %rs14,%rs186,%rs11;
}
	// end inline asm
	st.global.u16 	[%rd3], %rs14;
	ld.global.u16 	%rs18, [%rd20+-14];
	ld.global.u16 	%rs19, [%rd32+-14];
	// begin inline asm
	{mul.f16 %rs17,%rs18,%rs19;
}
	// end inline asm
	// begin inline asm
	{add.f16 %rs20,%rs14,%rs17;
}
	// end inline asm
	st.global.u16 	[%rd3], %rs20;
	ld.global.u16 	%rs24, [%rd20+-12];
	ld.global.u16 	%rs25, [%rd32+-12];
	// begin inline asm
	{mul.f16 %rs23,%rs24,%rs25;
}
	// end inline asm
	// begin inline asm
	{add.f16 %rs26,%rs20,%rs23;
}
	// end inline asm
	st.global.u16 	[%rd3], %rs26;
	ld.global.u16 	%rs30, [%rd20+-10];
	ld.global.u16 	%rs31, [%rd32+-10];
	// begin inline asm
	{mul.f16 %rs29,%rs30,%rs31;
}
	// end inline asm
	// begin inline asm
	{add.f16 %rs32,%rs26,%rs29;
}
	// end inline asm
	st.global.u16 	[%rd3], %rs32;
	ld.global.u16 	%rs36, [%rd20+-8];
	ld.global.u16 	%rs37, [%rd32+-8];
	// begin inline asm
	{mul.f16 %rs35,%rs36,%rs37;
}
	// end inline asm
	// begin inline asm
	{add.f16 %rs38,%rs32,%rs35;
}
	// end inline asm
	st.global.u16 	[%rd3], %rs38;
	ld.global.u16 	%rs42, [%rd20+-6];
	ld.global.u16 	%rs43, [%rd32+-6];
	// begin inline asm
	{mul.f16 %rs41,%rs42,%rs43;
}
	// end inline asm
	// begin inline asm
	{add.f16 %rs44,%rs38,%rs41;
}
	// end inline asm
	st.global.u16 	[%rd3], %rs44;
	ld.global.u16 	%rs48, [%rd20+-4];
	ld.global.u16 	%rs49, [%rd32+-4];
	// begin inline asm
	{mul.f16 %rs47,%rs48,%rs49;
}
	// end inline asm
	// begin inline asm
	{add.f16 %rs50,%rs44,%rs47;
}
	// end inline asm
	st.global.u16 	[%rd3], %rs50;
	ld.global.u16 	%rs54, [%rd20+-2];
	ld.global.u16 	%rs55, [%rd32+-2];
	// begin inline asm
	{mul.f16 %rs53,%rs54,%rs55;
}
	// end inline asm
	// begin inline asm
	{add.f16 %rs56,%rs50,%rs53;
}
	// end inline asm
	st.global.u16 	[%rd3], %rs56;
	ld.global.u16 	%rs60, [%rd20];
	ld.global.u16 	%rs61, [%rd32];
	// begin inline asm
	{mul.f16 %rs59,%rs60,%rs61;
}
	// end inline asm
	// begin inline asm
	{add.f16 %rs62,%rs56,%rs59;
}
	// end inline asm
	st.global.u16 	[%rd3], %rs62;
	ld.global.u16 	%rs66, [%rd20+2];
	ld.global.u16 	%rs67, [%rd32+2];
	// begin inline asm
	{mul.f16 %rs65,%rs66,%rs67;
}
	// end inline asm
	// begin inline asm
	{add.f16 %rs68,%rs62,%rs65;
}
	// end inline asm
	st.global.u16 	[%rd3], %rs68;
	ld.global.u16 	%rs72, [%rd20+4];
	ld.global.u16 	%rs73, [%rd32+4];
	// begin inline asm
	{mul.f16 %rs71,%rs72,%rs73;
}
	// end inline asm
	// begin inline asm
	{add.f16 %rs74,%rs68,%rs71;
}
	// end inline asm
	st.global.u16 	[%rd3], %rs74;
	ld.global.u16 	%rs78, [%rd20+6];
	ld.global.u16 	%rs79, [%rd32+6];
	// begin inline asm
	{mul.f16 %rs77,%rs78,%rs79;
}
	// end inline asm
	// begin inline asm
	{add.f16 %rs80,%rs74,%rs77;
}
	// end inline asm
	st.global.u16 	[%rd3], %rs80;
	ld.global.u16 	%rs84, [%rd20+8];
	ld.global.u16 	%rs85, [%rd32+8];
	// begin inline asm
	{mul.f16 %rs83,%rs84,%rs85;
}
	// end inline asm
	// begin inline asm
	{add.f16 %rs86,%rs80,%rs83;
}
	// end inline asm
	st.global.u16 	[%rd3], %rs86;
	ld.global.u16 	%rs90, [%rd20+10];
	ld.global.u16 	%rs91, [%rd32+10];
	// begin inline asm
	{mul.f16 %rs89,%rs90,%rs91;
}
	// end inline asm
	// begin inline asm
	{add.f16 %rs92,%rs86,%rs89;
}
	// end inline asm
	st.global.u16 	[%rd3], %rs92;
	ld.global.u16 	%rs96, [%rd20+12];
	ld.global.u16 	%rs97, [%rd32+12];
	// begin inline asm
	{mul.f16 %rs95,%rs96,%rs97;
}
	// end inline asm
	// begin inline asm
	{add.f16 %rs98,%rs92,%rs95;
}
	// end inline asm
	st.global.u16 	[%rd3], %rs98;
	ld.global.u16 	%rs102, [%rd20+14];
	ld.global.u16 	%rs103, [%rd32+14];
	// begin inline asm
	{mul.f16 %rs101,%rs102,%rs103;
}
	// end inline asm
	// begin inline asm
	{add.f16 %rs186,%rs98,%rs101;
}
	// end inline asm
	st.global.u16 	[%rd3], %rs186;
	add.s32 	%r32, %r32, 16;
	add.s32 	%r31, %r31, 16;
	add.s64 	%rd32, %rd32, 32;
	setp.ne.s32 	%p4, %r32, 0;
	@%p4 bra 	$L__BB1_4;
$L__BB1_5:
	setp.eq.s32 	%p5, %r3, 0;
	@%p5 bra 	$L__BB1_14;
	and.b32  	%r11, %r23, 7;
	setp.lt.u32 	%p6, %r3, 8;
	@%p6 bra 	$L__BB1_8;
	add.s32 	%r29, %r34, %r2;
	mul.wide.s32 	%rd21, %r29, 2;
	add.s64 	%rd22, %rd2, %rd21;
	ld.global.u16 	%rs108, [%rd22];
	mul.wide.u32 	%rd23, %r34, 2;
	add.s64 	%rd24, %rd1, %rd23;
	ld.global.u16 	%rs109, [%rd24];
	// begin inline asm
	{mul.f16 %rs107,%rs108,%rs109;
}
	// end inline asm
	// begin inline asm
	{add.f16 %rs110,%rs186,%rs107;
}
	// end inline asm
	st.global.u16 	[%rd3], %rs110;
	ld.global.u16 	%rs114, [%rd22+2];
	ld.global.u16 	%rs115, [%rd24+2];
	// begin inline asm
	{mul.f16 %rs113,%rs114,%rs115;
}
	// end inline asm
	// begin inline asm
	{add.f16 %rs116,%rs110,%rs113;
}
	// end inline asm
	st.global.u16 	[%rd3], %rs116;
	ld.global.u16 	%rs120, [%rd22+4];
	ld.global.u16 	%rs121, [%rd24+4];
	// begin inline asm
	{mul.f16 %rs119,%rs120,%rs121;
}
	// end inline asm
	// begin inline asm
	{add.f16 %rs122,%rs116,%rs119;
}
	// end inline asm
	st.global.u16 	[%rd3], %rs122;
	ld.global.u16 	%rs126, [%rd22+6];
	ld.global.u16 	%rs127, [%rd24+6];
	// begin inline asm
	{mul.f16 %rs125,%rs126,%rs127;
}
	// end inline asm
	// begin inline asm
	{add.f16 %rs128,%rs122,%rs125;
}
	// end inline asm
	st.global.u16 	[%rd3], %rs128;
	ld.global.u16 	%rs132, [%rd22+8];
	ld.global.u16 	%rs133, [%rd24+8];
	// begin inline asm
	{mul.f16 %rs131,%rs132,%rs133;
}
	// end inline asm
	// begin inline asm
	{add.f16 %rs134,%rs128,%rs131;
}
	// end inline asm
	st.global.u16 	[%rd3], %rs134;
	ld.global.u16 	%rs138, [%rd22+10];
	ld.global.u16 	%rs139, [%rd24+10];
	// begin inline asm
	{mul.f16 %rs137,%rs138,%rs139;
}
	// end inline asm
	// begin inline asm
	{add.f16 %rs140,%rs134,%rs137;
}
	// end inline asm
	st.global.u16 	[%rd3], %rs140;
	ld.global.u16 	%rs144, [%rd22+12];
	ld.global.u16 	%rs145, [%rd24+12];
	// begin inline asm
	{mul.f16 %rs143,%rs144,%rs145;
}
	// end inline asm
	// begin inline asm
	{add.f16 %rs146,%rs140,%rs143;
}
	// end inline asm
	st.global.u16 	[%rd3], %rs146;
	ld.global.u16 	%rs150, [%rd22+14];
	ld.global.u16 	%rs151, [%rd24+14];
	// begin inline asm
	{mul.f16 %rs149,%rs150,%rs151;
}
	// end inline asm
	// begin inline asm
	{add.f16 %rs186,%rs146,%rs149;
}
	// end inline asm
	st.global.u16 	[%rd3], %rs186;
	add.s32 	%r34, %r34, 8;
$L__BB1_8:
	setp.eq.s32 	%p7, %r11, 0;
	@%p7 bra 	$L__BB1_14;
	and.b32  	%r14, %r23, 3;
	setp.lt.u32 	%p8, %r11, 4;
	@%p8 bra 	$L__BB1_11;
	add.s32 	%r30, %r34, %r2;
	mul.wide.s32 	%rd25, %r30, 2;
	add.s64 	%rd26, %rd2, %rd25;
	ld.global.u16 	%rs156, [%rd26];
	mul.wide.u32 	%rd27, %r34, 2;
	add.s64 	%rd28, %rd1, %rd27;
	ld.global.u16 	%rs157, [%rd28];
	// begin inline asm
	{mul.f16 %rs155,%rs156,%rs157;
}
	// end inline asm
	// begin inline asm
	{add.f16 %rs158,%rs186,%rs155;
}
	// end inline asm
	st.global.u16 	[%rd3], %rs158;
	ld.global.u16 	%rs162, [%rd26+2];
	ld.global.u16 	%rs163, [%rd28+2];
	// begin inline asm
	{mul.f16 %rs161,%rs162,%rs163;
}
	// end inline asm
	// begin inline asm
	{add.f16 %rs164,%rs158,%rs161;
}
	// end inline asm
	st.global.u16 	[%rd3], %rs164;
	ld.global.u16 	%rs168, [%rd26+4];
	ld.global.u16 	%rs169, [%rd28+4];
	// begin inline asm
	{mul.f16 %rs167,%rs168,%rs169;
}
	// end inline asm
	// begin inline asm
	{add.f16 %rs170,%rs164,%rs167;
}
	// end inline asm
	st.global.u16 	[%rd3], %rs170;
	ld.global.u16 	%rs174, [%rd26+6];
	ld.global.u16 	%rs175, [%rd28+6];
	// begin inline asm
	{mul.f16 %rs173,%rs174,%rs175;
}
	// end inline asm
	// begin inline asm
	{add.f16 %rs186,%rs170,%rs173;
}
	// end inline asm
	st.global.u16 	[%rd3], %rs186;
	add.s32 	%r34, %r34, 4;
$L__BB1_11:
	setp.eq.s32 	%p9, %r14, 0;
	@%p9 bra 	$L__BB1_14;
	mul.wide.u32 	%rd29, %r34, 2;
	add.s64 	%rd33, %rd1, %rd29;
	add.s32 	%r37, %r34, %r2;
	neg.s32 	%r36, %r14;
$L__BB1_13:
	.pragma "nounroll";
	mul.wide.s32 	%rd30, %r37, 2;
	add.s64 	%rd31, %rd2, %rd30;
	ld.global.u16 	%rs180, [%rd31];
	ld.global.u16 	%rs181, [%rd33];
	// begin inline asm
	{mul.f16 %rs179,%rs180,%rs181;
}
	// end inline asm
	// begin inline asm
	{add.f16 %rs186,%rs186,%rs179;
}
	// end inline asm
	st.global.u16 	[%rd3], %rs186;
	add.s64 	%rd33, %rd33, 2;
	add.s32 	%r37, %r37, 1;
	add.s32 	%r36, %r36, 1;
	setp.ne.s32 	%p10, %r36, 0;
	@%p10 bra 	$L__BB1_13;
$L__BB1_14:
	ret;

}
	// .globl	_Z24forwardOutputLayerKernelP6__halfS0_S0_S0_ii
.visible .entry _Z24forwardOutputLayerKernelP6__halfS0_S0_S0_ii(
	.param .u64 .ptr .align 1 _Z24forwardOutputLayerKernelP6__halfS0_S0_S0_ii_param_0,
	.param .u64 .ptr .align 1 _Z24forwardOutputLayerKernelP6__halfS0_S0_S0_ii_param_1,
	.param .u64 .ptr .align 1 _Z24forwardOutputLayerKernelP6__halfS0_S0_S0_ii_param_2,
	.param .u64 .ptr .align 1 _Z24forwardOutputLayerKernelP6__halfS0_S0_S0_ii_param_3,
	.param .u32 _Z24forwardOutputLayerKernelP6__halfS0_S0_S0_ii_param_4,
	.param .u32 _Z24forwardOutputLayerKernelP6__halfS0_S0_S0_ii_param_5
)
{
	.reg .pred 	%p<11>;
	.reg .b16 	%rs<190>;
	.reg .b32 	%r<38>;
	.reg .b64 	%rd<34>;

	ld.param.u64 	%rd13, [_Z24forwardOutputLayerKernelP6__halfS0_S0_S0_ii_param_0];
	ld.param.u64 	%rd11, [_Z24forwardOutputLayerKernelP6__halfS0_S0_S0_ii_param_1];
	ld.param.u64 	%rd14, [_Z24forwardOutputLayerKernelP6__halfS0_S0_S0_ii_param_2];
	ld.param.u64 	%rd12, [_Z24forwardOutputLayerKernelP6__halfS0_S0_S0_ii_param_3];
	ld.param.u32 	%r24, [_Z24forwardOutputLayerKernelP6__halfS0_S0_S0_ii_param_4];
	ld.param.u32 	%r23, [_Z24forwardOutputLayerKernelP6__halfS0_S0_S0_ii_param_5];
	cvta.to.global.u64 	%rd1, %rd14;
	cvta.to.global.u64 	%rd2, %rd13;
	mov.u32 	%r25, %ctaid.x;
	mov.u32 	%r26, %ntid.x;
	mov.u32 	%r27, %tid.x;
	mad.lo.s32 	%r1, %r25, %r26, %r27;
	setp.ge.s32 	%p1, %r1, %r24;
	@%p1 bra 	$L__BB2_14;
	cvta.to.global.u64 	%rd15, %rd12;
	cvta.to.global.u64 	%rd16, %rd11;
	mul.wide.s32 	%rd17, %r1, 2;
	add.s64 	%rd3, %rd15, %rd17;
	add.s64 	%rd18, %rd16, %rd17;
	ld.global.u16 	%rs186, [%rd18];
	st.global.u16 	[%rd3], %rs186;
	setp.lt.s32 	%p2, %r23, 1;
	@%p2 bra 	$L__BB2_14;
	mul.lo.s32 	%r2, %r23, %r1;
	and.b32  	%r3, %r23, 15;
	setp.lt.u32 	%p3, %r23, 16;
	mov.b32 	%r34, 0;
	@%p3 bra 	$L__BB2_5;
	and.b32  	%r34, %r23, 2147483632;
	neg.s32 	%r32, %r34;
	add.s64 	%rd4, %rd2, 16;
	add.s64 	%rd32, %rd1, 16;
	mov.u32 	%r31, %r2;
$L__BB2_4:
	.pragma "nounroll";
	mul.wide.s32 	%rd19, %r31, 2;
	add.s64 	%rd20, %rd4, %rd19;
	ld.global.u16 	%rs12, [%rd20+-16];
	ld.global.u16 	%rs13, [%rd32+-16];
	// begin inline asm
	{mul.f16 %rs11,%rs12,%rs13;
}
	// end inline asm
	// begin inline asm
	{add.f16 %rs14,%rs186,%rs11;
}
	// end inline asm
	st.global.u16 	[%rd3], %rs14;
	ld.global.u16 	%rs18, [%rd20+-14];
	ld.global.u16 	%rs19, [%rd32+-14];
	// begin inline asm
	{mul.f16 %rs17,%rs18,%rs19;
}
	// end inline asm
	// begin inline asm
	{add.f16 %rs20,%rs14,%rs17;
}
	// end inline asm
	st.global.u16 	[%rd3], %rs20;
	ld.global.u16 	%rs24, [%rd20+-12];
	ld.global.u16 	%rs25, [%rd32+-12];
	// begin inline asm
	{mul.f16 %rs23,%rs24,%rs25;
}
	// end inline asm
	// begin inline asm
	{add.f16 %rs26,%rs20,%rs23;
}
	// end inline asm
	st.global.u16 	[%rd3], %rs26;
	ld.global.u16 	%rs30, [%rd20+-10];
	ld.global.u16 	%rs31, [%rd32+-10];
	// begin inline asm
	{mul.f16 %rs29,%rs30,%rs31;
}
	// end inline asm
	// begin inline asm
	{add.f16 %rs32,%rs26,%rs29;
}
	// end inline asm
	st.global.u16 	[%rd3], %rs32;
	ld.global.u16 	%rs36, [%rd20+-8];
	ld.global.u16 	%rs37, [%rd32+-8];
	// begin inline asm
	{mul.f16 %rs35,%rs36,%rs37;
}
	// end inline asm
	// begin inline asm
	{add.f16 %rs38,%rs32,%rs35;
}
	// end inline asm
	st.global.u16 	[%rd3], %rs38;
	ld.global.u16 	%rs42, [%rd20+-6];
	ld.global.u16 	%rs43, [%rd32+-6];
	// begin inline asm
	{mul.f16 %rs41,%rs42,%rs43;
}
	// end inline asm
	// begin inline asm
	{add.f16 %rs44,%rs38,%rs41;
}
	// end inline asm
	st.global.u16 	[%rd3], %rs44;
	ld.global.u16 	%rs48, [%rd20+-4];
	ld.global.u16 	%rs49, [%rd32+-4];
	// begin inline asm
	{mul.f16 %rs47,%rs48,%rs49;
}
	// end inline asm
	// begin inline asm
	{add.f16 %rs50,%rs44,%rs47;
}
	// end inline asm
	st.global.u16 	[%rd3], %rs50;
	ld.global.u16 	%rs54, [%rd20+-2];
	ld.global.u16 	%rs55, [%rd32+-2];
	// begin inline asm
	{mul.f16 %rs53,%rs54,%rs55;
}
	// end inline asm
	// begin inline asm
	{add.f16 %rs56,%rs50,%rs53;
}
	// end inline asm
	st.global.u16 	[%rd3], %rs56;
	ld.global.u16 	%rs60, [%rd20];
	ld.global.u16 	%rs61, [%rd32];
	// begin inline asm
	{mul.f16 %rs59,%rs60,%rs61;
}
	// end inline asm
	// begin inline asm
	{add.f16 %rs62,%rs56,%rs59;
}
	// end inline asm
	st.global.u16 	[%rd3], %rs62;
	ld.global.u16 	%rs66, [%rd20+2];
	ld.global.u16 	%rs67, [%rd32+2];
	// begin inline asm
	{mul.f16 %rs65,%rs66,%rs67;
}
	// end inline asm
	// begin inline asm
	{add.f16 %rs68,%rs62,%rs65;
}
	// end inline asm
	st.global.u16 	[%rd3], %rs68;
	ld.global.u16 	%rs72, [%rd20+4];
	ld.global.u16 	%rs73, [%rd32+4];
	// begin inline asm
	{mul.f16 %rs71,%rs72,%rs73;
}
	// end inline asm
	// begin inline asm
	{add.f16 %rs74,%rs68,%rs71;
}
	// end inline asm
	st.global.u16 	[%rd3], %rs74;
	ld.global.u16 	%rs78, [%rd20+6];
	ld.global.u16 	%rs79, [%rd32+6];
	// begin inline asm
	{mul.f16 %rs77,%rs78,%rs79;
}
	// end inline asm
	// begin inline asm
	{add.f16 %rs80,%rs74,%rs77;
}
	// end inline asm
	st.global.u16 	[%rd3], %rs80;
	ld.global.u16 	%rs84, [%rd20+8];
	ld.global.u16 	%rs85, [%rd32+8];
	// begin inline asm
	{mul.f16 %rs83,%rs84,%rs85;
}
	// end inline asm
	// begin inline asm
	{add.f16 %rs86,%rs80,%rs83;
}
	// end inline asm
	st.global.u16 	[%rd3], %rs86;
	ld.global.u16 	%rs90, [%rd20+10];
	ld.global.u16 	%rs91, [%rd32+10];
	// begin inline asm
	{mul.f16 %rs89,%rs90,%rs91;
}
	// end inline asm
	// begin inline asm
	{add.f16 %rs92,%rs86,%rs89;
}
	// end inline asm
	st.global.u16 	[%rd3], %rs92;
	ld.global.u16 	%rs96, [%rd20+12];
	ld.global.u16 	%rs97, [%rd32+12];
	// begin inline asm
	{mul.f16 %rs95,%rs96,%rs97;
}
	// end inline asm
	// begin inline asm
	{add.f16 %rs98,%rs92,%rs95;
}
	// end inline asm
	st.global.u16 	[%rd3], %rs98;
	ld.global.u16 	%rs102, [%rd20+14];
	ld.global.u16 	%rs103, [%rd32+14];
	// begin inline asm
	{mul.f16 %rs101,%rs102,%rs103;
}
	// end inline asm
	// begin inline asm
	{add.f16 %rs186,%rs98,%rs101;
}
	// end inline asm
	st.global.u16 	[%rd3], %rs186;
	add.s32 	%r32, %r32, 16;
	add.s32 	%r31, %r31, 16;
	add.s64 	%rd32, %rd32, 32;
	setp.ne.s32 	%p4, %r32, 0;
	@%p4 bra 	$L__BB2_4;
$L__BB2_5:
	setp.eq.s32 	%p5, %r3, 0;
	@%p5 bra 	$L__BB2_14;
	and.b32  	%r11, %r23, 7;
	setp.lt.u32 	%p6, %r3, 8;
	@%p6 bra 	$L__BB2_8;
	add.s32 	%r29, %r34, %r2;
	mul.wide.s32 	%rd21, %r29, 2;
	add.s64 	%rd22, %rd2, %rd21;
	ld.global.u16 	%rs108, [%rd22];
	mul.wide.u32 	%rd23, %r34, 2;
	add.s64 	%rd24, %rd1, %rd23;
	ld.global.u16 	%rs109, [%rd24];
	// begin inline asm
	{mul.f16 %rs107,%rs108,%rs109;
}
	// end inline asm
	// begin inline asm
	{add.f16 %rs110,%rs186,%rs107;
}
	// end inline asm
	st.global.u16 	[%rd3], %rs110;
	ld.global.u16 	%rs114, [%rd22+2];
	ld.global.u16 	%rs115, [%rd24+2];
	// begin inline asm
	{mul.f16 %rs113,%rs114,%rs115;
}
	// end inline asm
	// begin inline asm
	{add.f16 %rs116,%rs110,%rs113;
}
	// end inline asm
	st.global.u16 	[%rd3], %rs116;
	ld.global.u16 	%rs120, [%rd22+4];
	ld.global.u16 	%rs121, [%rd24+4];
	// begin inline asm
	{mul.f16 %rs119,%rs120,%rs121;
}
	// end inline asm
	// begin inline asm
	{add.f16 %rs122,%rs116,%rs119;
}
	// end inline asm
	st.global.u16 	[%rd3], %rs122;
	ld.global.u16 	%rs126, [%rd22+6];
	ld.global.u16 	%rs127, [%rd24+6];
	// begin inline asm
	{mul.f16 %rs125,%rs126,%rs127;
}
	// end inline asm
	// begin inline asm
	{add.f16 %rs128,%rs122,%rs125;
}
	// end inline asm
	st.global.u16 	[%rd3], %rs128;
	ld.global.u16 	%rs132, [%rd22+8];
	ld.global.u16 	%rs133, [%rd24+8];
	// begin inline asm
	{mul.f16 %rs131,%rs132,%rs133;
}
	// end inline asm
	// begin inline asm
	{add.f16 %rs134,%rs128,%rs131;
}
	// end inline asm
	st.global.u16 	[%rd3], %rs134;
	ld.global.u16 	%rs138, [%rd22+10];
	ld.global.u16 	%rs139, [%rd24+10];
	// begin inline asm
	{mul.f16 %rs137,%rs138,%rs139;
}
	// end inline asm
	// begin inline asm
	{add.f16 %rs140,%rs134,%rs137;
}
	// end inline asm
	st.global.u16 	[%rd3], %rs140;
	ld.global.u16 	%rs144, [%rd22+12];
	ld.global.u16 	%rs145, [%rd24+12];
	// begin inline asm
	{mul.f16 %rs143,%rs144,%rs145;
}
	// end inline asm
	// begin inline asm
	{add.f16 %rs146,%rs140,%rs143;
}
	// end inline asm
	st.global.u16 	[%rd3], %rs146;
	ld.global.u16 	%rs150, [%rd22+14];
	ld.global.u16 	%rs151, [%rd24+14];
	// begin inline asm
	{mul.f16 %rs149,%rs150,%rs151;
}
	// end inline asm
	// begin inline asm
	{add.f16 %rs186,%rs146,%rs149;
}
	// end inline asm
	st.global.u16 	[%rd3], %rs186;
	add.s32 	%r34, %r34, 8;
$L__BB2_8:
	setp.eq.s32 	%p7, %r11, 0;
	@%p7 bra 	$L__BB2_14;
	and.b32  	%r14, %r23, 3;
	setp.lt.u32 	%p8, %r11, 4;
	@%p8 bra 	$L__BB2_11;
	add.s32 	%r30, %r34, %r2;
	mul.wide.s32 	%rd25, %r30, 2;
	add.s64 	%rd26, %rd2, %rd25;
	ld.global.u16 	%rs156, [%rd26];
	mul.wide.u32 	%rd27, %r34, 2;
	add.s64 	%rd28, %rd1, %rd27;
	ld.global.u16 	%rs157, [%rd28];
	// begin inline asm
	{mul.f16 %rs155,%rs156,%rs157;
}
	// end inline asm
	// begin inline asm
	{add.f16 %rs158,%rs186,%rs155;
}
	// end inline asm
	st.global.u16 	[%rd3], %rs158;
	ld.global.u16 	%rs162, [%rd26+2];
	ld.global.u16 	%rs163, [%rd28+2];
	// begin inline asm
	{mul.f16 %rs161,%rs162,%rs163;
}
	// end inline asm
	// begin inline asm
	{add.f16 %rs164,%rs158,%rs161;
}
	// end inline asm
	st.global.u16 	[%rd3], %rs164;
	ld.global.u16 	%rs168, [%rd26+4];
	ld.global.u16 	%rs169, [%rd28+4];
	// begin inline asm
	{mul.f16 %rs167,%rs168,%rs169;
}
	// end inline asm
	// begin inline asm
	{add.f16 %rs170,%rs164,%rs167;
}
	// end inline asm
	st.global.u16 	[%rd3], %rs170;
	ld.global.u16 	%rs174, [%rd26+6];
	ld.global.u16 	%rs175, [%rd28+6];
	// begin inline asm
	{mul.f16 %rs173,%rs174,%rs175;
}
	// end inline asm
	// begin inline asm
	{add.f16 %rs186,%rs170,%rs173;
}
	// end inline asm
	st.global.u16 	[%rd3], %rs186;
	add.s32 	%r34, %r34, 4;
$L__BB2_11:
	setp.eq.s32 	%p9, %r14, 0;
	@%p9 bra 	$L__BB2_14;
	mul.wide.u32 	%rd29, %r34, 2;
	add.s64 	%rd33, %rd1, %rd29;
	add.s32 	%r37, %r34, %r2;
	neg.s32 	%r36, %r14;
$L__BB2_13:
	.pragma "nounroll";
	mul.wide.s32 	%rd30, %r37, 2;
	add.s64 	%rd31, %rd2, %rd30;
	ld.global.u16 	%rs180, [%rd31];
	ld.global.u16 	%rs181, [%rd33];
	// begin inline asm
	{mul.f16 %rs179,%rs180,%rs181;
}
	// end inline asm
	// begin inline asm
	{add.f16 %rs186,%rs186,%rs179;
}
	// end inline asm
	st.global.u16 	[%rd3], %rs186;
	add.s64 	%rd33, %rd33, 2;
	add.s32 	%r37, %r37, 1;
	add.s32 	%r36, %r36, 1;
	setp.ne.s32 	%p10, %r36, 0;
	@%p10 bra 	$L__BB2_13;
$L__BB2_14:
	ret;

}
	// .globl	_Z13softmaxKernelP6__halfPdi
.visible .entry _Z13softmaxKernelP6__halfPdi(
	.param .u64 .ptr .align 1 _Z13softmaxKernelP6__halfPdi_param_0,
	.param .u64 .ptr .align 1 _Z13softmaxKernelP6__halfPdi_param_1,
	.param .u32 _Z13softmaxKernelP6__halfPdi_param_2
)
{
	.reg .pred 	%p<3>;
	.reg .b16 	%rs<3>;
	.reg .b32 	%r<8>;
	.reg .b32 	%f<14>;
	.reg .b64 	%rd<12>;
	.reg .b64 	%fd<4>;

	ld.param.u64 	%rd5, [_Z13softmaxKernelP6__halfPdi_param_0];
	ld.param.u64 	%rd6, [_Z13softmaxKernelP6__halfPdi_param_1];
	ld.param.u32 	%r2, [_Z13softmaxKernelP6__halfPdi_param_2];
	cvta.to.global.u64 	%rd1, %rd6;
	mov.u32 	%r3, %ctaid.x;
	mov.u32 	%r4, %ntid.x;
	mov.u32 	%r5, %tid.x;
	mad.lo.s32 	%r1, %r3, %r4, %r5;
	setp.ge.s32 	%p1, %r1, %r2;
	@%p1 bra 	$L__BB3_3;
	cvta.to.global.u64 	%rd7, %rd5;
	mul.wide.s32 	%rd8, %r1, 2;
	add.s64 	%rd9, %rd7, %rd8;
	ld.global.u16 	%rs1, [%rd9];
	// begin inline asm
	{  cvt.f32.f16 %f1, %rs1;}

	// end inline asm
	fma.rn.f32 	%f3, %f1, 0f3BBB989D, 0f3F000000;
	cvt.sat.f32.f32 	%f4, %f3;
	mov.f32 	%f5, 0f4B400001;
	mov.f32 	%f6, 0f437C0000;
	fma.rm.f32 	%f7, %f4, %f6, %f5;
	add.f32 	%f8, %f7, 0fCB40007F;
	neg.f32 	%f9, %f8;
	fma.rn.f32 	%f10, %f1, 0f3FB8AA3B, %f9;
	fma.rn.f32 	%f11, %f1, 0f32A57060, %f10;
	mov.b32 	%r6, %f7;
	shl.b32 	%r7, %r6, 23;
	mov.b32 	%f12, %r7;
	ex2.approx.ftz.f32 	%f13, %f11;
	mul.f32 	%f2, %f13, %f12;
	// begin inline asm
	{  cvt.rn.f16.f32 %rs2, %f2;}

	// end inline asm
	st.global.u16 	[%rd9], %rs2;
	cvt.f64.f32 	%fd1, %f2;
	ld.global.u64 	%rd11, [%rd1];
$L__BB3_2:
	mov.b64 	%fd2, %rd11;
	add.f64 	%fd3, %fd1, %fd2;
	mov.b64 	%rd10, %fd3;
	atom.relaxed.global.cas.b64 	%rd4, [%rd1], %rd11, %rd10;
	setp.ne.s64 	%p2, %rd11, %rd4;
	mov.u64 	%rd11, %rd4;
	@%p2 bra 	$L__BB3_2;
$L__BB3_3:
	ret;

}
	// .globl	_Z22softmaxNormalizeKernelP6__halfPdi
.visible .entry _Z22softmaxNormalizeKernelP6__halfPdi(
	.param .u64 .ptr .align 1 _Z22softmaxNormalizeKernelP6__halfPdi_param_0,
	.param .u64 .ptr .align 1 _Z22softmaxNormalizeKernelP6__halfPdi_param_1,
	.param .u32 _Z22softmaxNormalizeKernelP6__halfPdi_param_2
)
{
	.reg .pred 	%p<4>;
	.reg .b16 	%rs<20>;
	.reg .b32 	%r<6>;
	.reg .b32 	%f<14>;
	.reg .b64 	%rd<7>;
	.reg .b64 	%fd<2>;

	ld.param.u64 	%rd2, [_Z22softmaxNormalizeKernelP6__halfPdi_param_0];
	ld.param.u64 	%rd3, [_Z22softmaxNormalizeKernelP6__halfPdi_param_1];
	ld.param.u32 	%r2, [_Z22softmaxNormalizeKernelP6__halfPdi_param_2];
	mov.u32 	%r3, %ctaid.x;
	mov.u32 	%r4, %ntid.x;
	mov.u32 	%r5, %tid.x;
	mad.lo.s32 	%r1, %r3, %r4, %r5;
	setp.ge.s32 	%p1, %r1, %r2;
	@%p1 bra 	$L__BB4_5;
	cvta.to.global.u64 	%rd4, %rd3;
	cvta.to.global.u64 	%rd5, %rd2;
	ld.global.f64 	%fd1, [%rd4];
	// begin inline asm
	{  cvt.rn.f16.f64 %rs5, %fd1;}

	// end inline asm
	mul.wide.s32 	%rd6, %r1, 2;
	add.s64 	%rd1, %rd5, %rd6;
	ld.global.u16 	%rs6, [%rd1];
	// begin inline asm
	{  cvt.f32.f16 %f5, %rs6;}

	// end inline asm
	// begin inline asm
	{  cvt.f32.f16 %f6, %rs5;}

	// end inline asm
	// begin inline asm
	{rcp.approx.ftz.f32 %f7, %f6;
}
	// end inline asm
	mul.f32 	%f9, %f5, %f7;
	// begin inline asm
	{  cvt.rn.f16.f32 %rs19, %f9;}

	// end inline asm
	// begin inline asm
	{abs.f16 %rs9,%rs19;
}
	// end inline asm
	mov.b16 	%rs13, 143;
	// begin inline asm
	{ .reg .pred __$temp3;
  setp.lt.f16  __$temp3, %rs9, %rs13;
  selp.u16 %rs11, 1, 0, __$temp3;}
	// end inline asm
	setp.eq.s16 	%p2, %rs11, 0;
	@%p2 bra 	$L__BB4_4;
	mov.f32 	%f10, 0f00000000;
	// begin inline asm
	{  cvt.rn.f16.f32 %rs14, %f10;}

	// end inline asm
	// begin inline asm
	{ .reg .pred __$temp3;
  setp.lt.f16  __$temp3, %rs14, %rs9;
  selp.u16 %rs15, 1, 0, __$temp3;}
	// end inline asm
	setp.eq.s16 	%p3, %rs15, 0;
	@%p3 bra 	$L__BB4_4;
	neg.f32 	%f12, %f6;
	fma.rn.f32 	%f13, %f12, %f9, %f5;
	fma.rn.f32 	%f11, %f7, %f13, %f9;
	// begin inline asm
	{  cvt.rn.f16.f32 %rs19, %f11;}

	// end inline asm
$L__BB4_4:
	st.global.u16 	[%rd1], %rs19;
$L__BB4_5:
	ret;

}
	// .globl	_Z27computeOutputGradientKernelP6__halfS0_S0_i
.visible .entry _Z27computeOutputGradientKernelP6__halfS0_S0_i(
	.param .u64 .ptr .align 1 _Z27computeOutputGradientKernelP6__halfS0_S0_i_param_0,
	.param .u64 .ptr .align 1 _Z27computeOutputGradientKernelP6__halfS0_S0_i_param_1,
	.param .u64 .ptr .align 1 _Z27computeOutputGradientKernelP6__halfS0_S0_i_param_2,
	.param .u32 _Z27computeOutputGradientKernelP6__halfS0_S0_i_param_3
)
{
	.reg .pred 	%p<2>;
	.reg .b16 	%rs<4>;
	.reg .b32 	%r<6>;
	.reg .b64 	%rd<11>;

	ld.param.u64 	%rd1, [_Z27computeOutputGradientKernelP6__halfS0_S0_i_param_0];
	ld.param.u64 	%rd2, [_Z27computeOutputGradientKernelP6__halfS0_S0_i_param_1];
	ld.param.u64 	%rd3, [_Z27computeOutputGradientKernelP6__halfS0_S0_i_param_2];
	ld.param.u32 	%r2, [_Z27computeOutputGradientKernelP6__halfS0_S0_i_param_3];
	mov.u32 	%r3, %ctaid.x;
	mov.u32 	%r4, %ntid.x;
	mov.u32 	%r5, %tid.x;
	mad.lo.s32 	%r1, %r3, %r4, %r5;
	setp.ge.s32 	%p1, %r1, %r2;
	@%p1 bra 	$L__BB5_2;
	cvta.to.global.u64 	%rd4, %rd1;
	cvta.to.global.u64 	%rd5, %rd2;
	cvta.to.global.u64 	%rd6, %rd3;
	mul.wide.s32 	%rd7, %r1, 2;
	add.s64 	%rd8, %rd4, %rd7;
	ld.global.u16 	%rs2, [%rd8];
	add.s64 	%rd9, %rd5, %rd7;
	ld.global.u16 	%rs3, [%rd9];
	// begin inline asm
	{sub.f16 %rs1,%rs2,%rs3;
}
	// end inline asm
	add.s64 	%rd10, %rd6, %rd7;
	st.global.u16 	[%rd10], %rs1;
$L__BB5_2:
	ret;

}
	// .globl	_Z27computeHiddenGradientKernelP6__halfS0_S0_S0_ii
.visible .entry _Z27computeHiddenGradientKernelP6__halfS0_S0_S0_ii(
	.param .u64 .ptr .align 1 _Z27computeHiddenGradientKernelP6__halfS0_S0_S0_ii_param_0,
	.param .u64 .ptr .align 1 _Z27computeHiddenGradientKernelP6__halfS0_S0_S0_ii_param_1,
	.param .u64 .ptr .align 1 _Z27computeHiddenGradientKernelP6__halfS0_S0_S0_ii_param_2,
	.param .u64 .ptr .align 1 _Z27computeHiddenGradientKernelP6__halfS0_S0_S0_ii_param_3,
	.param .u32 _Z27computeHiddenGradientKernelP6__halfS0_S0_S0_ii_param_4,
	.param .u32 _Z27computeHiddenGradientKernelP6__halfS0_S0_S0_ii_param_5
)
{
	.reg .pred 	%p<12>;
	.reg .b16 	%rs<198>;
	.reg .b32 	%r<38>;
	.reg .b32 	%f<4>;
	.reg .b64 	%rd<62>;

	ld.param.u64 	%rd12, [_Z27computeHiddenGradientKernelP6__halfS0_S0_S0_ii_param_0];
	ld.param.u64 	%rd13, [_Z27computeHiddenGradientKernelP6__halfS0_S0_S0_ii_param_1];
	ld.param.u64 	%rd10, [_Z27computeHiddenGradientKernelP6__halfS0_S0_S0_ii_param_2];
	ld.param.u64 	%rd11, [_Z27computeHiddenGradientKernelP6__halfS0_S0_S0_ii_param_3];
	ld.param.u32 	%r23, [_Z27computeHiddenGradientKernelP6__halfS0_S0_S0_ii_param_4];
	ld.param.u32 	%r24, [_Z27computeHiddenGradientKernelP6__halfS0_S0_S0_ii_param_5];
	cvta.to.global.u64 	%rd1, %rd13;
	cvta.to.global.u64 	%rd2, %rd12;
	mov.u32 	%r25, %ctaid.x;
	mov.u32 	%r26, %ntid.x;
	mov.u32 	%r27, %tid.x;
	mad.lo.s32 	%r1, %r25, %r26, %r27;
	setp.ge.s32 	%p1, %r1, %r23;
	@%p1 bra 	$L__BB6_15;
	cvta.to.global.u64 	%rd14, %rd11;
	mov.f32 	%f1, 0f00000000;
	// begin inline asm
	{  cvt.rn.f16.f32 %rs197, %f1;}

	// end inline asm
	mul.wide.s32 	%rd15, %r1, 2;
	add.s64 	%rd3, %rd14, %rd15;
	st.global.u16 	[%rd3], %rs197;
	setp.lt.s32 	%p2, %r24, 1;
	@%p2 bra 	$L__BB6_14;
	and.b32  	%r2, %r24, 15;
	setp.lt.u32 	%p3, %r24, 16;
	mov.b32 	%r34, 0;
	@%p3 bra 	$L__BB6_5;
	and.b32  	%r34, %r24, 2147483632;
	neg.s32 	%r32, %r34;
	shl.b32 	%r5, %r23, 4;
	add.s64 	%rd60, %rd1, 16;
	mul.wide.s32 	%rd18, %r23, 2;
	mov.u32 	%r31, %r1;
$L__BB6_4:
	.pragma "nounroll";
	mul.wide.s32 	%rd16, %r31, 2;
	add.s64 	%rd17, %rd2, %rd16;
	ld.global.u16 	%rs14, [%rd17];
	ld.global.u16 	%rs15, [%rd60+-16];
	// begin inline asm
	{mul.f16 %rs13,%rs14,%rs15;
}
	// end inline asm
	// begin inline asm
	{add.f16 %rs16,%rs197,%rs13;
}
	// end inline asm
	st.global.u16 	[%rd3], %rs16;
	add.s64 	%rd19, %rd17, %rd18;
	ld.global.u16 	%rs20, [%rd19];
	ld.global.u16 	%rs21, [%rd60+-14];
	// begin inline asm
	{mul.f16 %rs19,%rs20,%rs21;
}
	// end inline asm
	// begin inline asm
	{add.f16 %rs22,%rs16,%rs19;
}
	// end inline asm
	st.global.u16 	[%rd3], %rs22;
	add.s64 	%rd20, %rd19, %rd18;
	ld.global.u16 	%rs26, [%rd20];
	ld.global.u16 	%rs27, [%rd60+-12];
	// begin inline asm
	{mul.f16 %rs25,%rs26,%rs27;
}
	// end inline asm
	// begin inline asm
	{add.f16 %rs28,%rs22,%rs25;
}
	// end inline asm
	st.global.u16 	[%rd3], %rs28;
	add.s64 	%rd21, %rd20, %rd18;
	ld.global.u16 	%rs32, [%rd21];
	ld.global.u16 	%rs33, [%rd60+-10];
	// begin inline asm
	{mul.f16 %rs31,%rs32,%rs33;
}
	// end inline asm
	// begin inline asm
	{add.f16 %rs34,%rs28,%rs31;
}
	// end inline asm
	st.global.u16 	[%rd3], %rs34;
	add.s64 	%rd22, %rd21, %rd18;
	ld.global.u16 	%rs38, [%rd22];
	ld.global.u16 	%rs39, [%rd60+-8];
	// begin inline asm
	{mul.f16 %rs37,%rs38,%rs39;
}
	// end inline asm
	// begin inline asm
	{add.f16 %rs40,%rs34,%rs37;
}
	// end inline asm
	st.global.u16 	[%rd3], %rs40;
	add.s64 	%rd23, %rd22, %rd18;
	ld.global.u16 	%rs44, [%rd23];
	ld.global.u16 	%rs45, [%rd60+-6];
	// begin inline asm
	{mul.f16 %rs43,%rs44,%rs45;
}
	// end inline asm
	// begin inline asm
	{add.f16 %rs46,%rs40,%rs43;
}
	// end inline asm
	st.global.u16 	[%rd3], %rs46;
	add.s64 	%rd24, %rd23, %rd18;
	ld.global.u16 	%rs50, [%rd24];
	ld.global.u16 	%rs51, [%rd60+-4];
	// begin inline asm
	{mul.f16 %rs49,%rs50,%rs51;
}
	// end inline asm
	// begin inline asm
	{add.f16 %rs52,%rs46,%rs49;
}
	// end inline asm
	st.global.u16 	[%rd3], %rs52;
	add.s64 	%rd25, %rd24, %rd18;
	ld.global.u16 	%rs56, [%rd25];
	ld.global.u16 	%rs57, [%rd60+-2];
	// begin inline asm
	{mul.f16 %rs55,%rs56,%rs57;
}
	// end inline asm
	// begin inline asm
	{add.f16 %rs58,%rs52,%rs55;
}
	// end inline asm
	st.global.u16 	[%rd3], %rs58;
	add.s64 	%rd26, %rd25, %rd18;
	ld.global.u16 	%rs62, [%rd26];
	ld.global.u16 	%rs63, [%rd60];
	// begin inline asm
	{mul.f16 %rs61,%rs62,%rs63;
}
	// end inline asm
	// begin inline asm
	{add.f16 %rs64,%rs58,%rs61;
}
	// end inline asm
	st.global.u16 	[%rd3], %rs64;
	add.s64 	%rd27, %rd26, %rd18;
	ld.global.u16 	%rs68, [%rd27];
	ld.global.u16 	%rs69, [%rd60+2];
	// begin inline asm
	{mul.f16 %rs67,%rs68,%rs69;
}
	// end inline asm
	// begin inline asm
	{add.f16 %rs70,%rs64,%rs67;
}
	// end inline asm
	st.global.u16 	[%rd3], %rs70;
	add.s64 	%rd28, %rd27, %rd18;
	ld.global.u16 	%rs74, [%rd28];
	ld.global.u16 	%rs75, [%rd60+4];
	// begin inline asm
	{mul.f16 %rs73,%rs74,%rs75;
}
	// end inline asm
	// begin inline asm
	{add.f16 %rs76,%rs70,%rs73;
}
	// end inline asm
	st.global.u16 	[%rd3], %rs76;
	add.s64 	%rd29, %rd28, %rd18;
	ld.global.u16 	%rs80, [%rd29];
	ld.global.u16 	%rs81, [%rd60+6];
	// begin inline asm
	{mul.f16 %rs79,%rs80,%rs81;
}
	// end inline asm
	// begin inline asm
	{add.f16 %rs82,%rs76,%rs79;
}
	// end inline asm
	st.global.u16 	[%rd3], %rs82;
	add.s64 	%rd30, %rd29, %rd18;
	ld.global.u16 	%rs86, [%rd30];
	ld.global.u16 	%rs87, [%rd60+8];
	// begin inline asm
	{mul.f16 %rs85,%rs86,%rs87;
}
	// end inline asm
	// begin inline asm
	{add.f16 %rs88,%rs82,%rs85;
}
	// end inline asm
	st.global.u16 	[%rd3], %rs88;
	add.s64 	%rd31, %rd30, %rd18;
	ld.global.u16 	%rs92, [%rd31];
	ld.global.u16 	%rs93, [%rd60+10];
	// begin inline asm
	{mul.f16 %rs91,%rs92,%rs93;
}
	// end inline asm
	// begin inline asm
	{add.f16 %rs94,%rs88,%rs91;
}
	// end inline asm
	st.global.u16 	[%rd3], %rs94;
	add.s64 	%rd32, %rd31, %rd18;
	ld.global.u16 	%rs98, [%rd32];
	ld.global.u16 	%rs99, [%rd60+12];
	// begin inline asm
	{mul.f16 %rs97,%rs98,%rs99;
}
	// end inline asm
	// begin inline asm
	{add.f16 %rs100,%rs94,%rs97;
}
	// end inline asm
	st.global.u16 	[%rd3], %rs100;
	add.s64 	%rd33, %rd32, %rd18;
	ld.global.u16 	%rs104, [%rd33];
	ld.global.u16 	%rs105, [%rd60+14];
	// begin inline asm
	{mul.f16 %rs103,%rs104,%rs105;
}
	// end inline asm
	// begin inline asm
	{add.f16 %rs197,%rs100,%rs103;
}
	// end inline asm
	st.global.u16 	[%rd3], %rs197;
	add.s32 	%r32, %r32, 16;
	add.s32 	%r31, %r31, %r5;
	add.s64 	%rd60, %rd60, 32;
	setp.ne.s32 	%p4, %r32, 0;
	@%p4 bra 	$L__BB6_4;
$L__BB6_5:
	setp.eq.s32 	%p5, %r2, 0;
	@%p5 bra 	$L__BB6_14;
	and.b32  	%r11, %r24, 7;
	setp.lt.u32 	%p6, %r2, 8;
	@%p6 bra 	$L__BB6_8;
	mad.lo.s32 	%r29, %r34, %r23, %r1;
	mul.wide.s32 	%rd34, %r29, 2;
	add.s64 	%rd35, %rd2, %rd34;
	ld.global.u16 	%rs110, [%rd35];
	mul.wide.u32 	%rd36, %r34, 2;
	add.s64 	%rd37, %rd1, %rd36;
	ld.global.u16 	%rs111, [%rd37];
	// begin inline asm
	{mul.f16 %rs109,%rs110,%rs111;
}
	// end inline asm
	// begin inline asm
	{add.f16 %rs112,%rs197,%rs109;
}
	// end inline asm
	st.global.u16 	[%rd3], %rs112;
	mul.wide.s32 	%rd38, %r23, 2;
	add.s64 	%rd39, %rd35, %rd38;
	ld.global.u16 	%rs116, [%rd39];
	ld.global.u16 	%rs117, [%rd37+2];
	// begin inline asm
	{mul.f16 %rs115,%rs116,%rs117;
}
	// end inline asm
	// begin inline asm
	{add.f16 %rs118,%rs112,%rs115;
}
	// end inline asm
	st.global.u16 	[%rd3], %rs118;
	add.s64 	%rd40, %rd39, %rd38;
	ld.global.u16 	%rs122, [%rd40];
	ld.global.u16 	%rs123, [%rd37+4];
	// begin inline asm
	{mul.f16 %rs121,%rs122,%rs123;
}
	// end inline asm
	// begin inline asm
	{add.f16 %rs124,%rs118,%rs121;
}
	// end inline asm
	st.global.u16 	[%rd3], %rs124;
	add.s64 	%rd41, %rd40, %rd38;
	ld.global.u16 	%rs128, [%rd41];
	ld.global.u16 	%rs129, [%rd37+6];
	// begin inline asm
	{mul.f16 %rs127,%rs128,%rs129;
}
	// end inline asm
	// begin inline asm
	{add.f16 %rs130,%rs124,%rs127;
}
	// end inline asm
	st.global.u16 	[%rd3], %rs130;
	add.s64 	%rd42, %rd41, %rd38;
	ld.global.u16 	%rs134, [%rd42];
	ld.global.u16 	%rs135, [%rd37+8];
	// begin inline asm
	{mul.f16 %rs133,%rs134,%rs135;
}
	// end inline asm
	// begin inline asm
	{add.f16 %rs136,%rs130,%rs133;
}
	// end inline asm
	st.global.u16 	[%rd3], %rs136;
	add.s64 	%rd43, %rd42, %rd38;
	ld.global.u16 	%rs140, [%rd43];
	ld.global.u16 	%rs141, [%rd37+10];
	// begin inline asm
	{mul.f16 %rs139,%rs140,%rs141;
}
	// end inline asm
	// begin inline asm
	{add.f16 %rs142,%rs136,%rs139;
}
	// end inline asm
	st.global.u16 	[%rd3], %rs142;
	add.s64 	%rd44, %rd43, %rd38;
	ld.global.u16 	%rs146, [%rd44];
	ld.global.u16 	%rs147, [%rd37+12];
	// begin inline asm
	{mul.f16 %rs145,%rs146,%rs147;
}
	// end inline asm
	// begin inline asm
	{add.f16 %rs148,%rs142,%rs145;
}
	// end inline asm
	st.global.u16 	[%rd3], %rs148;
	add.s64 	%rd45, %rd44, %rd38;
	ld.global.u16 	%rs152, [%rd45];
	ld.global.u16 	%rs153, [%rd37+14];
	// begin inline asm
	{mul.f16 %rs151,%rs152,%rs153;
}
	// end inline asm
	// begin inline asm
	{add.f16 %rs197,%rs148,%rs151;
}
	// end inline asm
	st.global.u16 	[%rd3], %rs197;
	add.s32 	%r34, %r34, 8;
$L__BB6_8:
	setp.eq.s32 	%p7, %r11, 0;
	@%p7 bra 	$L__BB6_14;
	and.b32  	%r14, %r24, 3;
	setp.lt.u32 	%p8, %r11, 4;
	@%p8 bra 	$L__BB6_11;
	mad.lo.s32 	%r30, %r34, %r23, %r1;
	mul.wide.s32 	%rd46, %r30, 2;
	add.s64 	%rd47, %rd2, %rd46;
	ld.global.u16 	%rs158, [%rd47];
	mul.wide.u32 	%rd48, %r34, 2;
	add.s64 	%rd49, %rd1, %rd48;
	ld.global.u16 	%rs159, [%rd49];
	// begin inline asm
	{mul.f16 %rs157,%rs158,%rs159;
}
	// end inline asm
	// begin inline asm
	{add.f16 %rs160,%rs197,%rs157;
}
	// end inline asm
	st.global.u16 	[%rd3], %rs160;
	mul.wide.s32 	%rd50, %r23, 2;
	add.s64 	%rd51, %rd47, %rd50;
	ld.global.u16 	%rs164, [%rd51];
	ld.global.u16 	%rs165, [%rd49+2];
	// begin inline asm
	{mul.f16 %rs163,%rs164,%rs165;
}
	// end inline asm
	// begin inline asm
	{add.f16 %rs166,%rs160,%rs163;
}
	// end inline asm
	st.global.u16 	[%rd3], %rs166;
	add.s64 	%rd52, %rd51, %rd50;
	ld.global.u16 	%rs170, [%rd52];
	ld.global.u16 	%rs171, [%rd49+4];
	// begin inline asm
	{mul.f16 %rs169,%rs170,%rs171;
}
	// end inline asm
	// begin inline asm
	{add.f16 %rs172,%rs166,%rs169;
}
	// end inline asm
	st.global.u16 	[%rd3], %rs172;
	add.s64 	%rd53, %rd52, %rd50;
	ld.global.u16 	%rs176, [%rd53];
	ld.global.u16 	%rs177, [%rd49+6];
	// begin inline asm
	{mul.f16 %rs175,%rs176,%rs177;
}
	// end inline asm
	// begin inline asm
	{add.f16 %rs197,%rs172,%rs175;
}
	// end inline asm
	st.global.u16 	[%rd3], %rs197;
	add.s32 	%r34, %r34, 4;
$L__BB6_11:
	setp.eq.s32 	%p9, %r14, 0;
	@%p9 bra 	$L__BB6_14;
	mul.wide.u32 	%rd54, %r34, 2;
	add.s64 	%rd61, %rd1, %rd54;
	mad.lo.s32 	%r37, %r34, %r23, %r1;
	neg.s32 	%r36, %r14;
$L__BB6_13:
	.pragma "nounroll";
	mul.wide.s32 	%rd55, %r37, 2;
	add.s64 	%rd56, %rd2, %rd55;
	ld.global.u16 	%rs182, [%rd56];
	ld.global.u16 	%rs183, [%rd61];
	// begin inline asm
	{mul.f16 %rs181,%rs182,%rs183;
}
	// end inline asm
	// begin inline asm
	{add.f16 %rs197,%rs197,%rs181;
}
	// end inline asm
	st.global.u16 	[%rd3], %rs197;
	add.s64 	%rd61, %rd61, 2;
	add.s32 	%r37, %r37, %r23;
	add.s32 	%r36, %r36, 1;
	setp.ne.s32 	%p10, %r36, 0;
	@%p10 bra 	$L__BB6_13;
$L__BB6_14:
	cvta.to.global.u64 	%rd57, %rd10;
	add.s64 	%rd59, %rd57, %rd15;
	ld.global.u16 	%rs187, [%rd59];
	// begin inline asm
	{  cvt.f32.f16 %f2, %rs187;}

	// end inline asm
	setp.gt.f32 	%p11, %f2, 0f00000000;
	selp.f32 	%f3, 0f3F800000, 0f00000000, %p11;
	// begin inline asm
	{  cvt.rn.f16.f32 %rs188, %f3;}

	// end inline asm
	// begin inline asm
	{mul.f16 %rs189,%rs197,%rs188;
}
	// end inline asm
	st.global.u16 	[%rd3], %rs189;
$L__BB6_15:
	ret;

}
	// .globl	_Z25updateOutputWeightsKernelP6__halfS0_S0_dii
.visible .entry _Z25updateOutputWeightsKernelP6__halfS0_S0_dii(
	.param .u64 .ptr .align 1 _Z25updateOutputWeightsKernelP6__halfS0_S0_dii_param_0,
	.param .u64 .ptr .align 1 _Z25updateOutputWeightsKernelP6__halfS0_S0_dii_param_1,
	.param .u64 .ptr .align 1 _Z25updateOutputWeightsKernelP6__halfS0_S0_dii_param_2,
	.param .f64 _Z25updateOutputWeightsKernelP6__halfS0_S0_dii_param_3,
	.param .u32 _Z25updateOutputWeightsKernelP6__halfS0_S0_dii_param_4,
	.param .u32 _Z25updateOutputWeightsKernelP6__halfS0_S0_dii_param_5
)
{
	.reg .pred 	%p<4>;
	.reg .b16 	%rs<11>;
	.reg .b32 	%r<14>;
	.reg .b32 	%f<2>;
	.reg .b64 	%rd<13>;
	.reg .b64 	%fd<2>;

	ld.param.u64 	%rd1, [_Z25updateOutputWeightsKernelP6__halfS0_S0_dii_param_0];
	ld.param.u64 	%rd2, [_Z25updateOutputWeightsKernelP6__halfS0_S0_dii_param_1];
	ld.param.u64 	%rd3, [_Z25updateOutputWeightsKernelP6__halfS0_S0_dii_param_2];
	ld.param.f64 	%fd1, [_Z25updateOutputWeightsKernelP6__halfS0_S0_dii_param_3];
	ld.param.u32 	%r4, [_Z25updateOutputWeightsKernelP6__halfS0_S0_dii_param_4];
	ld.param.u32 	%r5, [_Z25updateOutputWeightsKernelP6__halfS0_S0_dii_param_5];
	mov.u32 	%r6, %ctaid.x;
	mov.u32 	%r7, %ntid.x;
	mov.u32 	%r8, %tid.x;
	mad.lo.s32 	%r1, %r6, %r7, %r8;
	mov.u32 	%r9, %ctaid.y;
	mov.u32 	%r10, %ntid.y;
	mov.u32 	%r11, %tid.y;
	mad.lo.s32 	%r12, %r9, %r10, %r11;
	setp.ge.s32 	%p1, %r1, %r4;
	setp.ge.s32 	%p2, %r12, %r5;
	or.pred  	%p3, %p1, %p2;
	@%p3 bra 	$L__BB7_2;
	cvta.to.global.u64 	%rd4, %rd1;
	cvta.to.global.u64 	%rd5, %rd2;
	cvta.to.global.u64 	%rd6, %rd3;
	mad.lo.s32 	%r13, %r5, %r1, %r12;
	mul.wide.s32 	%rd7, %r13, 2;
	add.s64 	%rd8, %rd4, %rd7;
	ld.global.u16 	%rs9, [%rd8];
	cvt.rn.f32.f64 	%f1, %fd1;
	// begin inline asm
	{  cvt.rn.f16.f32 %rs1, %f1;}

	// end inline asm
	mul.wide.s32 	%rd9, %r1, 2;
	add.s64 	%rd10, %rd5, %rd9;
	ld.global.u16 	%rs3, [%rd10];
	mul.wide.u32 	%rd11, %r12, 2;
	add.s64 	%rd12, %rd6, %rd11;
	ld.global.u16 	%rs4, [%rd12];
	// begin inline asm
	{mul.f16 %rs2,%rs3,%rs4;
}
	// end inline asm
	// begin inline asm
	{mul.f16 %rs5,%rs1,%rs2;
}
	// end inline asm
	// begin inline asm
	{sub.f16 %rs8,%rs9,%rs5;
}
	// end inline asm
	st.global.u16 	[%rd8], %rs8;
$L__BB7_2:
	ret;

}
	// .globl	_Z25updateHiddenWeightsKernelP6__halfS0_S0_dii
.visible .entry _Z25updateHiddenWeightsKernelP6__halfS0_S0_dii(
	.param .u64 .ptr .align 1 _Z25updateHiddenWeightsKernelP6__halfS0_S0_dii_param_0,
	.param .u64 .ptr .align 1 _Z25updateHiddenWeightsKernelP6__halfS0_S0_dii_param_1,
	.param .u64 .ptr .align 1 _Z25updateHiddenWeightsKernelP6__halfS0_S0_dii_param_2,
	.param .f64 _Z25updateHiddenWeightsKernelP6__halfS0_S0_dii_param_3,
	.param .u32 _Z25updateHiddenWeightsKernelP6__halfS0_S0_dii_param_4,
	.param .u32 _Z25updateHiddenWeightsKernelP6__halfS0_S0_dii_param_5
)
{
	.reg .pred 	%p<4>;
	.reg .b16 	%rs<11>;
	.reg .b32 	%r<14>;
	.reg .b32 	%f<2>;
	.reg .b64 	%rd<13>;
	.reg .b64 	%fd<2>;

	ld.param.u64 	%rd1, [_Z25updateHiddenWeightsKernelP6__halfS0_S0_dii_param_0];
	ld.param.u64 	%rd2, [_Z25updateHiddenWeightsKernelP6__halfS0_S0_dii_param_1];
	ld.param.u64 	%rd3, [_Z25updateHiddenWeightsKernelP6__halfS0_S0_dii_param_2];
	ld.param.f64 	%fd1, [_Z25updateHiddenWeightsKernelP6__halfS0_S0_dii_param_3];
	ld.param.u32 	%r4, [_Z25updateHiddenWeightsKernelP6__halfS0_S0_dii_param_4];
	ld.param.u32 	%r5, [_Z25updateHiddenWeightsKernelP6__halfS0_S0_dii_param_5];
	mov.u32 	%r6, %ctaid.x;
	mov.u32 	%r7, %ntid.x;
	mov.u32 	%r8, %tid.x;
	mad.lo.s32 	%r1, %r6, %r7, %r8;
	mov.u32 	%r9, %ctaid.y;
	mov.u32 	%r10, %ntid.y;
	mov.u32 	%r11, %tid.y;
	mad.lo.s32 	%r12, %r9, %r10, %r11;
	setp.ge.s32 	%p1, %r1, %r4;
	setp.ge.s32 	%p2, %r12, %r5;
	or.pred  	%p3, %p1, %p2;
	@%p3 bra 	$L__BB8_2;
	cvta.to.global.u64 	%rd4, %rd1;
	cvta.to.global.u64 	%rd5, %rd2;
	cvta.to.global.u64 	%rd6, %rd3;
	mad.lo.s32 	%r13, %r5, %r1, %r12;
	mul.wide.s32 	%rd7, %r13, 2;
	add.s64 	%rd8, %rd4, %rd7;
	ld.global.u16 	%rs9, [%rd8];
	cvt.rn.f32.f64 	%f1, %fd1;
	// begin inline asm
	{  cvt.rn.f16.f32 %rs1, %f1;}

	// end inline asm
	mul.wide.s32 	%rd9, %r1, 2;
	add.s64 	%rd10, %rd5, %rd9;
	ld.global.u16 	%rs3, [%rd10];
	mul.wide.u32 	%rd11, %r12, 2;
	add.s64 	%rd12, %rd6, %rd11;
	ld.global.u16 	%rs4, [%rd12];
	// begin inline asm
	{mul.f16 %rs2,%rs3,%rs4;
}
	// end inline asm
	// begin inline asm
	{mul.f16 %rs5,%rs1,%rs2;
}
	// end inline asm
	// begin inline asm
	{sub.f16 %rs8,%rs9,%rs5;
}
	// end inline asm
	st.global.u16 	[%rd8], %rs8;
$L__BB8_2:
	ret;

}
	// .globl	_Z22updateOutputBiasKernelP6__halfS0_di
.visible .entry _Z22updateOutputBiasKernelP6__halfS0_di(
	.param .u64 .ptr .align 1 _Z22updateOutputBiasKernelP6__halfS0_di_param_0,
	.param .u64 .ptr .align 1 _Z22updateOutputBiasKernelP6__halfS0_di_param_1,
	.param .f64 _Z22updateOutputBiasKernelP6__halfS0_di_param_2,
	.param .u32 _Z22updateOutputBiasKernelP6__halfS0_di_param_3
)
{
	.reg .pred 	%p<2>;
	.reg .b16 	%rs<8>;
	.reg .b32 	%r<6>;
	.reg .b32 	%f<2>;
	.reg .b64 	%rd<8>;
	.reg .b64 	%fd<2>;

	ld.param.u64 	%rd1, [_Z22updateOutputBiasKernelP6__halfS0_di_param_0];
	ld.param.u64 	%rd2, [_Z22updateOutputBiasKernelP6__halfS0_di_param_1];
	ld.param.f64 	%fd1, [_Z22updateOutputBiasKernelP6__halfS0_di_param_2];
	ld.param.u32 	%r2, [_Z22updateOutputBiasKernelP6__halfS0_di_param_3];
	mov.u32 	%r3, %ctaid.x;
	mov.u32 	%r4, %ntid.x;
	mov.u32 	%r5, %tid.x;
	mad.lo.s32 	%r1, %r3, %r4, %r5;
	setp.ge.s32 	%p1, %r1, %r2;
	@%p1 bra 	$L__BB9_2;
	cvta.to.global.u64 	%rd3, %rd1;
	cvta.to.global.u64 	%rd4, %rd2;
	mul.wide.s32 	%rd5, %r1, 2;
	add.s64 	%rd6, %rd3, %rd5;
	ld.global.u16 	%rs6, [%rd6];
	cvt.rn.f32.f64 	%f1, %fd1;
	// begin inline asm
	{  cvt.rn.f16.f32 %rs1, %f1;}

	// end inline asm
	add.s64 	%rd7, %rd4, %rd5;
	ld.global.u16 	%rs4, [%rd7];
	// begin inline asm
	{mul.f16 %rs2,%rs1,%rs4;
}
	// end inline asm
	// begin inline asm
	{sub.f16 %rs5,%rs6,%rs2;
}
	// end inline asm
	st.global.u16 	[%rd6], %rs5;
$L__BB9_2:
	ret;

}
	// .globl	_Z22updateHiddenBiasKernelP6__halfS0_di
.visible .entry _Z22updateHiddenBiasKernelP6__halfS0_di(
	.param .u64 .ptr .align 1 _Z22updateHiddenBiasKernelP6__halfS0_di_param_0,
	.param .u64 .ptr .align 1 _Z22updateHiddenBiasKernelP6__halfS0_di_param_1,
	.param .f64 _Z22updateHiddenBiasKernelP6__halfS0_di_param_2,
	.param .u32 _Z22updateHiddenBiasKernelP6__halfS0_di_param_3
)
{
	.reg .pred 	%p<2>;
	.reg .b16 	%rs<8>;
	.reg .b32 	%r<6>;
	.reg .b32 	%f<2>;
	.reg .b64 	%rd<8>;
	.reg .b64 	%fd<2>;

	ld.param.u64 	%rd1, [_Z22updateHiddenBiasKernelP6__halfS0_di_param_0];
	ld.param.u64 	%rd2, [_Z22updateHiddenBiasKernelP6__halfS0_di_param_1];
	ld.param.f64 	%fd1, [_Z22updateHiddenBiasKernelP6__halfS0_di_param_2];
	ld.param.u32 	%r2, [_Z22updateHiddenBiasKernelP6__halfS0_di_param_3];
	mov.u32 	%r3, %ctaid.x;
	mov.u32 	%r4, %ntid.x;
	mov.u32 	%r5, %tid.x;
	mad.lo.s32 	%r1, %r3, %r4, %r5;
	setp.ge.s32 	%p1, %r1, %r2;
	@%p1 bra 	$L__BB10_2;
	cvta.to.global.u64 	%rd3, %rd1;
	cvta.to.global.u64 	%rd4, %rd2;
	mul.wide.s32 	%rd5, %r1, 2;
	add.s64 	%rd6, %rd3, %rd5;
	ld.global.u16 	%rs6, [%rd6];
	cvt.rn.f32.f64 	%f1, %fd1;
	// begin inline asm
	{  cvt.rn.f16.f32 %rs1, %f1;}

	// end inline asm
	add.s64 	%rd7, %rd4, %rd5;
	ld.global.u16 	%rs4, [%rd7];
	// begin inline asm
	{mul.f16 %rs2,%rs1,%rs4;
}
	// end inline asm
	// begin inline asm
	{sub.f16 %rs5,%rs6,%rs2;
}
	// end inline asm
	st.global.u16 	[%rd6], %rs5;
$L__BB10_2:
	ret;

}
	// .globl	_Z17computeLossKernelP6__halfS0_Pdi
.visible .entry _Z17computeLossKernelP6__halfS0_Pdi(
	.param .u64 .ptr .align 1 _Z17computeLossKernelP6__halfS0_Pdi_param_0,
	.param .u64 .ptr .align 1 _Z17computeLossKernelP6__halfS0_Pdi_param_1,
	.param .u64 .ptr .align 1 _Z17computeLossKernelP6__halfS0_Pdi_param_2,
	.param .u32 _Z17computeLossKernelP6__halfS0_Pdi_param_3
)
{
	.reg .pred 	%p<7>;
	.reg .b16 	%rs<3>;
	.reg .b32 	%r<10>;
	.reg .b32 	%f<25>;
	.reg .b64 	%rd<16>;
	.reg .b64 	%fd<4>;

	ld.param.u64 	%rd5, [_Z17computeLossKernelP6__halfS0_Pdi_param_0];
	ld.param.u64 	%rd6, [_Z17computeLossKernelP6__halfS0_Pdi_param_1];
	ld.param.u64 	%rd7, [_Z17computeLossKernelP6__halfS0_Pdi_param_2];
	ld.param.u32 	%r2, [_Z17computeLossKernelP6__halfS0_Pdi_param_3];
	cvta.to.global.u64 	%rd1, %rd7;
	mov.u32 	%r3, %ctaid.x;
	mov.u32 	%r4, %ntid.x;
	mov.u32 	%r5, %tid.x;
	mad.lo.s32 	%r1, %r3, %r4, %r5;
	setp.ge.s32 	%p1, %r1, %r2;
	@%p1 bra 	$L__BB11_4;
	cvta.to.global.u64 	%rd8, %rd6;
	mul.wide.s32 	%rd9, %r1, 2;
	add.s64 	%rd10, %rd8, %rd9;
	ld.global.u16 	%rs1, [%rd10];
	// begin inline asm
	{  cvt.f32.f16 %f1, %rs1;}

	// end inline asm
	setp.leu.f32 	%p2, %f1, 0f00000000;
	@%p2 bra 	$L__BB11_4;
	cvta.to.global.u64 	%rd11, %rd5;
	add.s64 	%rd13, %rd11, %rd9;
	ld.global.u16 	%rs2, [%rd13];
	// begin inline asm
	{  cvt.f32.f16 %f2, %rs2;}

	// end inline asm
	setp.lt.f32 	%p3, %f2, 0f00800000;
	mul.f32 	%f3, %f2, 0f4B000000;
	selp.f32 	%f4, %f3, %f2, %p3;
	selp.f32 	%f5, 0fC1B80000, 0f00000000, %p3;
	mov.b32 	%r6, %f4;
	add.s32 	%r7, %r6, -1059760811;
	and.b32  	%r8, %r7, -8388608;
	sub.s32 	%r9, %r6, %r8;
	mov.b32 	%f6, %r9;
	cvt.rn.f32.s32 	%f7, %r8;
	fma.rn.f32 	%f8, %f7, 0f34000000, %f5;
	add.f32 	%f9, %f6, 0fBF800000;
	fma.rn.f32 	%f10, %f9, 0fBE055027, 0f3E1039F6;
	fma.rn.f32 	%f11, %f10, %f9, 0fBDF8CDCC;
	fma.rn.f32 	%f12, %f11, %f9, 0f3E0F2955;
	fma.rn.f32 	%f13, %f12, %f9, 0fBE2AD8B9;
	fma.rn.f32 	%f14, %f13, %f9, 0f3E4CED0B;
	fma.rn.f32 	%f15, %f14, %f9, 0fBE7FFF22;
	fma.rn.f32 	%f16, %f15, %f9, 0f3EAAAA78;
	fma.rn.f32 	%f17, %f16, %f9, 0fBF000000;
	mul.f32 	%f18, %f9, %f17;
	fma.rn.f32 	%f19, %f18, %f9, %f9;
	fma.rn.f32 	%f20, %f8, 0f3F317218, %f19;
	setp.gt.u32 	%p4, %r6, 2139095039;
	fma.rn.f32 	%f21, %f4, 0f7F800000, 0f7F800000;
	selp.f32 	%f22, %f21, %f20, %p4;
	setp.eq.f32 	%p5, %f4, 0f00000000;
	neg.f32 	%f23, %f22;
	selp.f32 	%f24, 0f7F800000, %f23, %p5;
	cvt.f64.f32 	%fd1, %f24;
	ld.global.u64 	%rd15, [%rd1];
$L__BB11_3:
	mov.b64 	%fd2, %rd15;
	add.f64 	%fd3, %fd1, %fd2;
	mov.b64 	%rd14, %fd3;
	atom.relaxed.global.cas.b64 	%rd4, [%rd1], %rd15, %rd14;
	setp.ne.s64 	%p6, %rd15, %rd4;
	mov.u64 	%rd15, %rd4;
	@%p6 bra 	$L__BB11_3;
$L__BB11_4:
	ret;

}
	// .globl	_Z16softmaxExpKernelP6__halfi
.visible .entry _Z16softmaxExpKernelP6__halfi(
	.param .u64 .ptr .align 1 _Z16softmaxExpKernelP6__halfi_param_0,
	.param .u32 _Z16softmaxExpKernelP6__halfi_param_1
)
{
	.reg .pred 	%p<2>;
	.reg .b16 	%rs<3>;
	.reg .b32 	%r<8>;
	.reg .b32 	%f<14>;
	.reg .b64 	%rd<5>;

	ld.param.u64 	%rd1, [_Z16softmaxExpKernelP6__halfi_param_0];
	ld.param.u32 	%r2, [_Z16softmaxExpKernelP6__halfi_param_1];
	mov.u32 	%r3, %ctaid.x;
	mov.u32 	%r4, %ntid.x;
	mov.u32 	%r5, %tid.x;
	mad.lo.s32 	%r1, %r3, %r4, %r5;
	setp.ge.s32 	%p1, %r1, %r2;
	@%p1 bra 	$L__BB12_2;
	cvta.to.global.u64 	%rd2, %rd1;
	mul.wide.s32 	%rd3, %r1, 2;
	add.s64 	%rd4, %rd2, %rd3;
	ld.global.u16 	%rs1, [%rd4];
	// begin inline asm
	{  cvt.f32.f16 %f1, %rs1;}

	// end inline asm
	fma.rn.f32 	%f3, %f1, 0f3BBB989D, 0f3F000000;
	cvt.sat.f32.f32 	%f4, %f3;
	mov.f32 	%f5, 0f4B400001;
	mov.f32 	%f6, 0f437C0000;
	fma.rm.f32 	%f7, %f4, %f6, %f5;
	add.f32 	%f8, %f7, 0fCB40007F;
	neg.f32 	%f9, %f8;
	fma.rn.f32 	%f10, %f1, 0f3FB8AA3B, %f9;
	fma.rn.f32 	%f11, %f1, 0f32A57060, %f10;
	mov.b32 	%r6, %f7;
	shl.b32 	%r7, %r6, 23;
	mov.b32 	%f12, %r7;
	ex2.approx.ftz.f32 	%f13, %f11;
	mul.f32 	%f2, %f13, %f12;
	// begin inline asm
	{  cvt.rn.f16.f32 %rs2, %f2;}

	// end inline asm
	st.global.u16 	[%rd4], %rs2;
$L__BB12_2:
	ret;

}
	// .globl	_Z29batchForwardHiddenLayerKernelP6__halfS0_S0_S0_iii
.visible .entry _Z29batchForwardHiddenLayerKernelP6__halfS0_S0_S0_iii(
	.param .u64 .ptr .align 1 _Z29batchForwardHiddenLayerKernelP6__halfS0_S0_S0_iii_param_0,
	.param .u64 .ptr .align 1 _Z29batchForwardHiddenLayerKernelP6__halfS0_S0_S0_iii_param_1,
	.param .u64 .ptr .align 1 _Z29batchForwardHiddenLayerKernelP6__halfS0_S0_S0_iii_param_2,
	.param .u64 .ptr .align 1 _Z29batchForwardHiddenLayerKernelP6__halfS0_S0_S0_iii_param_3,
	.param .u32 _Z29batchForwardHiddenLayerKernelP6__halfS0_S0_S0_iii_param_4,
	.param .u32 _Z29batchForwardHiddenLayerKernelP6__halfS0_S0_S0_iii_param_5,
	.param .u32 _Z29batchForwardHiddenLayerKernelP6__halfS0_S0_S0_iii_param_6
)
{
	.reg .pred 	%p<13>;
	.reg .b16 	%rs<201>;
	.reg .b32 	%r<56>;
	.reg .b64 	%rd<58>;

	ld.param.u64 	%rd6, [_Z29batchForwardHiddenLayerKernelP6__halfS0_S0_S0_iii_param_0];
	ld.param.u64 	%rd4, [_Z29batchForwardHiddenLayerKernelP6__halfS0_S0_S0_iii_param_1];
	ld.param.u64 	%rd7, [_Z29batchForwardHiddenLayerKernelP6__halfS0_S0_S0_iii_param_2];
	ld.param.u64 	%rd5, [_Z29batchForwardHiddenLayerKernelP6__halfS0_S0_S0_iii_param_3];
	ld.param.u32 	%r32, [_Z29batchForwardHiddenLayerKernelP6__halfS0_S0_S0_iii_param_4];
	ld.param.u32 	%r30, [_Z29batchForwardHiddenLayerKernelP6__halfS0_S0_S0_iii_param_5];
	ld.param.u32 	%r33, [_Z29batchForwardHiddenLayerKernelP6__halfS0_S0_S0_iii_param_6];
	cvta.to.global.u64 	%rd1, %rd7;
	cvta.to.global.u64 	%rd2, %rd6;
	mov.u32 	%r34, %ctaid.x;
	mov.u32 	%r35, %ntid.x;
	mov.u32 	%r36, %tid.x;
	mad.lo.s32 	%r1, %r34, %r35, %r36;
	mov.u32 	%r37, %ctaid.y;
	mov.u32 	%r38, %ntid.y;
	mov.u32 	%r39, %tid.y;
	mad.lo.s32 	%r40, %r37, %r38, %r39;
	setp.ge.s32 	%p1, %r1, %r32;
	setp.ge.s32 	%p2, %r40, %r33;
	or.pred  	%p3, %p1, %p2;
	@%p3 bra 	$L__BB13_15;
	cvta.to.global.u64 	%rd8, %rd4;
	mul.wide.s32 	%rd9, %r1, 2;
	add.s64 	%rd10, %rd8, %rd9;
	ld.global.u16 	%rs200, [%rd10];
	setp.lt.s32 	%p4, %r30, 1;
	@%p4 bra 	$L__BB13_14;
	mul.lo.s32 	%r3, %r30, %r1;
	and.b32  	%r4, %r30, 15;
	setp.lt.u32 	%p5, %r30, 16;
	mov.b32 	%r51, 0;
	@%p5 bra 	$L__BB13_5;
	and.b32  	%r51, %r30, 2147483632;
	neg.s32 	%r49, %r51;
	shl.b32 	%r7, %r33, 4;
	add.s64 	%rd3, %rd2, 16;
	mul.wide.s32 	%rd15, %r33, 2;
	mov.u32 	%r47, %r3;
	mov.u32 	%r48, %r40;
$L__BB13_4:
	.pragma "nounroll";
	mul.wide.s32 	%rd11, %r47, 2;
	add.s64 	%rd12, %rd3, %rd11;
	ld.global.u16 	%rs17, [%rd12+-16];
	mul.wide.s32 	%rd13, %r48, 2;
	add.s64 	%rd14, %rd1, %rd13;
	ld.global.u16 	%rs18, [%rd14];
	// begin inline asm
	{mul.f16 %rs16,%rs17,%rs18;
}
	// end inline asm
	// begin inline asm
	{add.f16 %rs19,%rs200,%rs16;
}
	// end inline asm
	ld.global.u16 	%rs23, [%rd12+-14];
	add.s64 	%rd16, %rd14, %rd15;
	ld.global.u16 	%rs24, [%rd16];
	// begin inline asm
	{mul.f16 %rs22,%rs23,%rs24;
}
	// end inline asm
	// begin inline asm
	{add.f16 %rs25,%rs19,%rs22;
}
	// end inline asm
	ld.global.u16 	%rs29, [%rd12+-12];
	add.s64 	%rd17, %rd16, %rd15;
	ld.global.u16 	%rs30, [%rd17];
	// begin inline asm
	{mul.f16 %rs28,%rs29,%rs30;
}
	// end inline asm
	// begin inline asm
	{add.f16 %rs31,%rs25,%rs28;
}
	// end inline asm
	ld.global.u16 	%rs35, [%rd12+-10];
	add.s64 	%rd18, %rd17, %rd15;
	ld.global.u16 	%rs36, [%rd18];
	// begin inline asm
	{mul.f16 %rs34,%rs35,%rs36;
}
	// end inline asm
	// begin inline asm
	{add.f16 %rs37,%rs31,%rs34;
}
	// end inline asm
	ld.global.u16 	%rs41, [%rd12+-8];
	add.s64 	%rd19, %rd18, %rd15;
	ld.global.u16 	%rs42, [%rd19];
	// begin inline asm
	{mul.f16 %rs40,%rs41,%rs42;
}
	// end inline asm
	// begin inline asm
	{add.f16 %rs43,%rs37,%rs40;
}
	// end inline asm
	ld.global.u16 	%rs47, [%rd12+-6];
	add.s64 	%rd20, %rd19, %rd15;
	ld.global.u16 	%rs48, [%rd20];
	// begin inline asm
	{mul.f16 %rs46,%rs47,%rs48;
}
	// end inline asm
	// begin inline asm
	{add.f16 %rs49,%rs43,%rs46;
}
	// end inline asm
	ld.global.u16 	%rs53, [%rd12+-4];
	add.s64 	%rd21, %rd20, %rd15;
	ld.global.u16 	%rs54, [%rd21];
	// begin inline asm
	{mul.f16 %rs52,%rs53,%rs54;
}
	// end inline asm
	// begin inline asm
	{add.f16 %rs55,%rs49,%rs52;
}
	// end inline asm
	ld.global.u16 	%rs59, [%rd12+-2];
	add.s64 	%rd22, %rd21, %rd15;
	ld.global.u16 	%rs60, [%rd22];
	// begin inline asm
	{mul.f16 %rs58,%rs59,%rs60;
}
	// end inline asm
	// begin inline asm
	{add.f16 %rs61,%rs55,%rs58;
}
	// end inline asm
	ld.global.u16 	%rs65, [%rd12];
	add.s64 	%rd23, %rd22, %rd15;
	ld.global.u16 	%rs66, [%rd23];
	// begin inline asm
	{mul.f16 %rs64,%rs65,%rs66;
}
	// end inline asm
	// begin inline asm
	{add.f16 %rs67,%rs61,%rs64;
}
	// end inline asm
	ld.global.u16 	%rs71, [%rd12+2];
	add.s64 	%rd24, %rd23, %rd15;
	ld.global.u16 	%rs72, [%rd24];
	// begin inline asm
	{mul.f16 %rs70,%rs71,%rs72;
}
	// end inline asm
	// begin inline asm
	{add.f16 %rs73,%rs67,%rs70;
}
	// end inline asm
	ld.global.u16 	%rs77, [%rd12+4];
	add.s64 	%rd25, %rd24, %rd15;
	ld.global.u16 	%rs78, [%rd25];
	// begin inline asm
	{mul.f16 %rs76,%rs77,%rs78;
}
	// end inline asm
	// begin inline asm
	{add.f16 %rs79,%rs73,%rs76;
}
	// end inline asm
	ld.global.u16 	%rs83, [%rd12+6];
	add.s64 	%rd26, %rd25, %rd15;
	ld.global.u16 	%rs84, [%rd26];
	// begin inline asm
	{mul.f16 %rs82,%rs83,%rs84;
}
	// end inline asm
	// begin inline asm
	{add.f16 %rs85,%rs79,%rs82;
}
	// end inline asm
	ld.global.u16 	%rs89, [%rd12+8];
	add.s64 	%rd27, %rd26, %rd15;
	ld.global.u16 	%rs90, [%rd27];
	// begin inline asm
	{mul.f16 %rs88,%rs89,%rs90;
}
	// end inline asm
	// begin inline asm
	{add.f16 %rs91,%rs85,%rs88;
}
	// end inline asm
	ld.global.u16 	%rs95, [%rd12+10];
	add.s64 	%rd28, %rd27, %rd15;
	ld.global.u16 	%rs96, [%rd28];
	// begin inline asm
	{mul.f16 %rs94,%rs95,%rs96;
}
	// end inline asm
	// begin inline asm
	{add.f16 %rs97,%rs91,%rs94;
}
	// end inline asm
	ld.global.u16 	%rs101, [%rd12+12];
	add.s64 	%rd29, %rd28, %rd15;
	ld.global.u16 	%rs102, [%rd29];
	// begin inline asm
	{mul.f16 %rs100,%rs101,%rs102;
}
	// end inline asm
	// begin inline asm
	{add.f16 %rs103,%rs97,%rs100;
}
	// end inline asm
	ld.global.u16 	%rs107, [%rd12+14];
	add.s64 	%rd30, %rd29, %rd15;
	ld.global.u16 	%rs108, [%rd30];
	// begin inline asm
	{mul.f16 %rs106,%rs107,%rs108;
}
	// end inline asm
	// begin inline asm
	{add.f16 %rs200,%rs103,%rs106;
}
	// end inline asm
	add.s32 	%r49, %r49, 16;
	add.s32 	%r48, %r48, %r7;
	add.s32 	%r47, %r47, 16;
	setp.ne.s32 	%p6, %r49, 0;
	@%p6 bra 	$L__BB13_4;
$L__BB13_5:
	setp.eq.s32 	%p7, %r4, 0;
	@%p7 bra 	$L__BB13_14;
	and.b32  	%r15, %r30, 7;
	setp.lt.u32 	%p8, %r4, 8;
	@%p8 bra 	$L__BB13_8;
	add.s32 	%r42, %r51, %r3;
	mul.wide.s32 	%rd31, %r42, 2;
	add.s64 	%rd32, %rd2, %rd31;
	ld.global.u16 	%rs114, [%rd32];
	mad.lo.s32 	%r43, %r51, %r33, %r40;
	mul.wide.s32 	%rd33, %r43, 2;
	add.s64 	%rd34, %rd1, %rd33;
	ld.global.u16 	%rs115, [%rd34];
	// begin inline asm
	{mul.f16 %rs113,%rs114,%rs115;
}
	// end inline asm
	// begin inline asm
	{add.f16 %rs116,%rs200,%rs113;
}
	// end inline asm
	ld.global.u16 	%rs120, [%rd32+2];
	mul.wide.s32 	%rd35, %r33, 2;
	add.s64 	%rd36, %rd34, %rd35;
	ld.global.u16 	%rs121, [%rd36];
	// begin inline asm
	{mul.f16 %rs119,%rs120,%rs121;
}
	// end inline asm
	// begin inline asm
	{add.f16 %rs122,%rs116,%rs119;
}
	// end inline asm
	ld.global.u16 	%rs126, [%rd32+4];
	add.s64 	%rd37, %rd36, %rd35;
	ld.global.u16 	%rs127, [%rd37];
	// begin inline asm
	{mul.f16 %rs125,%rs126,%rs127;
}
	// end inline asm
	// begin inline asm
	{add.f16 %rs128,%rs122,%rs125;
}
	// end inline asm
	ld.global.u16 	%rs132, [%rd32+6];
	add.s64 	%rd38, %rd37, %rd35;
	ld.global.u16 	%rs133, [%rd38];
	// begin inline asm
	{mul.f16 %rs131,%rs132,%rs133;
}
	// end inline asm
	// begin inline asm
	{add.f16 %rs134,%rs128,%rs131;
}
	// end inline asm
	ld.global.u16 	%rs138, [%rd32+8];
	add.s64 	%rd39, %rd38, %rd35;
	ld.global.u16 	%rs139, [%rd39];
	// begin inline asm
	{mul.f16 %rs137,%rs138,%rs139;
}
	// end inline asm
	// begin inline asm
	{add.f16 %rs140,%rs134,%rs137;
}
	// end inline asm
	ld.global.u16 	%rs144, [%rd32+10];
	add.s64 	%rd40, %rd39, %rd35;
	ld.global.u16 	%rs145, [%rd40];
	// begin inline asm
	{mul.f16 %rs143,%rs144,%rs145;
}
	// end inline asm
	// begin inline asm
	{add.f16 %rs146,%rs140,%rs143;
}
	// end inline asm
	ld.global.u16 	%rs150, [%rd32+12];
	add.s64 	%rd41, %rd40, %rd35;
	ld.global.u16 	%rs151, [%rd41];
	// begin inline asm
	{mul.f16 %rs149,%rs150,%rs151;
}
	// end inline asm
	// begin inline asm
	{add.f16 %rs152,%rs146,%rs149;
}
	// end inline asm
	ld.global.u16 	%rs156, [%rd32+14];
	add.s64 	%rd42, %rd41, %rd35;
	ld.global.u16 	%rs157, [%rd42];
	// begin inline asm
	{mul.f16 %rs155,%rs156,%rs157;
}
	// end inline asm
	// begin inline asm
	{add.f16 %rs200,%rs152,%rs155;
}
	// end inline asm
	add.s32 	%r51, %r51, 8;
$L__BB13_8:
	setp.eq.s32 	%p9, %r15, 0;
	@%p9 bra 	$L__BB13_14;
	and.b32  	%r18, %r30, 3;
	setp.lt.u32 	%p10, %r15, 4;
	@%p10 bra 	$L__BB13_11;
	add.s32 	%r44, %r51, %r3;
	mul.wide.s32 	%rd43, %r44, 2;
	add.s64 	%rd44, %rd2, %rd43;
	ld.global.u16 	%rs163, [%rd44];
	mad.lo.s32 	%r45, %r51, %r33, %r40;
	mul.wide.s32 	%rd45, %r45, 2;
	add.s64 	%rd46, %rd1, %rd45;
	ld.global.u16 	%rs164, [%rd46];
	// begin inline asm
	{mul.f16 %rs162,%rs163,%rs164;
}
	// end inline asm
	// begin inline asm
	{add.f16 %rs165,%rs200,%rs162;
}
	// end inline asm
	ld.global.u16 	%rs169, [%rd44+2];
	mul.wide.s32 	%rd47, %r33, 2;
	add.s64 	%rd48, %rd46, %rd47;
	ld.global.u16 	%rs170, [%rd48];
	// begin inline asm
	{mul.f16 %rs168,%rs169,%rs170;
}
	// end inline asm
	// begin inline asm
	{add.f16 %rs171,%rs165,%rs168;
}
	// end inline asm
	ld.global.u16 	%rs175, [%rd44+4];
	add.s64 	%rd49, %rd48, %rd47;
	ld.global.u16 	%rs176, [%rd49];
	// begin inline asm
	{mul.f16 %rs174,%rs175,%rs176;
}
	// end inline asm
	// begin inline asm
	{add.f16 %rs177,%rs171,%rs174;
}
	// end inline asm
	ld.global.u16 	%rs181, [%rd44+6];
	add.s64 	%rd50, %rd49, %rd47;
	ld.global.u16 	%rs182, [%rd50];
	// begin inline asm
	{mul.f16 %rs180,%rs181,%rs182;
}
	// end inline asm
	// begin inline asm
	{add.f16 %rs200,%rs177,%rs180;
}
	// end inline asm
	add.s32 	%r51, %r51, 4;
$L__BB13_11:
	setp.eq.s32 	%p11, %r18, 0;
	@%p11 bra 	$L__BB13_14;
	mad.lo.s32 	%r55, %r51, %r33, %r40;
	add.s32 	%r54, %r51, %r3;
	neg.s32 	%r53, %r18;
$L__BB13_13:
	.pragma "nounroll";
	mul.wide.s32 	%rd51, %r54, 2;
	add.s64 	%rd52, %rd2, %rd51;
	ld.global.u16 	%rs187, [%rd52];
	mul.wide.s32 	%rd53, %r55, 2;
	add.s64 	%rd54, %rd1, %rd53;
	ld.global.u16 	%rs188, [%rd54];
	// begin inline asm
	{mul.f16 %rs186,%rs187,%rs188;
}
	// end inline asm
	// begin inline asm
	{add.f16 %rs200,%rs200,%rs186;
}
	// end inline asm
	add.s32 	%r55, %r55, %r33;
	add.s32 	%r54, %r54, 1;
	add.s32 	%r53, %r53, 1;
	setp.ne.s32 	%p12, %r53, 0;
	@%p12 bra 	$L__BB13_13;
$L__BB13_14:
	mad.lo.s32 	%r46, %r33, %r1, %r40;
	cvta.to.global.u64 	%rd55, %rd5;
	mul.wide.s32 	%rd56, %r46, 2;
	add.s64 	%rd57, %rd55, %rd56;
	st.global.u16 	[%rd57], %rs200;
$L__BB13_15:
	ret;

}
	// .globl	_Z15batchReluKernelP6__halfi
.visible .entry _Z15batchReluKernelP6__halfi(
	.param .u64 .ptr .align 1 _Z15batchReluKernelP6__halfi_param_0,
	.param .u32 _Z15batchReluKernelP6__halfi_param_1
)
{
	.reg .pred 	%p<3>;
	.reg .b16 	%rs<7>;
	.reg .b32 	%r<6>;
	.reg .b32 	%f<3>;
	.reg .b64 	%rd<5>;

	ld.param.u64 	%rd2, [_Z15batchReluKernelP6__halfi_param_0];
	ld.param.u32 	%r2, [_Z15batchReluKernelP6__halfi_param_1];
	mov.u32 	%r3, %ctaid.x;
	mov.u32 	%r4, %ntid.x;
	mov.u32 	%r5, %tid.x;
	mad.lo.s32 	%r1, %r3, %r4, %r5;
	setp.ge.s32 	%p1, %r1, %r2;
	@%p1 bra 	$L__BB14_4;
	cvta.to.global.u64 	%rd3, %rd2;
	mul.wide.s32 	%rd4, %r1, 2;
	add.s64 	%rd1, %rd3, %rd4;
	ld.global.u16 	%rs6, [%rd1];
	// begin inline asm
	{  cvt.f32.f16 %f1, %rs6;}

	// end inline asm
	setp.gt.f32 	%p2, %f1, 0f00000000;
	@%p2 bra 	$L__BB14_3;
	mov.f32 	%f2, 0f00000000;
	// begin inline asm
	{  cvt.rn.f16.f32 %rs6, %f2;}

	// end inline asm
$L__BB14_3:
	st.global.u16 	[%rd1], %rs6;
$L__BB14_4:
	ret;

}
	// .globl	_Z29batchForwardOutputLayerKernelP6__halfS0_S0_S0_iii
.visible .entry _Z29batchForwardOutputLayerKernelP6__halfS0_S0_S0_iii(
	.param .u64 .ptr .align 1 _Z29batchForwardOutputLayerKernelP6__halfS0_S0_S0_iii_param_0,
	.param .u64 .ptr .align 1 _Z29batchForwardOutputLayerKernelP6__halfS0_S0_S0_iii_param_1,
	.param .u64 .ptr .align 1 _Z29batchForwardOutputLayerKernelP6__halfS0_S0_S0_iii_param_2,
	.param .u64 .ptr .align 1 _Z29batchForwardOutputLayerKernelP6__halfS0_S0_S0_iii_param_3,
	.param .u32 _Z29batchForwardOutputLayerKernelP6__halfS0_S0_S0_iii_param_4,
	.param .u32 _Z29batchForwardOutputLayerKernelP6__halfS0_S0_S0_iii_param_5,
	.param .u32 _Z29batchForwardOutputLayerKernelP6__halfS0_S0_S0_iii_param_6
)
{
	.reg .pred 	%p<13>;
	.reg .b16 	%rs<201>;
	.reg .b32 	%r<56>;
	.reg .b64 	%rd<58>;

	ld.param.u64 	%rd6, [_Z29batchForwardOutputLayerKernelP6__halfS0_S0_S0_iii_param_0];
	ld.param.u64 	%rd4, [_Z29batchForwardOutputLayerKernelP6__halfS0_S0_S0_iii_param_1];
	ld.param.u64 	%rd7, [_Z29batchForwardOutputLayerKernelP6__halfS0_S0_S0_iii_param_2];
	ld.param.u64 	%rd5, [_Z29batchForwardOutputLayerKernelP6__halfS0_S0_S0_iii_param_3];
	ld.param.u32 	%r32, [_Z29batchForwardOutputLayerKernelP6__halfS0_S0_S0_iii_param_4];
	ld.param.u32 	%r30, [_Z29batchForwardOutputLayerKernelP6__halfS0_S0_S0_iii_param_5];
	ld.param.u32 	%r33, [_Z29batchForwardOutputLayerKernelP6__halfS0_S0_S0_iii_param_6];
	cvta.to.global.u64 	%rd1, %rd7;
	cvta.to.global.u64 	%rd2, %rd6;
	mov.u32 	%r34, %ctaid.x;
	mov.u32 	%r35, %ntid.x;
	mov.u32 	%r36, %tid.x;
	mad.lo.s32 	%r1, %r34, %r35, %r36;
	mov.u32 	%r37, %ctaid.y;
	mov.u32 	%r38, %ntid.y;
	mov.u32 	%r39, %tid.y;
	mad.lo.s32 	%r40, %r37, %r38, %r39;
	setp.ge.s32 	%p1, %r1, %r32;
	setp.ge.s32 	%p2, %r40, %r33;
	or.pred  	%p3, %p1, %p2;
	@%p3 bra 	$L__BB15_15;
	cvta.to.global.u64 	%rd8, %rd4;
	mul.wide.s32 	%rd9, %r1, 2;
	add.s64 	%rd10, %rd8, %rd9;
	ld.global.u16 	%rs200, [%rd10];
	setp.lt.s32 	%p4, %r30, 1;
	@%p4 bra 	$L__BB15_14;
	mul.lo.s32 	%r3, %r30, %r1;
	and.b32  	%r4, %r30, 15;
	setp.lt.u32 	%p5, %r30, 16;
	mov.b32 	%r51, 0;
	@%p5 bra 	$L__BB15_5;
	and.b32  	%r51, %r30, 2147483632;
	neg.s32 	%r49, %r51;
	shl.b32 	%r7, %r33, 4;
	add.s64 	%rd3, %rd2, 16;
	mul.wide.s32 	%rd15, %r33, 2;
	mov.u32 	%r47, %r3;
	mov.u32 	%r48, %r40;
$L__BB15_4:
	.pragma "nounroll";
	mul.wide.s32 	%rd11, %r47, 2;
	add.s64 	%rd12, %rd3, %rd11;
	ld.global.u16 	%rs17, [%rd12+-16];
	mul.wide.s32 	%rd13, %r48, 2;
	add.s64 	%rd14, %rd1, %rd13;
	ld.global.u16 	%rs18, [%rd14];
	// begin inline asm
	{mul.f16 %rs16,%rs17,%rs18;
}
	// end inline asm
	// begin inline asm
	{add.f16 %rs19,%rs200,%rs16;
}
	// end inline asm
	ld.global.u16 	%rs23, [%rd12+-14];
	add.s64 	%rd16, %rd14, %rd15;
	ld.global.u16 	%rs24, [%rd16];
	// begin inline asm
	{mul.f16 %rs22,%rs23,%rs24;
}
	// end inline asm
	// begin inline asm
	{add.f16 %rs25,%rs19,%rs22;
}
	// end inline asm
	ld.global.u16 	%rs29, [%rd12+-12];
	add.s64 	%rd17, %rd16, %rd15;
	ld.global.u16 	%rs30, [%rd17];
	// begin inline asm
	{mul.f16 %rs28,%rs29,%rs30;
}
	// end inline asm
	// begin inline asm
	{add.f16 %rs31,%rs25,%rs28;
}
	// end inline asm
	ld.global.u16 	%rs35, [%rd12+-10];
	add.s64 	%rd18, %rd17, %rd15;
	ld.global.u16 	%rs36, [%rd18];
	// begin inline asm
	{mul.f16 %rs34,%rs35,%rs36;
}
	// end inline asm
	// begin inline asm
	{add.f16 %rs37,%rs31,%rs34;
}
	// end inline asm
	ld.global.u16 	%rs41, [%rd12+-8];
	add.s64 	%rd19, %rd18, %rd15;
	ld.global.u16 	%rs42, [%rd19];
	// begin inline asm
	{mul.f16 %rs40,%rs41,%rs42;
}
	// end inline asm
	// begin inline asm
	{add.f16 %rs43,%rs37,%rs40;
}
	// end inline asm
	ld.global.u16 	%rs47, [%rd12+-6];
	add.s64 	%rd20, %rd19, %rd15;
	ld.global.u16 	%rs48, [%rd20];
	// begin inline asm
	{mul.f16 %rs46,%rs47,%rs48;
}
	// end inline asm
	// begin inline asm
	{add.f16 %rs49,%rs43,%rs46;
}
	// end inline asm
	ld.global.u16 	%rs53, [%rd12+-4];
	add.s64 	%rd21, %rd20, %rd15;
	ld.global.u16 	%rs54, [%rd21];
	// begin inline asm
	{mul.f16 %rs52,%rs53,%rs54;
}
	// end inline asm
	// begin inline asm
	{add.f16 %rs55,%rs49,%rs52;
}
	// end inline asm
	ld.global.u16 	%rs59, [%rd12+-2];
	add.s64 	%rd22, %rd21, %rd15;
	ld.global.u16 	%rs60, [%rd22];
	// begin inline asm
	{mul.f16 %rs58,%rs59,%rs60;
}
	// end inline asm
	// begin inline asm
	{add.f16 %rs61,%rs55,%rs58;
}
	// end inline asm
	ld.global.u16 	%rs65, [%rd12];
	add.s64 	%rd23, %rd22, %rd15;
	ld.global.u16 	%rs66, [%rd23];
	// begin inline asm
	{mul.f16 %rs64,%rs65,%rs66;
}
	// end inline asm
	// begin inline asm
	{add.f16 %rs67,%rs61,%rs64;
}
	// end inline asm
	ld.global.u16 	%rs71, [%rd12+2];
	add.s64 	%rd24, %rd23, %rd15;
	ld.global.u16 	%rs72, [%rd24];
	// begin inline asm
	{mul.f16 %rs70,%rs71,%rs72;
}
	// end inline asm
	// begin inline asm
	{add.f16 %rs73,%rs67,%rs70;
}
	// end inline asm
	ld.global.u16 	%rs77, [%rd12+4];
	add.s64 	%rd25, %rd24, %rd15;
	ld.global.u16 	%rs78, [%rd25];
	// begin inline asm
	{mul.f16 %rs76,%rs77,%rs78;
}
	// end inline asm
	// begin inline asm
	{add.f16 %rs79,%rs73,%rs76;
}
	// end inline asm
	ld.global.u16 	%rs83, [%rd12+6];
	add.s64 	%rd26, %rd25, %rd15;
	ld.global.u16 	%rs84, [%rd26];
	// begin inline asm
	{mul.f16 %rs82,%rs83,%rs84;
}
	// end inline asm
	// begin inline asm
	{add.f16 %rs85,%rs79,%rs82;
}
	// end inline asm
	ld.global.u16 	%rs89, [%rd12+8];
	add.s64 	%rd27, %rd26, %rd15;
	ld.global.u16 	%rs90, [%rd27];
	// begin inline asm
	{mul.f16 %rs88,%rs89,%rs90;
}
	// end inline asm
	// begin inline asm
	{add.f16 %rs91,%rs85,%rs88;
}
	// end inline asm
	ld.global.u16 	%rs95, [%rd12+10];
	add.s64 	%rd28, %rd27, %rd15;
	ld.global.u16 	%rs96, [%rd28];
	// begin inline asm
	{mul.f16 %rs94,%rs95,%rs96;
}
	// end inline asm
	// begin inline asm
	{add.f16 %rs97,%rs91,%rs94;
}
	// end inline asm
	ld.global.u16 	%rs101, [%rd12+12];
	add.s64 	%rd29, %rd28, %rd15;
	ld.global.u16 	%rs102, [%rd29];
	// begin inline asm
	{mul.f16 %rs100,%rs101,%rs102;
}
	// end inline asm
	// begin inline asm
	{add.f16 %rs103,%rs97,%rs100;
}
	// end inline asm
	ld.global.u16 	%rs107, [%rd12+14];
	add.s64 	%rd30, %rd29, %rd15;
	ld.global.u16 	%rs108, [%rd30];
	// begin inline asm
	{mul.f16 %rs106,%rs107,%rs108;
}
	// end inline asm
	// begin inline asm
	{add.f16 %rs200,%rs103,%rs106;
}
	// end inline asm
	add.s32 	%r49, %r49, 16;
	add.s32 	%r48, %r48, %r7;
	add.s32 	%r47, %r47, 16;
	setp.ne.s32 	%p6, %r49, 0;
	@%p6 bra 	$L__BB15_4;
$L__BB15_5:
	setp.eq.s32 	%p7, %r4, 0;
	@%p7 bra 	$L__BB15_14;
	and.b32  	%r15, %r30, 7;
	setp.lt.u32 	%p8, %r4, 8;
	@%p8 bra 	$L__BB15_8;
	add.s32 	%r42, %r51, %r3;
	mul.wide.s32 	%rd31, %r42, 2;
	add.s64 	%rd32, %rd2, %rd31;
	ld.global.u16 	%rs114, [%rd32];
	mad.lo.s32 	%r43, %r51, %r33, %r40;
	mul.wide.s32 	%rd33, %r43, 2;
	add.s64 	%rd34, %rd1, %rd33;
	ld.global.u16 	%rs115, [%rd34];
	// begin inline asm
	{mul.f16 %rs113,%rs114,%rs115;
}
	// end inline asm
	// begin inline asm
	{add.f16 %rs116,%rs200,%rs113;
}
	// end inline asm
	ld.global.u16 	%rs120, [%rd32+2];
	mul.wide.s32 	%rd35, %r33, 2;
	add.s64 	%rd36, %rd34, %rd35;
	ld.global.u16 	%rs121, [%rd36];
	// begin inline asm
	{mul.f16 %rs119,%rs120,%rs121;
}
	// end inline asm
	// begin inline asm
	{add.f16 %rs122,%rs116,%rs119;
}
	// end inline asm
	ld.global.u16 	%rs126, [%rd32+4];
	add.s64 	%rd37, %rd36, %rd35;
	ld.global.u16 	%rs127, [%rd37];
	// begin inline asm
	{mul.f16 %rs125,%rs126,%rs127;
}
	// end inline asm
	// begin inline asm
	{add.f16 %rs128,%rs122,%rs125;
}
	// end inline asm
	ld.global.u16 	%rs132, [%rd32+6];
	add.s64 	%rd38, %rd37, %rd35;
	ld.global.u16 	%rs133, [%rd38];
	// begin inline asm
	{mul.f16 %rs131,%rs132,%rs133;
}
	// end inline asm
	// begin inline asm
	{add.f16 %rs134,%rs128,%rs131;
}
	// end inline asm
	ld.global.u16 	%rs138, [%rd32+8];
	add.s64 	%rd39, %rd38, %rd35;
	ld.global.u16 	%rs139, [%rd39];
	// begin inline asm
	{mul.f16 %rs137,%rs138,%rs139;
}
	// end inline asm
	// begin inline asm
	{add.f16 %rs140,%rs134,%rs137;
}
	// end inline asm
	ld.global.u16 	%rs144, [%rd32+10];
	add.s64 	%rd40, %rd39, %rd35;
	ld.global.u16 	%rs145, [%rd40];
	// begin inline asm
	{mul.f16 %rs143,%rs144,%rs145;
}
	// end inline asm
	// begin inline asm
	{add.f16 %rs146,%rs140,%rs143;
}
	// end inline asm
	ld.global.u16 	%rs150, [%rd32+12];
	add.s64 	%rd41, %rd40, %rd35;
	ld.global.u16 	%rs151, [%rd41];
	// begin inline asm
	{mul.f16 %rs149,%rs150,%rs151;
}
	// end inline asm
	// begin inline asm
	{add.f16 %rs152,%rs146,%rs149;
}
	// end inline asm
	ld.global.u16 	%rs156, [%rd32+14];
	add.s64 	%rd42, %rd41, %rd35;
	ld.global.u16 	%rs157, [%rd42];
	// begin inline asm
	{mul.f16 %rs155,%rs156,%rs157;
}
	// end inline asm
	// begin inline asm
	{add.f16 %rs200,%rs152,%rs155;
}
	// end inline asm
	add.s32 	%r51, %r51, 8;
$L__BB15_8:
	setp.eq.s32 	%p9, %r15, 0;
	@%p9 bra 	$L__BB15_14;
	and.b32  	%r18, %r30, 3;
	setp.lt.u32 	%p10, %r15, 4;
	@%p10 bra 	$L__BB15_11;
	add.s32 	%r44, %r51, %r3;
	mul.wide.s32 	%rd43, %r44, 2;
	add.s64 	%rd44, %rd2, %rd43;
	ld.global.u16 	%rs163, [%rd44];
	mad.lo.s32 	%r45, %r51, %r33, %r40;
	mul.wide.s32 	%rd45, %r45, 2;
	add.s64 	%rd46, %rd1, %rd45;
	ld.global.u16 	%rs164, [%rd46];
	// begin inline asm
	{mul.f16 %rs162,%rs163,%rs164;
}
	// end inline asm
	// begin inline asm
	{add.f16 %rs165,%rs200,%rs162;
}
	// end inline asm
	ld.global.u16 	%rs169, [%rd44+2];
	mul.wide.s32 	%rd47, %r33, 2;
	add.s64 	%rd48, %rd46, %rd47;
	ld.global.u16 	%rs170, [%rd48];
	// begin inline asm
	{mul.f16 %rs168,%rs169,%rs170;
}
	// end inline asm
	// begin inline asm
	{add.f16 %rs171,%rs165,%rs168;
}
	// end inline asm
	ld.global.u16 	%rs175, [%rd44+4];
	add.s64 	%rd49, %rd48, %rd47;
	ld.global.u16 	%rs176, [%rd49];
	// begin inline asm
	{mul.f16 %rs174,%rs175,%rs176;
}
	// end inline asm
	// begin inline asm
	{add.f16 %rs177,%rs171,%rs174;
}
	// end inline asm
	ld.global.u16 	%rs181, [%rd44+6];
	add.s64 	%rd50, %rd49, %rd47;
	ld.global.u16 	%rs182, [%rd50];
	// begin inline asm
	{mul.f16 %rs180,%rs181,%rs182;
}
	// end inline asm
	// begin inline asm
	{add.f16 %rs200,%rs177,%rs180;
}
	// end inline asm
	add.s32 	%r51, %r51, 4;
$L__BB15_11:
	setp.eq.s32 	%p11, %r18, 0;
	@%p11 bra 	$L__BB15_14;
	mad.lo.s32 	%r55, %r51, %r33, %r40;
	add.s32 	%r54, %r51, %r3;
	neg.s32 	%r53, %r18;
$L__BB15_13:
	.pragma "nounroll";
	mul.wide.s32 	%rd51, %r54, 2;
	add.s64 	%rd52, %rd2, %rd51;
	ld.global.u16 	%rs187, [%rd52];
	mul.wide.s32 	%rd53, %r55, 2;
	add.s64 	%rd54, %rd1, %rd53;
	ld.global.u16 	%rs188, [%rd54];
	// begin inline asm
	{mul.f16 %rs186,%rs187,%rs188;
}
	// end inline asm
	// begin inline asm
	{add.f16 %rs200,%rs200,%rs186;
}
	// end inline asm
	add.s32 	%r55, %r55, %r33;
	add.s32 	%r54, %r54, 1;
	add.s32 	%r53, %r53, 1;
	setp.ne.s32 	%p12, %r53, 0;
	@%p12 bra 	$L__BB15_13;
$L__BB15_14:
	mad.lo.s32 	%r46, %r33, %r1, %r40;
	cvta.to.global.u64 	%rd55, %rd5;
	mul.wide.s32 	%rd56, %r46, 2;
	add.s64 	%rd57, %rd55, %rd56;
	st.global.u16 	[%rd57], %rs200;
$L__BB15_15:
	ret;

}
	// .globl	_Z18batchSoftmaxKernelP6__halfii
.visible .entry _Z18batchSoftmaxKernelP6__halfii(
	.param .u64 .ptr .align 1 _Z18batchSoftmaxKernelP6__halfii_param_0,
	.param .u32 _Z18batchSoftmaxKernelP6__halfii_param_1,
	.param .u32 _Z18batchSoftmaxKernelP6__halfii_param_2
)
{
	.reg .pred 	%p<15>;
	.reg .b16 	%rs<6>;
	.reg .b32 	%r<34>;
	.reg .b32 	%f<40>;
	.reg .b64 	%rd<9>;
	// demoted variable
	.shared .align 4 .b8 _ZZ18batchSoftmaxKernelP6__halfiiE11shared_data[1024];
	ld.param.u64 	%rd2, [_Z18batchSoftmaxKernelP6__halfii_param_0];
	ld.param.u32 	%r16, [_Z18batchSoftmaxKernelP6__halfii_param_1];
	ld.param.u32 	%r17, [_Z18batchSoftmaxKernelP6__halfii_param_2];
	cvta.to.global.u64 	%rd1, %rd2;
	mov.u32 	%r1, %ctaid.x;
	setp.ge.s32 	%p1, %r1, %r17;
	@%p1 bra 	$L__BB16_20;
	mov.u32 	%r33, %tid.x;
	setp.ge.s32 	%p2, %r33, %r16;
	mov.f32 	%f37, 0fFF800000;
	@%p2 bra 	$L__BB16_4;
	mov.f32 	%f37, 0fFF800000;
	mov.u32 	%r3, %ntid.x;
	mov.u32 	%r29, %r33;
$L__BB16_3:
	mad.lo.s32 	%r18, %r29, %r17, %r1;
	mul.wide.s32 	%rd3, %r18, 2;
	add.s64 	%rd4, %rd1, %rd3;
	ld.global.u16 	%rs1, [%rd4];
	// begin inline asm
	{  cvt.f32.f16 %f11, %rs1;}

	// end inline asm
	setp.gt.f32 	%p3, %f11, %f37;
	selp.f32 	%f37, %f11, %f37, %p3;
	add.s32 	%r29, %r29, %r3;
	setp.lt.s32 	%p4, %r29, %r16;
	@%p4 bra 	$L__BB16_3;
$L__BB16_4:
	shl.b32 	%r19, %r33, 2;
	mov.u32 	%r20, _ZZ18batchSoftmaxKernelP6__halfiiE11shared_data;
	add.s32 	%r6, %r20, %r19;
	st.shared.f32 	[%r6], %f37;
	bar.sync 	0;
	mov.u32 	%r7, %ntid.x;
	setp.lt.u32 	%p5, %r7, 2;
	@%p5 bra 	$L__BB16_9;
	mov.u32 	%r30, %r7;
$L__BB16_6:
	shr.u32 	%r9, %r30, 1;
	setp.ge.u32 	%p6, %r33, %r9;
	@%p6 bra 	$L__BB16_8;
	ld.shared.f32 	%f12, [%r6];
	shl.b32 	%r21, %r9, 2;
	add.s32 	%r22, %r6, %r21;
	ld.shared.f32 	%f13, [%r22];
	max.f32 	%f14, %f12, %f13;
	st.shared.f32 	[%r6], %f14;
$L__BB16_8:
	bar.sync 	0;
	setp.gt.u32 	%p7, %r30, 3;
	mov.u32 	%r30, %r9;
	@%p7 bra 	$L__BB16_6;
$L__BB16_9:
	setp.ge.s32 	%p8, %r33, %r16;
	mov.f32 	%f39, 0f00000000;
	@%p8 bra 	$L__BB16_12;
	mov.f32 	%f39, 0f00000000;
	ld.shared.f32 	%f4, [_ZZ18batchSoftmaxKernelP6__halfiiE11shared_data];
	mov.u32 	%r31, %r33;
$L__BB16_11:
	mad.lo.s32 	%r23, %r31, %r17, %r1;
	mul.wide.s32 	%rd5, %r23, 2;
	add.s64 	%rd6, %rd1, %rd5;
	ld.global.u16 	%rs2, [%rd6];
	// begin inline asm
	{  cvt.f32.f16 %f17, %rs2;}

	// end inline asm
	sub.f32 	%f19, %f17, %f4;
	fma.rn.f32 	%f20, %f19, 0f3BBB989D, 0f3F000000;
	cvt.sat.f32.f32 	%f21, %f20;
	mov.f32 	%f22, 0f4B400001;
	mov.f32 	%f23, 0f437C0000;
	fma.rm.f32 	%f24, %f21, %f23, %f22;
	add.f32 	%f25, %f24, 0fCB40007F;
	neg.f32 	%f26, %f25;
	fma.rn.f32 	%f27, %f19, 0f3FB8AA3B, %f26;
	fma.rn.f32 	%f28, %f19, 0f32A57060, %f27;
	mov.b32 	%r24, %f24;
	shl.b32 	%r25, %r24, 23;
	mov.b32 	%f29, %r25;
	ex2.approx.ftz.f32 	%f30, %f28;
	mul.f32 	%f18, %f30, %f29;
	// begin inline asm
	{  cvt.rn.f16.f32 %rs3, %f18;}

	// end inline asm
	st.global.u16 	[%rd6], %rs3;
	add.f32 	%f39, %f39, %f18;
	add.s32 	%r31, %r31, %r7;
	setp.lt.s32 	%p9, %r31, %r16;
	@%p9 bra 	$L__BB16_11;
$L__BB16_12:
	setp.lt.u32 	%p10, %r7, 2;
	st.shared.f32 	[%r6], %f39;
	bar.sync 	0;
	@%p10 bra 	$L__BB16_17;
	mov.u32 	%r32, %r7;
$L__BB16_14:
	shr.u32 	%r13, %r32, 1;
	setp.ge.u32 	%p11, %r33, %r13;
	@%p11 bra 	$L__BB16_16;
	shl.b32 	%r26, %r13, 2;
	add.s32 	%r27, %r6, %r26;
	ld.shared.f32 	%f31, [%r27];
	ld.shared.f32 	%f32, [%r6];
	add.f32 	%f33, %f31, %f32;
	st.shared.f32 	[%r6], %f33;
$L__BB16_16:
	bar.sync 	0;
	setp.gt.u32 	%p12, %r32, 3;
	mov.u32 	%r32, %r13;
	@%p12 bra 	$L__BB16_14;
$L__BB16_17:
	setp.ge.s32 	%p13, %r33, %r16;
	@%p13 bra 	$L__BB16_20;
	ld.shared.f32 	%f8, [_ZZ18batchSoftmaxKernelP6__halfiiE11shared_data];
$L__BB16_19:
	mad.lo.s32 	%r28, %r33, %r17, %r1;
	mul.wide.s32 	%rd7, %r28, 2;
	add.s64 	%rd8, %rd1, %rd7;
	ld.global.u16 	%rs4, [%rd8];
	// begin inline asm
	{  cvt.f32.f16 %f34, %rs4;}

	// end inline asm
	div.rn.f32 	%f35, %f34, %f8;
	// begin inline asm
	{  cvt.rn.f16.f32 %rs5, %f35;}

	// end inline asm
	st.global.u16 	[%rd8], %rs5;
	add.s32 	%r33, %r33, %r7;
	setp.lt.s32 	%p14, %r33, %r16;
	@%p14 bra 	$L__BB16_19;
$L__BB16_20:
	ret;

}
	// .globl	_Z32batchComputeOutputGradientKernelP6__halfS0_S0_ii
.visible .entry _Z32batchComputeOutputGradientKernelP6__halfS0_S0_ii(
	.param .u64 .ptr .align 1 _Z32batchComputeOutputGradientKernelP6__halfS0_S0_ii_param_0,
	.param .u64 .ptr .align 1 _Z32batchComputeOutputGradientKernelP6__halfS0_S0_ii_param_1,
	.param .u64 .ptr .align 1 _Z32batchComputeOutputGradientKernelP6__halfS0_S0_ii_param_2,
	.param .u32 _Z32batchComputeOutputGradientKernelP6__halfS0_S0_ii_param_3,
	.param .u32 _Z32batchComputeOutputGradientKernelP6__halfS0_S0_ii_param_4
)
{
	.reg .pred 	%p<4>;
	.reg .b16 	%rs<4>;
	.reg .b32 	%r<14>;
	.reg .b64 	%rd<11>;

	ld.param.u64 	%rd1, [_Z32batchComputeOutputGradientKernelP6__halfS0_S0_ii_param_0];
	ld.param.u64 	%rd2, [_Z32batchComputeOutputGradientKernelP6__halfS0_S0_ii_param_1];
	ld.param.u64 	%rd3, [_Z32batchComputeOutputGradientKernelP6__halfS0_S0_ii_param_2];
	ld.param.u32 	%r4, [_Z32batchComputeOutputGradientKernelP6__halfS0_S0_ii_param_3];
	ld.param.u32 	%r5, [_Z32batchComputeOutputGradientKernelP6__halfS0_S0_ii_param_4];
	mov.u32 	%r6, %ctaid.x;
	mov.u32 	%r7, %ntid.x;
	mov.u32 	%r8, %tid.x;
	mad.lo.s32 	%r1, %r6, %r7, %r8;
	mov.u32 	%r9, %ctaid.y;
	mov.u32 	%r10, %ntid.y;
	mov.u32 	%r11, %tid.y;
	mad.lo.s32 	%r12, %r9, %r10, %r11;
	setp.ge.s32 	%p1, %r1, %r4;
	setp.ge.s32 	%p2, %r12, %r5;
	or.pred  	%p3, %p1, %p2;
	@%p3 bra 	$L__BB17_2;
	cvta.to.global.u64 	%rd4, %rd1;
	cvta.to.global.u64 	%rd5, %rd2;
	cvta.to.global.u64 	%rd6, %rd3;
	mad.lo.s32 	%r13, %r5, %r1, %r12;
	mul.wide.s32 	%rd7, %r13, 2;
	add.s64 	%rd8, %rd4, %rd7;
	ld.global.u16 	%rs2, [%rd8];
	add.s64 	%rd9, %rd5, %rd7;
	ld.global.u16 	%rs3, [%rd9];
	// begin inline asm
	{sub.f16 %rs1,%rs2,%rs3;
}
	// end inline asm
	add.s64 	%rd10, %rd6, %rd7;
	st.global.u16 	[%rd10], %rs1;
$L__BB17_2:
	ret;

}
	// .globl	_Z32batchComputeHiddenGradientKernelP6__halfS0_S0_S0_iii
.visible .entry _Z32batchComputeHiddenGradientKernelP6__halfS0_S0_S0_iii(
	.param .u64 .ptr .align 1 _Z32batchComputeHiddenGradientKernelP6__halfS0_S0_S0_iii_param_0,
	.param .u64 .ptr .align 1 _Z32batchComputeHiddenGradientKernelP6__halfS0_S0_S0_iii_param_1,
	.param .u64 .ptr .align 1 _Z32batchComputeHiddenGradientKernelP6__halfS0_S0_S0_iii_param_2,
	.param .u64 .ptr .align 1 _Z32batchComputeHiddenGradientKernelP6__halfS0_S0_S0_iii_param_3,
	.param .u32 _Z32batchComputeHiddenGradientKernelP6__halfS0_S0_S0_iii_param_4,
	.param .u32 _Z32batchComputeHiddenGradientKernelP6__halfS0_S0_S0_iii_param_5,
	.param .u32 _Z32batchComputeHiddenGradientKernelP6__halfS0_S0_S0_iii_param_6
)
{
	.reg .pred 	%p<14>;
	.reg .b16 	%rs<207>;
	.reg .b32 	%r<56>;
	.reg .b32 	%f<4>;
	.reg .b64 	%rd<84>;

	ld.param.u64 	%rd5, [_Z32batchComputeHiddenGradientKernelP6__halfS0_S0_S0_iii_param_0];
	ld.param.u64 	%rd6, [_Z32batchComputeHiddenGradientKernelP6__halfS0_S0_S0_iii_param_1];
	ld.param.u64 	%rd3, [_Z32batchComputeHiddenGradientKernelP6__halfS0_S0_S0_iii_param_2];
	ld.param.u64 	%rd4, [_Z32batchComputeHiddenGradientKernelP6__halfS0_S0_S0_iii_param_3];
	ld.param.u32 	%r30, [_Z32batchComputeHiddenGradientKernelP6__halfS0_S0_S0_iii_param_4];
	ld.param.u32 	%r31, [_Z32batchComputeHiddenGradientKernelP6__halfS0_S0_S0_iii_param_5];
	ld.param.u32 	%r33, [_Z32batchComputeHiddenGradientKernelP6__halfS0_S0_S0_iii_param_6];
	cvta.to.global.u64 	%rd1, %rd6;
	cvta.to.global.u64 	%rd2, %rd5;
	mov.u32 	%r34, %ctaid.x;
	mov.u32 	%r35, %ntid.x;
	mov.u32 	%r36, %tid.x;
	mad.lo.s32 	%r1, %r34, %r35, %r36;
	mov.u32 	%r37, %ctaid.y;
	mov.u32 	%r38, %ntid.y;
	mov.u32 	%r39, %tid.y;
	mad.lo.s32 	%r40, %r37, %r38, %r39;
	setp.ge.s32 	%p1, %r1, %r30;
	setp.ge.s32 	%p2, %r40, %r33;
	or.pred  	%p3, %p1, %p2;
	@%p3 bra 	$L__BB18_15;
	mov.f32 	%f1, 0f00000000;
	// begin inline asm
	{  cvt.rn.f16.f32 %rs206, %f1;}

	// end inline asm
	setp.lt.s32 	%p4, %r31, 1;
	@%p4 bra 	$L__BB18_14;
	and.b32  	%r3, %r31, 15;
	setp.lt.u32 	%p5, %r31, 16;
	mov.b32 	%r51, 0;
	@%p5 bra 	$L__BB18_5;
	and.b32  	%r51, %r31, 2147483632;
	neg.s32 	%r49, %r51;
	shl.b32 	%r6, %r33, 4;
	shl.b32 	%r7, %r30, 4;
	mul.wide.s32 	%rd11, %r30, 2;
	mul.wide.s32 	%rd13, %r33, 2;
	mov.u32 	%r47, %r1;
	mov.u32 	%r48, %r40;
$L__BB18_4:
	.pragma "nounroll";
	mul.wide.s32 	%rd7, %r47, 2;
	add.s64 	%rd8, %rd2, %rd7;
	ld.global.u16 	%rs18, [%rd8];
	mul.wide.s32 	%rd9, %r48, 2;
	add.s64 	%rd10, %rd1, %rd9;
	ld.global.u16 	%rs19, [%rd10];
	// begin inline asm
	{mul.f16 %rs17,%rs18,%rs19;
}
	// end inline asm
	// begin inline asm
	{add.f16 %rs20,%rs206,%rs17;
}
	// end inline asm
	add.s64 	%rd12, %rd8, %rd11;
	ld.global.u16 	%rs24, [%rd12];
	add.s64 	%rd14, %rd10, %rd13;
	ld.global.u16 	%rs25, [%rd14];
	// begin inline asm
	{mul.f16 %rs23,%rs24,%rs25;
}
	// end inline asm
	// begin inline asm
	{add.f16 %rs26,%rs20,%rs23;
}
	// end inline asm
	add.s64 	%rd15, %rd12, %rd11;
	ld.global.u16 	%rs30, [%rd15];
	add.s64 	%rd16, %rd14, %rd13;
	ld.global.u16 	%rs31, [%rd16];
	// begin inline asm
	{mul.f16 %rs29,%rs30,%rs31;
}
	// end inline asm
	// begin inline asm
	{add.f16 %rs32,%rs26,%rs29;
}
	// end inline asm
	add.s64 	%rd17, %rd15, %rd11;
	ld.global.u16 	%rs36, [%rd17];
	add.s64 	%rd18, %rd16, %rd13;
	ld.global.u16 	%rs37, [%rd18];
	// begin inline asm
	{mul.f16 %rs35,%rs36,%rs37;
}
	// end inline asm
	// begin inline asm
	{add.f16 %rs38,%rs32,%rs35;
}
	// end inline asm
	add.s64 	%rd19, %rd17, %rd11;
	ld.global.u16 	%rs42, [%rd19];
	add.s64 	%rd20, %rd18, %rd13;
	ld.global.u16 	%rs43, [%rd20];
	// begin inline asm
	{mul.f16 %rs41,%rs42,%rs43;
}
	// end inline asm
	// begin inline asm
	{add.f16 %rs44,%rs38,%rs41;
}
	// end inline asm
	add.s64 	%rd21, %rd19, %rd11;
	ld.global.u16 	%rs48, [%rd21];
	add.s64 	%rd22, %rd20, %rd13;
	ld.global.u16 	%rs49, [%rd22];
	// begin inline asm
	{mul.f16 %rs47,%rs48,%rs49;
}
	// end inline asm
	// begin inline asm
	{add.f16 %rs50,%rs44,%rs47;
}
	// end inline asm
	add.s64 	%rd23, %rd21, %rd11;
	ld.global.u16 	%rs54, [%rd23];
	add.s64 	%rd24, %rd22, %rd13;
	ld.global.u16 	%rs55, [%rd24];
	// begin inline asm
	{mul.f16 %rs53,%rs54,%rs55;
}
	// end inline asm
	// begin inline asm
	{add.f16 %rs56,%rs50,%rs53;
}
	// end inline asm
	add.s64 	%rd25, %rd23, %rd11;
	ld.global.u16 	%rs60, [%rd25];
	add.s64 	%rd26, %rd24, %rd13;
	ld.global.u16 	%rs61, [%rd26];
	// begin inline asm
	{mul.f16 %rs59,%rs60,%rs61;
}
	// end inline asm
	// begin inline asm
	{add.f16 %rs62,%rs56,%rs59;
}
	// end inline asm
	add.s64 	%rd27, %rd25, %rd11;
	ld.global.u16 	%rs66, [%rd27];
	add.s64 	%rd28, %rd26, %rd13;
	ld.global.u16 	%rs67, [%rd28];
	// begin inline asm
	{mul.f16 %rs65,%rs66,%rs67;
}
	// end inline asm
	// begin inline asm
	{add.f16 %rs68,%rs62,%rs65;
}
	// end inline asm
	add.s64 	%rd29, %rd27, %rd11;
	ld.global.u16 	%rs72, [%rd29];
	add.s64 	%rd30, %rd28, %rd13;
	ld.global.u16 	%rs73, [%rd30];
	// begin inline asm
	{mul.f16 %rs71,%rs72,%rs73;
}
	// end inline asm
	// begin inline asm
	{add.f16 %rs74,%rs68,%rs71;
}
	// end inline asm
	add.s64 	%rd31, %rd29, %rd11;
	ld.global.u16 	%rs78, [%rd31];
	add.s64 	%rd32, %rd30, %rd13;
	ld.global.u16 	%rs79, [%rd32];
	// begin inline asm
	{mul.f16 %rs77,%rs78,%rs79;
}
	// end inline asm
	// begin inline asm
	{add.f16 %rs80,%rs74,%rs77;
}
	// end inline asm
	add.s64 	%rd33, %rd31, %rd11;
	ld.global.u16 	%rs84, [%rd33];
	add.s64 	%rd34, %rd32, %rd13;
	ld.global.u16 	%rs85, [%rd34];
	// begin inline asm
	{mul.f16 %rs83,%rs84,%rs85;
}
	// end inline asm
	// begin inline asm
	{add.f16 %rs86,%rs80,%rs83;
}
	// end inline asm
	add.s64 	%rd35, %rd33, %rd11;
	ld.global.u16 	%rs90, [%rd35];
	add.s64 	%rd36, %rd34, %rd13;
	ld.global.u16 	%rs91, [%rd36];
	// begin inline asm
	{mul.f16 %rs89,%rs90,%rs91;
}
	// end inline asm
	// begin inline asm
	{add.f16 %rs92,%rs86,%rs89;
}
	// end inline asm
	add.s64 	%rd37, %rd35, %rd11;
	ld.global.u16 	%rs96, [%rd37];
	add.s64 	%rd38, %rd36, %rd13;
	ld.global.u16 	%rs97, [%rd38];
	// begin inline asm
	{mul.f16 %rs95,%rs96,%rs97;
}
	// end inline asm
	// begin inline asm
	{add.f16 %rs98,%rs92,%rs95;
}
	// end inline asm
	add.s64 	%rd39, %rd37, %rd11;
	ld.global.u16 	%rs102, [%rd39];
	add.s64 	%rd40, %rd38, %rd13;
	ld.global.u16 	%rs103, [%rd40];
	// begin inline asm
	{mul.f16 %rs101,%rs102,%rs103;
}
	// end inline asm
	// begin inline asm
	{add.f16 %rs104,%rs98,%rs101;
}
	// end inline asm
	add.s64 	%rd41, %rd39, %rd11;
	ld.global.u16 	%rs108, [%rd41];
	add.s64 	%rd42, %rd40, %rd13;
	ld.global.u16 	%rs109, [%rd42];
	// begin inline asm
	{mul.f16 %rs107,%rs108,%rs109;
}
	// end inline asm
	// begin inline asm
	{add.f16 %rs206,%rs104,%rs107;
}
	// end inline asm
	add.s32 	%r49, %r49, 16;
	add.s32 	%r48, %r48, %r6;
	add.s32 	%r47, %r47, %r7;
	setp.ne.s32 	%p6, %r49, 0;
	@%p6 bra 	$L__BB18_4;
$L__BB18_5:
	setp.eq.s32 	%p7, %r3, 0;
	@%p7 bra 	$L__BB18_14;
	and.b32  	%r15, %r31, 7;
	setp.lt.u32 	%p8, %r3, 8;
	@%p8 bra 	$L__BB18_8;
	mad.lo.s32 	%r42, %r51, %r30, %r1;
	mul.wide.s32 	%rd43, %r42, 2;
	add.s64 	%rd44, %rd2, %rd43;
	ld.global.u16 	%rs115, [%rd44];
	mad.lo.s32 	%r43, %r51, %r33, %r40;
	mul.wide.s32 	%rd45, %r43, 2;
	add.s64 	%rd46, %rd1, %rd45;
	ld.global.u16 	%rs116, [%rd46];
	// begin inline asm
	{mul.f16 %rs114,%rs115,%rs116;
}
	// end inline asm
	// begin inline asm
	{add.f16 %rs117,%rs206,%rs114;
}
	// end inline asm
	mul.wide.s32 	%rd47, %r30, 2;
	add.s64 	%rd48, %rd44, %rd47;
	ld.global.u16 	%rs121, [%rd48];
	mul.wide.s32 	%rd49, %r33, 2;
	add.s64 	%rd50, %rd46, %rd49;
	ld.global.u16 	%rs122, [%rd50];
	// begin inline asm
	{mul.f16 %rs120,%rs121,%rs122;
}
	// end inline asm
	// begin inline asm
	{add.f16 %rs123,%rs117,%rs120;
}
	// end inline asm
	add.s64 	%rd51, %rd48, %rd47;
	ld.global.u16 	%rs127, [%rd51];
	add.s64 	%rd52, %rd50, %rd49;
	ld.global.u16 	%rs128, [%rd52];
	// begin inline asm
	{mul.f16 %rs126,%rs127,%rs128;
}
	// end inline asm
	// begin inline asm
	{add.f16 %rs129,%rs123,%rs126;
}
	// end inline asm
	add.s64 	%rd53, %rd51, %rd47;
	ld.global.u16 	%rs133, [%rd53];
	add.s64 	%rd54, %rd52, %rd49;
	ld.global.u16 	%rs134, [%rd54];
	// begin inline asm
	{mul.f16 %rs132,%rs133,%rs134;
}
	// end inline asm
	// begin inline asm
	{add.f16 %rs135,%rs129,%rs132;
}
	// end inline asm
	add.s64 	%rd55, %rd53, %rd47;
	ld.global.u16 	%rs139, [%rd55];
	add.s64 	%rd56, %rd54, %rd49;
	ld.global.u16 	%rs140, [%rd56];
	// begin inline asm
	{mul.f16 %rs138,%rs139,%rs140;
}
	// end inline asm
	// begin inline asm
	{add.f16 %rs141,%rs135,%rs138;
}
	// end inline asm
	add.s64 	%rd57, %rd55, %rd47;
	ld.global.u16 	%rs145, [%rd57];
	add.s64 	%rd58, %rd56, %rd49;
	ld.global.u16 	%rs146, [%rd58];
	// begin inline asm
	{mul.f16 %rs144,%rs145,%rs146;
}
	// end inline asm
	// begin inline asm
	{add.f16 %rs147,%rs141,%rs144;
}
	// end inline asm
	add.s64 	%rd59, %rd57, %rd47;
	ld.global.u16 	%rs151, [%rd59];
	add.s64 	%rd60, %rd58, %rd49;
	ld.global.u16 	%rs152, [%rd60];
	// begin inline asm
	{mul.f16 %rs150,%rs151,%rs152;
}
	// end inline asm
	// begin inline asm
	{add.f16 %rs153,%rs147,%rs150;
}
	// end inline asm
	add.s64 	%rd61, %rd59, %rd47;
	ld.global.u16 	%rs157, [%rd61];
	add.s64 	%rd62, %rd60, %rd49;
	ld.global.u16 	%rs158, [%rd62];
	// begin inline asm
	{mul.f16 %rs156,%rs157,%rs158;
}
	// end inline asm
	// begin inline asm
	{add.f16 %rs206,%rs153,%rs156;
}
	// end inline asm
	add.s32 	%r51, %r51, 8;
$L__BB18_8:
	setp.eq.s32 	%p9, %r15, 0;
	@%p9 bra 	$L__BB18_14;
	and.b32  	%r18, %r31, 3;
	setp.lt.u32 	%p10, %r15, 4;
	@%p10 bra 	$L__BB18_11;
	mad.lo.s32 	%r44, %r51, %r30, %r1;
	mul.wide.s32 	%rd63, %r44, 2;
	add.s64 	%rd64, %rd2, %rd63;
	ld.global.u16 	%rs164, [%rd64];
	mad.lo.s32 	%r45, %r51, %r33, %r40;
	mul.wide.s32 	%rd65, %r45, 2;
	add.s64 	%rd66, %rd1, %rd65;
	ld.global.u16 	%rs165, [%rd66];
	// begin inline asm
	{mul.f16 %rs163,%rs164,%rs165;
}
	// end inline asm
	// begin inline asm
	{add.f16 %rs166,%rs206,%rs163;
}
	// end inline asm
	mul.wide.s32 	%rd67, %r30, 2;
	add.s64 	%rd68, %rd64, %rd67;
	ld.global.u16 	%rs170, [%rd68];
	mul.wide.s32 	%rd69, %r33, 2;
	add.s64 	%rd70, %rd66, %rd69;
	ld.global.u16 	%rs171, [%rd70];
	// begin inline asm
	{mul.f16 %rs169,%rs170,%rs171;
}
	// end inline asm
	// begin inline asm
	{add.f16 %rs172,%rs166,%rs169;
}
	// end inline asm
	add.s64 	%rd71, %rd68, %rd67;
	ld.global.u16 	%rs176, [%rd71];
	add.s64 	%rd72, %rd70, %rd69;
	ld.global.u16 	%rs177, [%rd72];
	// begin inline asm
	{mul.f16 %rs175,%rs176,%rs177;
}
	// end inline asm
	// begin inline asm
	{add.f16 %rs178,%rs172,%rs175;
}
	// end inline asm
	add.s64 	%rd73, %rd71, %rd67;
	ld.global.u16 	%rs182, [%rd73];
	add.s64 	%rd74, %rd72, %rd69;
	ld.global.u16 	%rs183, [%rd74];
	// begin inline asm
	{mul.f16 %rs181,%rs182,%rs183;
}
	// end inline asm
	// begin inline asm
	{add.f16 %rs206,%rs178,%rs181;
}
	// end inline asm
	add.s32 	%r51, %r51, 4;
$L__BB18_11:
	setp.eq.s32 	%p11, %r18, 0;
	@%p11 bra 	$L__BB18_14;
	mad.lo.s32 	%r55, %r51, %r33, %r40;
	mad.lo.s32 	%r54, %r51, %r30, %r1;
	neg.s32 	%r53, %r18;
$L__BB18_13:
	.pragma "nounroll";
	mul.wide.s32 	%rd75, %r54, 2;
	add.s64 	%rd76, %rd2, %rd75;
	ld.global.u16 	%rs188, [%rd76];
	mul.wide.s32 	%rd77, %r55, 2;
	add.s64 	%rd78, %rd1, %rd77;
	ld.global.u16 	%rs189, [%rd78];
	// begin inline asm
	{mul.f16 %rs187,%rs188,%rs189;
}
	// end inline asm
	// begin inline asm
	{add.f16 %rs206,%rs206,%rs187;
}
	// end inline asm
	add.s32 	%r55, %r55, %r33;
	add.s32 	%r54, %r54, %r30;
	add.s32 	%r53, %r53, 1;
	setp.ne.s32 	%p12, %r53, 0;
	@%p12 bra 	$L__BB18_13;
$L__BB18_14:
	mad.lo.s32 	%r46, %r33, %r1, %r40;
	cvta.to.global.u64 	%rd79, %rd3;
	mul.wide.s32 	%rd80, %r46, 2;
	add.s64 	%rd81, %rd79, %rd80;
	ld.global.u16 	%rs193, [%rd81];
	// begin inline asm
	{  cvt.f32.f16 %f2, %rs193;}

	// end inline asm
	setp.gt.f32 	%p13, %f2, 0f00000000;
	selp.f32 	%f3, 0f3F800000, 0f00000000, %p13;
	// begin inline asm
	{  cvt.rn.f16.f32 %rs194, %f3;}

	// end inline asm
	// begin inline asm
	{mul.f16 %rs195,%rs206,%rs194;
}
	// end inline asm
	cvta.to.global.u64 	%rd82, %rd4;
	add.s64 	%rd83, %rd82, %rd80;
	st.global.u16 	[%rd83], %rs195;
$L__BB18_15:
	ret;

}
	// .globl	_Z24updateWeightsBatchKernelP6__halfS0_S0_S0_dddiii
.visible .entry _Z24updateWeightsBatchKernelP6__halfS0_S0_S0_dddiii(
	.param .u64 .ptr .align 1 _Z24updateWeightsBatchKernelP6__halfS0_S0_S0_dddiii_param_0,
	.param .u64 .ptr .align 1 _Z24updateWeightsBatchKernelP6__halfS0_S0_S0_dddiii_param_1,
	.param .u64 .ptr .align 1 _Z24updateWeightsBatchKernelP6__halfS0_S0_S0_dddiii_param_2,
	.param .u64 .ptr .align 1 _Z24updateWeightsBatchKernelP6__halfS0_S0_S0_dddiii_param_3,
	.param .f64 _Z24updateWeightsBatchKernelP6__halfS0_S0_S0_dddiii_param_4,
	.param .f64 _Z24updateWeightsBatchKernelP6__halfS0_S0_S0_dddiii_param_5,
	.param .f64 _Z24updateWeightsBatchKernelP6__halfS0_S0_S0_dddiii_param_6,
	.param .u32 _Z24updateWeightsBatchKernelP6__halfS0_S0_S0_dddiii_param_7,
	.param .u32 _Z24updateWeightsBatchKernelP6__halfS0_S0_S0_dddiii_param_8,
	.param .u32 _Z24updateWeightsBatchKernelP6__halfS0_S0_S0_dddiii_param_9
)
{
	.reg .pred 	%p<11>;
	.reg .b16 	%rs<227>;
	.reg .b32 	%r<53>;
	.reg .b32 	%f<6>;
	.reg .b64 	%rd<28>;
	.reg .b64 	%fd<6>;

	ld.param.u64 	%rd3, [_Z24updateWeightsBatchKernelP6__halfS0_S0_S0_dddiii_param_0];
	ld.param.u64 	%rd5, [_Z24updateWeightsBatchKernelP6__halfS0_S0_S0_dddiii_param_1];
	ld.param.u64 	%rd6, [_Z24updateWeightsBatchKernelP6__halfS0_S0_S0_dddiii_param_2];
	ld.param.u64 	%rd4, [_Z24updateWeightsBatchKernelP6__halfS0_S0_S0_dddiii_param_3];
	ld.param.f64 	%fd1, [_Z24updateWeightsBatchKernelP6__halfS0_S0_S0_dddiii_param_4];
	ld.param.f64 	%fd2, [_Z24updateWeightsBatchKernelP6__halfS0_S0_S0_dddiii_param_5];
	ld.param.f64 	%fd3, [_Z24updateWeightsBatchKernelP6__halfS0_S0_S0_dddiii_param_6];
	ld.param.u32 	%r31, [_Z24updateWeightsBatchKernelP6__halfS0_S0_S0_dddiii_param_7];
	ld.param.u32 	%r29, [_Z24updateWeightsBatchKernelP6__halfS0_S0_S0_dddiii_param_8];
	ld.param.u32 	%r30, [_Z24updateWeightsBatchKernelP6__halfS0_S0_S0_dddiii_param_9];
	cvta.to.global.u64 	%rd1, %rd6;
	cvta.to.global.u64 	%rd2, %rd5;
	mov.u32 	%r32, %ctaid.x;
	mov.u32 	%r33, %ntid.x;
	mov.u32 	%r34, %tid.x;
	mad.lo.s32 	%r1, %r32, %r33, %r34;
	mul.lo.s32 	%r35, %r29, %r31;
	setp.ge.s32 	%p1, %r1, %r35;
	@%p1 bra 	$L__BB19_15;
	mov.f32 	%f1, 0f00000000;
	// begin inline asm
	{  cvt.rn.f16.f32 %rs226, %f1;}

	// end inline asm
	setp.lt.s32 	%p2, %r30, 1;
	@%p2 bra 	$L__BB19_14;
	div.s32 	%r37, %r1, %r29;
	mul.lo.s32 	%r2, %r37, %r30;
	mul.lo.s32 	%r38, %r37, %r29;
	sub.s32 	%r39, %r1, %r38;
	mul.lo.s32 	%r3, %r39, %r30;
	and.b32  	%r4, %r30, 15;
	setp.lt.u32 	%p3, %r30, 16;
	mov.b32 	%r48, 0;
	@%p3 bra 	$L__BB19_5;
	and.b32  	%r48, %r30, 2147483632;
	neg.s32 	%r46, %r48;
	mov.u32 	%r44, %r3;
	mov.u32 	%r45, %r2;
$L__BB19_4:
	.pragma "nounroll";
	mul.wide.s32 	%rd7, %r45, 2;
	add.s64 	%rd8, %rd2, %rd7;
	mul.wide.s32 	%rd9, %r44, 2;
	add.s64 	%rd10, %rd1, %rd9;
	ld.global.u16 	%rs18, [%rd8];
	ld.global.u16 	%rs19, [%rd10];
	// begin inline asm
	{mul.f16 %rs17,%rs18,%rs19;
}
	// end inline asm
	// begin inline asm
	{add.f16 %rs20,%rs226,%rs17;
}
	// end inline asm
	ld.global.u16 	%rs24, [%rd8+2];
	ld.global.u16 	%rs25, [%rd10+2];
	// begin inline asm
	{mul.f16 %rs23,%rs24,%rs25;
}
	// end inline asm
	// begin inline asm
	{add.f16 %rs26,%rs20,%rs23;
}
	// end inline asm
	ld.global.u16 	%rs30, [%rd8+4];
	ld.global.u16 	%rs31, [%rd10+4];
	// begin inline asm
	{mul.f16 %rs29,%rs30,%rs31;
}
	// end inline asm
	// begin inline asm
	{add.f16 %rs32,%rs26,%rs29;
}
	// end inline asm
	ld.global.u16 	%rs36, [%rd8+6];
	ld.global.u16 	%rs37, [%rd10+6];
	// begin inline asm
	{mul.f16 %rs35,%rs36,%rs37;
}
	// end inline asm
	// begin inline asm
	{add.f16 %rs38,%rs32,%rs35;
}
	// end inline asm
	ld.global.u16 	%rs42, [%rd8+8];
	ld.global.u16 	%rs43, [%rd10+8];
	// begin inline asm
	{mul.f16 %rs41,%rs42,%rs43;
}
	// end inline asm
	// begin inline asm
	{add.f16 %rs44,%rs38,%rs41;
}
	// end inline asm
	ld.global.u16 	%rs48, [%rd8+10];
	ld.global.u16 	%rs49, [%rd10+10];
	// begin inline asm
	{mul.f16 %rs47,%rs48,%rs49;
}
	// end inline asm
	// begin inline asm
	{add.f16 %rs50,%rs44,%rs47;
}
	// end inline asm
	ld.global.u16 	%rs54, [%rd8+12];
	ld.global.u16 	%rs55, [%rd10+12];
	// begin inline asm
	{mul.f16 %rs53,%rs54,%rs55;
}
	// end inline asm
	// begin inline asm
	{add.f16 %rs56,%rs50,%rs53;
}
	// end inline asm
	ld.global.u16 	%rs60, [%rd8+14];
	ld.global.u16 	%rs61, [%rd10+14];
	// begin inline asm
	{mul.f16 %rs59,%rs60,%rs61;
}
	// end inline asm
	// begin inline asm
	{add.f16 %rs62,%rs56,%rs59;
}
	// end inline asm
	ld.global.u16 	%rs66, [%rd8+16];
	ld.global.u16 	%rs67, [%rd10+16];
	// begin inline asm
	{mul.f16 %rs65,%rs66,%rs67;
}
	// end inline asm
	// begin inline asm
	{add.f16 %rs68,%rs62,%rs65;
}
	// end inline asm
	ld.global.u16 	%rs72, [%rd8+18];
	ld.global.u16 	%rs73, [%rd10+18];
	// begin inline asm
	{mul.f16 %rs71,%rs72,%rs73;
}
	// end inline asm
	// begin inline asm
	{add.f16 %rs74,%rs68,%rs71;
}
	// end inline asm
	ld.global.u16 	%rs78, [%rd8+20];
	ld.global.u16 	%rs79, [%rd10+20];
	// begin inline asm
	{mul.f16 %rs77,%rs78,%rs79;
}
	// end inline asm
	// begin inline asm
	{add.f16 %rs80,%rs74,%rs77;
}
	// end inline asm
	ld.global.u16 	%rs84, [%rd8+22];
	ld.global.u16 	%rs85, [%rd10+22];
	// begin inline asm
	{mul.f16 %rs83,%rs84,%rs85;
}
	// end inline asm
	// begin inline asm
	{add.f16 %rs86,%rs80,%rs83;
}
	// end inline asm
	ld.global.u16 	%rs90, [%rd8+24];
	ld.global.u16 	%rs91, [%rd10+24];
	// begin inline asm
	{mul.f16 %rs89,%rs90,%rs91;
}
	// end inline asm
	// begin inline asm
	{add.f16 %rs92,%rs86,%rs89;
}
	// end inline asm
	ld.global.u16 	%rs96, [%rd8+26];
	ld.global.u16 	%rs97, [%rd10+26];
	// begin inline asm
	{mul.f16 %rs95,%rs96,%rs97;
}
	// end inline asm
	// begin inline asm
	{add.f16 %rs98,%rs92,%rs95;
}
	// end inline asm
	ld.global.u16 	%rs102, [%rd8+28];
	ld.global.u16 	%rs103, [%rd10+28];
	// begin inline asm
	{mul.f16 %rs101,%rs102,%rs103;
}
	// end inline asm
	// begin inline asm
	{add.f16 %rs104,%rs98,%rs101;
}
	// end inline asm
	ld.global.u16 	%rs108, [%rd8+30];
	ld.global.u16 	%rs109, [%rd10+30];
	// begin inline asm
	{mul.f16 %rs107,%rs108,%rs109;
}
	// end inline asm
	// begin inline asm
	{add.f16 %rs226,%rs104,%rs107;
}
	// end inline asm
	add.s32 	%r46, %r46, 16;
	add.s32 	%r45, %r45, 16;
	add.s32 	%r44, %r44, 16;
	setp.ne.s32 	%p4, %r46, 0;
	@%p4 bra 	$L__BB19_4;
$L__BB19_5:
	setp.eq.s32 	%p5, %r4, 0;
	@%p5 bra 	$L__BB19_14;
	and.b32  	%r14, %r30, 7;
	setp.lt.u32 	%p6, %r4, 8;
	@%p6 bra 	$L__BB19_8;
	add.s32 	%r40, %r48, %r2;
	mul.wide.s32 	%rd11, %r40, 2;
	add.s64 	%rd12, %rd2, %rd11;
	ld.global.u16 	%rs115, [%rd12];
	add.s32 	%r41, %r48, %r3;
	mul.wide.s32 	%rd13, %r41, 2;
	add.s64 	%rd14, %rd1, %rd13;
	ld.global.u16 	%rs116, [%rd14];
	// begin inline asm
	{mul.f16 %rs114,%rs115,%rs116;
}
	// end inline asm
	// begin inline asm
	{add.f16 %rs117,%rs226,%rs114;
}
	// end inline asm
	ld.global.u16 	%rs121, [%rd12+2];
	ld.global.u16 	%rs122, [%rd14+2];
	// begin inline asm
	{mul.f16 %rs120,%rs121,%rs122;
}
	// end inline asm
	// begin inline asm
	{add.f16 %rs123,%rs117,%rs120;
}
	// end inline asm
	ld.global.u16 	%rs127, [%rd12+4];
	ld.global.u16 	%rs128, [%rd14+4];
	// begin inline asm
	{mul.f16 %rs126,%rs127,%rs128;
}
	// end inline asm
	// begin inline asm
	{add.f16 %rs129,%rs123,%rs126;
}
	// end inline asm
	ld.global.u16 	%rs133, [%rd12+6];
	ld.global.u16 	%rs134, [%rd14+6];
	// begin inline asm
	{mul.f16 %rs132,%rs133,%rs134;
}
	// end inline asm
	// begin inline asm
	{add.f16 %rs135,%rs129,%rs132;
}
	// end inline asm
	ld.global.u16 	%rs139, [%rd12+8];
	ld.global.u16 	%rs140, [%rd14+8];
	// begin inline asm
	{mul.f16 %rs138,%rs139,%rs140;
}
	// end inline asm
	// begin inline asm
	{add.f16 %rs141,%rs135,%rs138;
}
	// end inline asm
	ld.global.u16 	%rs145, [%rd12+10];
	ld.global.u16 	%rs146, [%rd14+10];
	// begin inline asm
	{mul.f16 %rs144,%rs145,%rs146;
}
	// end inline asm
	// begin inline asm
	{add.f16 %rs147,%rs141,%rs144;
}
	// end inline asm
	ld.global.u16 	%rs151, [%rd12+12];
	ld.global.u16 	%rs152, [%rd14+12];
	// begin inline asm
	{mul.f16 %rs150,%rs151,%rs152;
}
	// end inline asm
	// begin inline asm
	{add.f16 %rs153,%rs147,%rs150;
}
	// end inline asm
	ld.global.u16 	%rs157, [%rd12+14];
	ld.global.u16 	%rs158, [%rd14+14];
	// begin inline asm
	{mul.f16 %rs156,%rs157,%rs158;
}
	// end inline asm
	// begin inline asm
	{add.f16 %rs226,%rs153,%rs156;
}
	// end inline asm
	add.s32 	%r48, %r48, 8;
$L__BB19_8:
	setp.eq.s32 	%p7, %r14, 0;
	@%p7 bra 	$L__BB19_14;
	and.b32  	%r17, %r30, 3;
	setp.lt.u32 	%p8, %r14, 4;
	@%p8 bra 	$L__BB19_11;
	add.s32 	%r42, %r48, %r2;
	mul.wide.s32 	%rd15, %r42, 2;
	add.s64 	%rd16, %rd2, %rd15;
	ld.global.u16 	%rs164, [%rd16];
	add.s32 	%r43, %r48, %r3;
	mul.wide.s32 	%rd17, %r43, 2;
	add.s64 	%rd18, %rd1, %rd17;
	ld.global.u16 	%rs165, [%rd18];
	// begin inline asm
	{mul.f16 %rs163,%rs164,%rs165;
}
	// end inline asm
	// begin inline asm
	{add.f16 %rs166,%rs226,%rs163;
}
	// end inline asm
	ld.global.u16 	%rs170, [%rd16+2];
	ld.global.u16 	%rs171, [%rd18+2];
	// begin inline asm
	{mul.f16 %rs169,%rs170,%rs171;
}
	// end inline asm
	// begin inline asm
	{add.f16 %rs172,%rs166,%rs169;
}
	// end inline asm
	ld.global.u16 	%rs176, [%rd16+4];
	ld.global.u16 	%rs177, [%rd18+4];
	// begin inline asm
	{mul.f16 %rs175,%rs176,%rs177;
}
	// end inline asm
	// begin inline asm
	{add.f16 %rs178,%rs172,%rs175;
}
	// end inline asm
	ld.global.u16 	%rs182, [%rd16+6];
	ld.global.u16 	%rs183, [%rd18+6];
	// begin inline asm
	{mul.f16 %rs181,%rs182,%rs183;
}
	// end inline asm
	// begin inline asm
	{add.f16 %rs226,%rs178,%rs181;
}
	// end inline asm
	add.s32 	%r48, %r48, 4;
$L__BB19_11:
	setp.eq.s32 	%p9, %r17, 0;
	@%p9 bra 	$L__BB19_14;
	add.s32 	%r52, %r48, %r3;
	add.s32 	%r51, %r48, %r2;
	neg.s32 	%r50, %r17;
$L__BB19_13:
	.pragma "nounroll";
	mul.wide.s32 	%rd19, %r52, 2;
	add.s64 	%rd20, %rd1, %rd19;
	mul.wide.s32 	%rd21, %r51, 2;
	add.s64 	%rd22, %rd2, %rd21;
	ld.global.u16 	%rs188, [%rd22];
	ld.global.u16 	%rs189, [%rd20];
	// begin inline asm
	{mul.f16 %rs187,%rs188,%rs189;
}
	// end inline asm
	// begin inline asm
	{add.f16 %rs226,%rs226,%rs187;
}
	// end inline asm
	add.s32 	%r52, %r52, 1;
	add.s32 	%r51, %r51, 1;
	add.s32 	%r50, %r50, 1;
	setp.ne.s32 	%p10, %r50, 0;
	@%p10 bra 	$L__BB19_13;
$L__BB19_14:
	cvt.rn.f64.s32 	%fd4, %r30;
	rcp.rn.f64 	%fd5, %fd4;
	cvt.rn.f32.f64 	%f2, %fd5;
	// begin inline asm
	{  cvt.rn.f16.f32 %rs193, %f2;}

	// end inline asm
	// begin inline asm
	{mul.f16 %rs194,%rs226,%rs193;
}
	// end inline asm
	cvt.rn.f32.f64 	%f3, %fd3;
	// begin inline asm
	{  cvt.rn.f16.f32 %rs197, %f3;}

	// end inline asm
	cvta.to.global.u64 	%rd23, %rd3;
	mul.wide.s32 	%rd24, %r1, 2;
	add.s64 	%rd25, %rd23, %rd24;
	ld.global.u16 	%rs200, [%rd25];
	// begin inline asm
	{mul.f16 %rs198,%rs197,%rs200;
}
	// end inline asm
	// begin inline asm
	{add.f16 %rs201,%rs194,%rs198;
}
	// end inline asm
	cvt.rn.f32.f64 	%f4, %fd2;
	// begin inline asm
	{  cvt.rn.f16.f32 %rs204, %f4;}

	// end inline asm
	cvta.to.global.u64 	%rd26, %rd4;
	add.s64 	%rd27, %rd26, %rd24;
	ld.global.u16 	%rs207, [%rd27];
	// begin inline asm
	{mul.f16 %rs205,%rs204,%rs207;
}
	// end inline asm
	cvt.rn.f32.f64 	%f5, %fd1;
	// begin inline asm
	{  cvt.rn.f16.f32 %rs208, %f5;}

	// end inline asm
	// begin inline asm
	{mul.f16 %rs209,%rs208,%rs201;
}
	// end inline asm
	// begin inline asm
	{add.f16 %rs212,%rs205,%rs209;
}
	// end inline asm
	st.global.u16 	[%rd27], %rs212;
	ld.global.u16 	%rs216, [%rd25];
	// begin inline asm
	{sub.f16 %rs215,%rs216,%rs212;
}
	// end inline asm
	st.global.u16 	[%rd25], %rs215;
$L__BB19_15:
	ret;

}
	// .globl	_Z23updateBiasesBatchKernelP6__halfS0_S0_ddii
.visible .entry _Z23updateBiasesBatchKernelP6__halfS0_S0_ddii(
	.param .u64 .ptr .align 1 _Z23updateBiasesBatchKernelP6__halfS0_S0_ddii_param_0,
	.param .u64 .ptr .align 1 _Z23updateBiasesBatchKernelP6__halfS0_S0_ddii_param_1,
	.param .u64 .ptr .align 1 _Z23updateBiasesBatchKernelP6__halfS0_S0_ddii_param_2,
	.param .f64 _Z23updateBiasesBatchKernelP6__halfS0_S0_ddii_param_3,
	.param .f64 _Z23updateBiasesBatchKernelP6__halfS0_S0_ddii_param_4,
	.param .u32 _Z23updateBiasesBatchKernelP6__halfS0_S0_ddii_param_5,
	.param .u32 _Z23updateBiasesBatchKernelP6__halfS0_S0_ddii_param_6
)
{
	.reg .pred 	%p<11>;
	.reg .b16 	%rs<133>;
	.reg .b32 	%r<38>;
	.reg .b32 	%f<5>;
	.reg .b64 	%rd<19>;
	.reg .b64 	%fd<5>;

	ld.param.u64 	%rd3, [_Z23updateBiasesBatchKernelP6__halfS0_S0_ddii_param_0];
	ld.param.u64 	%rd5, [_Z23updateBiasesBatchKernelP6__halfS0_S0_ddii_param_1];
	ld.param.u64 	%rd4, [_Z23updateBiasesBatchKernelP6__halfS0_S0_ddii_param_2];
	ld.param.f64 	%fd1, [_Z23updateBiasesBatchKernelP6__halfS0_S0_ddii_param_3];
	ld.param.f64 	%fd2, [_Z23updateBiasesBatchKernelP6__halfS0_S0_ddii_param_4];
	ld.param.u32 	%r24, [_Z23updateBiasesBatchKernelP6__halfS0_S0_ddii_param_5];
	ld.param.u32 	%r23, [_Z23updateBiasesBatchKernelP6__halfS0_S0_ddii_param_6];
	cvta.to.global.u64 	%rd1, %rd5;
	mov.u32 	%r25, %ctaid.x;
	mov.u32 	%r26, %ntid.x;
	mov.u32 	%r27, %tid.x;
	mad.lo.s32 	%r1, %r25, %r26, %r27;
	setp.ge.s32 	%p1, %r1, %r24;
	@%p1 bra 	$L__BB20_15;
	mov.f32 	%f1, 0f00000000;
	// begin inline asm
	{  cvt.rn.f16.f32 %rs132, %f1;}

	// end inline asm
	setp.lt.s32 	%p2, %r23, 1;
	@%p2 bra 	$L__BB20_14;
	mul.lo.s32 	%r2, %r23, %r1;
	and.b32  	%r3, %r23, 15;
	setp.lt.u32 	%p3, %r23, 16;
	mov.b32 	%r34, 0;
	@%p3 bra 	$L__BB20_5;
	and.b32  	%r34, %r23, 2147483632;
	neg.s32 	%r32, %r34;
	add.s64 	%rd2, %rd1, 16;
	mov.u32 	%r31, %r2;
$L__BB20_4:
	.pragma "nounroll";
	mul.wide.s32 	%rd6, %r31, 2;
	add.s64 	%rd7, %rd2, %rd6;
	ld.global.u16 	%rs19, [%rd7+-16];
	// begin inline asm
	{add.f16 %rs17,%rs132,%rs19;
}
	// end inline asm
	ld.global.u16 	%rs22, [%rd7+-14];
	// begin inline asm
	{add.f16 %rs20,%rs17,%rs22;
}
	// end inline asm
	ld.global.u16 	%rs25, [%rd7+-12];
	// begin inline asm
	{add.f16 %rs23,%rs20,%rs25;
}
	// end inline asm
	ld.global.u16 	%rs28, [%rd7+-10];
	// begin inline asm
	{add.f16 %rs26,%rs23,%rs28;
}
	// end inline asm
	ld.global.u16 	%rs31, [%rd7+-8];
	// begin inline asm
	{add.f16 %rs29,%rs26,%rs31;
}
	// end inline asm
	ld.global.u16 	%rs34, [%rd7+-6];
	// begin inline asm
	{add.f16 %rs32,%rs29,%rs34;
}
	// end inline asm
	ld.global.u16 	%rs37, [%rd7+-4];
	// begin inline asm
	{add.f16 %rs35,%rs32,%rs37;
}
	// end inline asm
	ld.global.u16 	%rs40, [%rd7+-2];
	// begin inline asm
	{add.f16 %rs38,%rs35,%rs40;
}
	// end inline asm
	ld.global.u16 	%rs43, [%rd7];
	// begin inline asm
	{add.f16 %rs41,%rs38,%rs43;
}
	// end inline asm
	ld.global.u16 	%rs46, [%rd7+2];
	// begin inline asm
	{add.f16 %rs44,%rs41,%rs46;
}
	// end inline asm
	ld.global.u16 	%rs49, [%rd7+4];
	// begin inline asm
	{add.f16 %rs47,%rs44,%rs49;
}
	// end inline asm
	ld.global.u16 	%rs52, [%rd7+6];
	// begin inline asm
	{add.f16 %rs50,%rs47,%rs52;
}
	// end inline asm
	ld.global.u16 	%rs55, [%rd7+8];
	// begin inline asm
	{add.f16 %rs53,%rs50,%rs55;
}
	// end inline asm
	ld.global.u16 	%rs58, [%rd7+10];
	// begin inline asm
	{add.f16 %rs56,%rs53,%rs58;
}
	// end inline asm
	ld.global.u16 	%rs61, [%rd7+12];
	// begin inline asm
	{add.f16 %rs59,%rs56,%rs61;
}
	// end inline asm
	ld.global.u16 	%rs64, [%rd7+14];
	// begin inline asm
	{add.f16 %rs132,%rs59,%rs64;
}
	// end inline asm
	add.s32 	%r32, %r32, 16;
	add.s32 	%r31, %r31, 16;
	setp.ne.s32 	%p4, %r32, 0;
	@%p4 bra 	$L__BB20_4;
$L__BB20_5:
	setp.eq.s32 	%p5, %r3, 0;
	@%p5 bra 	$L__BB20_14;
	and.b32  	%r11, %r23, 7;
	setp.lt.u32 	%p6, %r3, 8;
	@%p6 bra 	$L__BB20_8;
	add.s32 	%r29, %r34, %r2;
	mul.wide.s32 	%rd8, %r29, 2;
	add.s64 	%rd9, %rd1, %rd8;
	ld.global.u16 	%rs68, [%rd9];
	// begin inline asm
	{add.f16 %rs66,%rs132,%rs68;
}
	// end inline asm
	ld.global.u16 	%rs71, [%rd9+2];
	// begin inline asm
	{add.f16 %rs69,%rs66,%rs71;
}
	// end inline asm
	ld.global.u16 	%rs74, [%rd9+4];
	// begin inline asm
	{add.f16 %rs72,%rs69,%rs74;
}
	// end inline asm
	ld.global.u16 	%rs77, [%rd9+6];
	// begin inline asm
	{add.f16 %rs75,%rs72,%rs77;
}
	// end inline asm
	ld.global.u16 	%rs80, [%rd9+8];
	// begin inline asm
	{add.f16 %rs78,%rs75,%rs80;
}
	// end inline asm
	ld.global.u16 	%rs83, [%rd9+10];
	// begin inline asm
	{add.f16 %rs81,%rs78,%rs83;
}
	// end inline asm
	ld.global.u16 	%rs86, [%rd9+12];
	// begin inline asm
	{add.f16 %rs84,%rs81,%rs86;
}
	// end inline asm
	ld.global.u16 	%rs89, [%rd9+14];
	// begin inline asm
	{add.f16 %rs132,%rs84,%rs89;
}
	// end inline asm
	add.s32 	%r34, %r34, 8;
$L__BB20_8:
	setp.eq.s32 	%p7, %r11, 0;
	@%p7 bra 	$L__BB20_14;
	and.b32  	%r14, %r23, 3;
	setp.lt.u32 	%p8, %r11, 4;
	@%p8 bra 	$L__BB20_11;
	add.s32 	%r30, %r34, %r2;
	mul.wide.s32 	%rd10, %r30, 2;
	add.s64 	%rd11, %rd1, %rd10;
	ld.global.u16 	%rs93, [%rd11];
	// begin inline asm
	{add.f16 %rs91,%rs132,%rs93;
}
	// end inline asm
	ld.global.u16 	%rs96, [%rd11+2];
	// begin inline asm
	{add.f16 %rs94,%rs91,%rs96;
}
	// end inline asm
	ld.global.u16 	%rs99, [%rd11+4];
	// begin inline asm
	{add.f16 %rs97,%rs94,%rs99;
}
	// end inline asm
	ld.global.u16 	%rs102, [%rd11+6];
	// begin inline asm
	{add.f16 %rs132,%rs97,%rs102;
}
	// end inline asm
	add.s32 	%r34, %r34, 4;
$L__BB20_11:
	setp.eq.s32 	%p9, %r14, 0;
	@%p9 bra 	$L__BB20_14;
	add.s32 	%r37, %r34, %r2;
	neg.s32 	%r36, %r14;
$L__BB20_13:
	.pragma "nounroll";
	mul.wide.s32 	%rd12, %r37, 2;
	add.s64 	%rd13, %rd1, %rd12;
	ld.global.u16 	%rs105, [%rd13];
	// begin inline asm
	{add.f16 %rs132,%rs132,%rs105;
}
	// end inline asm
	add.s32 	%r37, %r37, 1;
	add.s32 	%r36, %r36, 1;
	setp.ne.s32 	%p10, %r36, 0;
	@%p10 bra 	$L__BB20_13;
$L__BB20_14:
	cvt.rn.f32.f64 	%f2, %fd2;
	// begin inline asm
	{  cvt.rn.f16.f32 %rs106, %f2;}

	// end inline asm
	cvta.to.global.u64 	%rd14, %rd4;
	mul.wide.s32 	%rd15, %r1, 2;
	add.s64 	%rd16, %rd14, %rd15;
	ld.global.u16 	%rs109, [%rd16];
	// begin inline asm
	{mul.f16 %rs107,%rs106,%rs109;
}
	// end inline asm
	cvt.rn.f32.f64 	%f3, %fd1;
	// begin inline asm
	{  cvt.rn.f16.f32 %rs110, %f3;}

	// end inline asm
	cvt.rn.f64.s32 	%fd3, %r23;
	rcp.rn.f64 	%fd4, %fd3;
	cvt.rn.f32.f64 	%f4, %fd4;
	// begin inline asm
	{  cvt.rn.f16.f32 %rs111, %f4;}

	// end inline asm
	// begin inline asm
	{mul.f16 %rs112,%rs132,%rs111;
}
	// end inline asm
	// begin inline asm
	{mul.f16 %rs115,%rs110,%rs112;
}
	// end inline asm
	// begin inline asm
	{add.f16 %rs118,%rs107,%rs115;
}
	// end inline asm
	st.global.u16 	[%rd16], %rs118;
	cvta.to.global.u64 	%rd17, %rd3;
	add.s64 	%rd18, %rd17, %rd15;
	ld.global.u16 	%rs122, [%rd18];
	// begin inline asm
	{sub.f16 %rs121,%rs122,%rs118;
}
	// end inline asm
	st.global.u16 	[%rd18], %rs121;
$L__BB20_15:
	ret;

}
	// .globl	_Z19evaluateBatchKernelP6__halfS0_Piii
.visible .entry _Z19evaluateBatchKernelP6__halfS0_Piii(
	.param .u64 .ptr .align 1 _Z19evaluateBatchKernelP6__halfS0_Piii_param_0,
	.param .u64 .ptr .align 1 _Z19evaluateBatchKernelP6__halfS0_Piii_param_1,
	.param .u64 .ptr .align 1 _Z19evaluateBatchKernelP6__halfS0_Piii_param_2,
	.param .u32 _Z19evaluateBatchKernelP6__halfS0_Piii_param_3,
	.param .u32 _Z19evaluateBatchKernelP6__halfS0_Piii_param_4
)
{
	.reg .pred 	%p<42>;
	.reg .b16 	%rs<33>;
	.reg .b32 	%r<110>;
	.reg .b32 	%f<79>;
	.reg .b64 	%rd<47>;

	ld.param.u64 	%rd3, [_Z19evaluateBatchKernelP6__halfS0_Piii_param_0];
	ld.param.u64 	%rd4, [_Z19evaluateBatchKernelP6__halfS0_Piii_param_1];
	ld.param.u64 	%rd5, [_Z19evaluateBatchKernelP6__halfS0_Piii_param_2];
	ld.param.u32 	%r41, [_Z19evaluateBatchKernelP6__halfS0_Piii_param_3];
	ld.param.u32 	%r42, [_Z19evaluateBatchKernelP6__halfS0_Piii_param_4];
	mov.u32 	%r1, %tid.x;
	setp.ge.s32 	%p1, %r1, %r42;
	@%p1 bra 	$L__BB21_16;
	cvta.to.global.u64 	%rd6, %rd3;
	mul.wide.u32 	%rd7, %r1, 2;
	add.s64 	%rd1, %rd6, %rd7;
	ld.global.u16 	%rs1, [%rd1];
	// begin inline asm
	{  cvt.f32.f16 %f76, %rs1;}

	// end inline asm
	cvta.to.global.u64 	%rd8, %rd4;
	add.s64 	%rd2, %rd8, %rd7;
	ld.global.u16 	%rs2, [%rd2];
	// begin inline asm
	{  cvt.f32.f16 %f75, %rs2;}

	// end inline asm
	setp.lt.s32 	%p2, %r41, 2;
	mov.b32 	%r108, 0;
	mov.u32 	%r109, %r108;
	@%p2 bra 	$L__BB21_14;
	add.s32 	%r2, %r41, -1;
	add.s32 	%r47, %r41, -2;
	and.b32  	%r3, %r2, 7;
	setp.lt.u32 	%p3, %r47, 7;
	mov.b32 	%r109, 0;
	mov.b32 	%r100, 1;
	mov.u32 	%r108, %r109;
	@%p3 bra 	$L__BB21_6;
	and.b32  	%r4, %r2, -8;
	shl.b32 	%r5, %r42, 3;
	mov.b32 	%r90, 0;
	mul.wide.s32 	%rd12, %r42, 2;
	mov.u32 	%r89, %r42;
	mov.u32 	%r109, %r90;
	mov.u32 	%r108, %r90;
$L__BB21_4:
	.pragma "nounroll";
	add.s32 	%r49, %r90, 1;
	mul.wide.s32 	%rd9, %r89, 2;
	add.s64 	%rd10, %rd1, %rd9;
	ld.global.u16 	%rs3, [%rd10];
	// begin inline asm
	{  cvt.f32.f16 %f19, %rs3;}

	// end inline asm
	add.s64 	%rd11, %rd2, %rd9;
	ld.global.u16 	%rs4, [%rd11];
	// begin inline asm
	{  cvt.f32.f16 %f20, %rs4;}

	// end inline asm
	setp.gt.f32 	%p4, %f19, %f76;
	selp.b32 	%r50, %r49, %r108, %p4;
	selp.f32 	%f35, %f19, %f76, %p4;
	setp.gt.f32 	%p5, %f20, %f75;
	selp.b32 	%r51, %r49, %r109, %p5;
	selp.f32 	%f36, %f20, %f75, %p5;
	add.s64 	%rd13, %rd10, %rd12;
	ld.global.u16 	%rs5, [%rd13];
	// begin inline asm
	{  cvt.f32.f16 %f21, %rs5;}

	// end inline asm
	add.s64 	%rd14, %rd11, %rd12;
	ld.global.u16 	%rs6, [%rd14];
	// begin inline asm
	{  cvt.f32.f16 %f22, %rs6;}

	// end inline asm
	setp.gt.f32 	%p6, %f21, %f35;
	add.s32 	%r52, %r90, 2;
	selp.b32 	%r53, %r52, %r50, %p6;
	selp.f32 	%f37, %f21, %f35, %p6;
	setp.gt.f32 	%p7, %f22, %f36;
	selp.b32 	%r54, %r52, %r51, %p7;
	selp.f32 	%f38, %f22, %f36, %p7;
	add.s64 	%rd15, %rd13, %rd12;
	ld.global.u16 	%rs7, [%rd15];
	// begin inline asm
	{  cvt.f32.f16 %f23, %rs7;}

	// end inline asm
	add.s64 	%rd16, %rd14, %rd12;
	ld.global.u16 	%rs8, [%rd16];
	// begin inline asm
	{  cvt.f32.f16 %f24, %rs8;}

	// end inline asm
	setp.gt.f32 	%p8, %f23, %f37;
	add.s32 	%r55, %r90, 3;
	selp.b32 	%r56, %r55, %r53, %p8;
	selp.f32 	%f39, %f23, %f37, %p8;
	setp.gt.f32 	%p9, %f24, %f38;
	selp.b32 	%r57, %r55, %r54, %p9;
	selp.f32 	%f40, %f24, %f38, %p9;
	add.s64 	%rd17, %rd15, %rd12;
	ld.global.u16 	%rs9, [%rd17];
	// begin inline asm
	{  cvt.f32.f16 %f25, %rs9;}

	// end inline asm
	add.s64 	%rd18, %rd16, %rd12;
	ld.global.u16 	%rs10, [%rd18];
	// begin inline asm
	{  cvt.f32.f16 %f26, %rs10;}

	// end inline asm
	setp.gt.f32 	%p10, %f25, %f39;
	add.s32 	%r58, %r90, 4;
	selp.b32 	%r59, %r58, %r56, %p10;
	selp.f32 	%f41, %f25, %f39, %p10;
	setp.gt.f32 	%p11, %f26, %f40;
	selp.b32 	%r60, %r58, %r57, %p11;
	selp.f32 	%f42, %f26, %f40, %p11;
	add.s64 	%rd19, %rd17, %rd12;
	ld.global.u16 	%rs11, [%rd19];
	// begin inline asm
	{  cvt.f32.f16 %f27, %rs11;}

	// end inline asm
	add.s64 	%rd20, %rd18, %rd12;
	ld.global.u16 	%rs12, [%rd20];
	// begin inline asm
	{  cvt.f32.f16 %f28, %rs12;}

	// end inline asm
	setp.gt.f32 	%p12, %f27, %f41;
	add.s32 	%r61, %r90, 5;
	selp.b32 	%r62, %r61, %r59, %p12;
	selp.f32 	%f43, %f27, %f41, %p12;
	setp.gt.f32 	%p13, %f28, %f42;
	selp.b32 	%r63, %r61, %r60, %p13;
	selp.f32 	%f44, %f28, %f42, %p13;
	add.s64 	%rd21, %rd19, %rd12;
	ld.global.u16 	%rs13, [%rd21];
	// begin inline asm
	{  cvt.f32.f16 %f29, %rs13;}

	// end inline asm
	add.s64 	%rd22, %rd20, %rd12;
	ld.global.u16 	%rs14, [%rd22];
	// begin inline asm
	{  cvt.f32.f16 %f30, %rs14;}

	// end inline asm
	setp.gt.f32 	%p14, %f29, %f43;
	add.s32 	%r64, %r90, 6;
	selp.b32 	%r65, %r64, %r62, %p14;
	selp.f32 	%f45, %f29, %f43, %p14;
	setp.gt.f32 	%p15, %f30, %f44;
	selp.b32 	%r66, %r64, %r63, %p15;
	selp.f32 	%f46, %f30, %f44, %p15;
	add.s64 	%rd23, %rd21, %rd12;
	ld.global.u16 	%rs15, [%rd23];
	// begin inline asm
	{  cvt.f32.f16 %f31, %rs15;}

	// end inline asm
	add.s64 	%rd24, %rd22, %rd12;
	ld.global.u16 	%rs16, [%rd24];
	// begin inline asm
	{  cvt.f32.f16 %f32, %rs16;}

	// end inline asm
	setp.gt.f32 	%p16, %f31, %f45;
	add.s32 	%r67, %r90, 7;
	selp.b32 	%r68, %r67, %r65, %p16;
	selp.f32 	%f47, %f31, %f45, %p16;
	setp.gt.f32 	%p17, %f32, %f46;
	selp.b32 	%r69, %r67, %r66, %p17;
	selp.f32 	%f48, %f32, %f46, %p17;
	add.s64 	%rd25, %rd23, %rd12;
	ld.global.u16 	%rs17, [%rd25];
	// begin inline asm
	{  cvt.f32.f16 %f33, %rs17;}

	// end inline asm
	add.s64 	%rd26, %rd24, %rd12;
	ld.global.u16 	%rs18, [%rd26];
	// begin inline asm
	{  cvt.f32.f16 %f34, %rs18;}

	// end inline asm
	setp.gt.f32 	%p18, %f33, %f47;
	add.s32 	%r90, %r90, 8;
	selp.b32 	%r108, %r90, %r68, %p18;
	selp.f32 	%f76, %f33, %f47, %p18;
	setp.gt.f32 	%p19, %f34, %f48;
	selp.b32 	%r109, %r90, %r69, %p19;
	selp.f32 	%f75, %f34, %f48, %p19;
	add.s32 	%r89, %r89, %r5;
	setp.ne.s32 	%p20, %r90, %r4;
	@%p20 bra 	$L__BB21_4;
	add.s32 	%r100, %r90, 1;
$L__BB21_6:
	setp.eq.s32 	%p21, %r3, 0;
	@%p21 bra 	$L__BB21_14;
	and.b32  	%r20, %r2, 3;
	setp.lt.u32 	%p22, %r3, 4;
	@%p22 bra 	$L__BB21_9;
	mul.lo.s32 	%r71, %r100, %r42;
	mul.wide.s32 	%rd27, %r71, 2;
	add.s64 	%rd28, %rd1, %rd27;
	ld.global.u16 	%rs19, [%rd28];
	// begin inline asm
	{  cvt.f32.f16 %f49, %rs19;}

	// end inline asm
	add.s64 	%rd29, %rd2, %rd27;
	ld.global.u16 	%rs20, [%rd29];
	// begin inline asm
	{  cvt.f32.f16 %f50, %rs20;}

	// end inline asm
	setp.gt.f32 	%p23, %f49, %f76;
	selp.b32 	%r72, %r100, %r108, %p23;
	selp.f32 	%f57, %f49, %f76, %p23;
	setp.gt.f32 	%p24, %f50, %f75;
	selp.b32 	%r73, %r100, %r109, %p24;
	selp.f32 	%f58, %f50, %f75, %p24;
	add.s32 	%r74, %r100, 1;
	mul.wide.s32 	%rd30, %r42, 2;
	add.s64 	%rd31, %rd28, %rd30;
	ld.global.u16 	%rs21, [%rd31];
	// begin inline asm
	{  cvt.f32.f16 %f51, %rs21;}

	// end inline asm
	add.s64 	%rd32, %rd29, %rd30;
	ld.global.u16 	%rs22, [%rd32];
	// begin inline asm
	{  cvt.f32.f16 %f52, %rs22;}

	// end inline asm
	setp.gt.f32 	%p25, %f51, %f57;
	selp.b32 	%r75, %r74, %r72, %p25;
	selp.f32 	%f59, %f51, %f57, %p25;
	setp.gt.f32 	%p26, %f52, %f58;
	selp.b32 	%r76, %r74, %r73, %p26;
	selp.f32 	%f60, %f52, %f58, %p26;
	add.s32 	%r77, %r100, 2;
	add.s64 	%rd33, %rd31, %rd30;
	ld.global.u16 	%rs23, [%rd33];
	// begin inline asm
	{  cvt.f32.f16 %f53, %rs23;}

	// end inline asm
	add.s64 	%rd34, %rd32, %rd30;
	ld.global.u16 	%rs24, [%rd34];
	// begin inline asm
	{  cvt.f32.f16 %f54, %rs24;}

	// end inline asm
	setp.gt.f32 	%p27, %f53, %f59;
	selp.b32 	%r78, %r77, %r75, %p27;
	selp.f32 	%f61, %f53, %f59, %p27;
	setp.gt.f32 	%p28, %f54, %f60;
	selp.b32 	%r79, %r77, %r76, %p28;
	selp.f32 	%f62, %f54, %f60, %p28;
	add.s32 	%r80, %r100, 3;
	add.s64 	%rd35, %rd33, %rd30;
	ld.global.u16 	%rs25, [%rd35];
	// begin inline asm
	{  cvt.f32.f16 %f55, %rs25;}

	// end inline asm
	add.s64 	%rd36, %rd34, %rd30;
	ld.global.u16 	%rs26, [%rd36];
	// begin inline asm
	{  cvt.f32.f16 %f56, %rs26;}

	// end inline asm
	setp.gt.f32 	%p29, %f55, %f61;
	selp.b32 	%r108, %r80, %r78, %p29;
	selp.f32 	%f76, %f55, %f61, %p29;
	setp.gt.f32 	%p30, %f56, %f62;
	selp.b32 	%r109, %r80, %r79, %p30;
	selp.f32 	%f75, %f56, %f62, %p30;
	add.s32 	%r100, %r100, 4;
$L__BB21_9:
	setp.eq.s32 	%p31, %r20, 0;
	@%p31 bra 	$L__BB21_14;
	setp.eq.s32 	%p32, %r20, 1;
	@%p32 bra 	$L__BB21_12;
	mul.lo.s32 	%r82, %r100, %r42;
	mul.wide.s32 	%rd37, %r82, 2;
	add.s64 	%rd38, %rd1, %rd37;
	ld.global.u16 	%rs27, [%rd38];
	// begin inline asm
	{  cvt.f32.f16 %f63, %rs27;}

	// end inline asm
	add.s64 	%rd39, %rd2, %rd37;
	ld.global.u16 	%rs28, [%rd39];
	// begin inline asm
	{  cvt.f32.f16 %f64, %rs28;}

	// end inline asm
	setp.gt.f32 	%p33, %f63, %f76;
	selp.b32 	%r83, %r100, %r108, %p33;
	selp.f32 	%f67, %f63, %f76, %p33;
	setp.gt.f32 	%p34, %f64, %f75;
	selp.b32 	%r84, %r100, %r109, %p34;
	selp.f32 	%f68, %f64, %f75, %p34;
	add.s32 	%r85, %r100, 1;
	mul.wide.s32 	%rd40, %r42, 2;
	add.s64 	%rd41, %rd38, %rd40;
	ld.global.u16 	%rs29, [%rd41];
	// begin inline asm
	{  cvt.f32.f16 %f65, %rs29;}

	// end inline asm
	add.s64 	%rd42, %rd39, %rd40;
	ld.global.u16 	%rs30, [%rd42];
	// begin inline asm
	{  cvt.f32.f16 %f66, %rs30;}

	// end inline asm
	setp.gt.f32 	%p35, %f65, %f67;
	selp.b32 	%r108, %r85, %r83, %p35;
	selp.f32 	%f76, %f65, %f67, %p35;
	setp.gt.f32 	%p36, %f66, %f68;
	selp.b32 	%r109, %r85, %r84, %p36;
	selp.f32 	%f75, %f66, %f68, %p36;
	add.s32 	%r100, %r100, 2;
$L__BB21_12:
	and.b32  	%r86, %r2, 1;
	setp.eq.b32 	%p37, %r86, 1;
	not.pred 	%p38, %p37;
	@%p38 bra 	$L__BB21_14;
	mul.lo.s32 	%r87, %r100, %r42;
	mul.wide.s32 	%rd43, %r87, 2;
	add.s64 	%rd44, %rd1, %rd43;
	ld.global.u16 	%rs31, [%rd44];
	// begin inline asm
	{  cvt.f32.f16 %f69, %rs31;}

	// end inline asm
	add.s64 	%rd45, %rd2, %rd43;
	ld.global.u16 	%rs32, [%rd45];
	// begin inline asm
	{  cvt.f32.f16 %f70, %rs32;}

	// end inline asm
	setp.gt.f32 	%p39, %f69, %f76;
	selp.b32 	%r108, %r100, %r108, %p39;
	setp.gt.f32 	%p40, %f70, %f75;
	selp.b32 	%r109, %r100, %r109, %p40;
$L__BB21_14:
	setp.ne.s32 	%p41, %r108, %r109;
	@%p41 bra 	$L__BB21_16;
	cvta.to.global.u64 	%rd46, %rd5;
	atom.global.add.u32 	%r88, [%rd46], 1;
$L__BB21_16:
	ret;

}


// ===== COMPILED SASS (sm_100) =====

	.target	sm_100

	.elftype	@"ET_EXEC"


//--------------------- .note.nv.tkinfo           --------------------------
	.section	.note.nv.tkinfo,"",@"SHT_NOTE"
	.sectionflags	@"SHF_NOTE_NV_TKINFO"
	.tkinfo
        /*0018*/ 	.word	0x00000002
        /*0030*/ 	.string	""
        /*0030*/ 	.string	"ptxas"
        /*0030*/ 	.string	"Cuda compilation tools, release 13.0, V13.0.88"
        /*0030*/ 	.string	"Build cuda_13.0.r13.0/compiler.36424714_0"
        /*0030*/ 	.string	"-arch sm_100 -m 64 "



//--------------------- .note.nv.cuinfo           --------------------------
	.section	.note.nv.cuinfo,"",@"SHT_NOTE"
	.sectionflags	@"SHF_NOTE_NV_CUINFO"
        /*0018*/ 	.short	0x0002
        /*001a*/ 	.short	0x0064
        /*001c*/ 	.short	0x0082
	.zero		2


//--------------------- .nv.info                  --------------------------
	.section	.nv.info,"",@"SHT_CUDA_INFO"
	.align	4


	//----- nvinfo : EIATTR_REGCOUNT
	.align		4
        /*0000*/ 	.byte	0x04, 0x2f
        /*0002*/ 	.short	(.L_1 - .L_0)
	.align		4
.L_0:
        /*0004*/ 	.word	index@(_Z10reluKernelP6__halfi)
        /*0008*/ 	.word	0x00000008


	//----- nvinfo : EIATTR_FRAME_SIZE
	.align		4
.L_1:
        /*000c*/ 	.byte	0x04, 0x11
        /*000e*/ 	.short	(.L_3 - .L_2)
	.align		4
.L_2:
        /*0010*/ 	.word	index@(_Z10reluKernelP6__halfi)
        /*0014*/ 	.word	0x00000000


	//----- nvinfo : EIATTR_REGCOUNT
	.align		4
.L_3:
        /*0018*/ 	.byte	0x04, 0x2f
        /*001a*/ 	.short	(.L_5 - .L_4)
	.align		4
.L_4:
        /*001c*/ 	.word	index@(_Z24forwardHiddenLayerKernelP6__halfS0_S0_S0_ii)
        /*0020*/ 	.word	0x00000015


	//----- nvinfo : EIATTR_FRAME_SIZE
	.align		4
.L_5:
        /*0024*/ 	.byte	0x04, 0x11
        /*0026*/ 	.short	(.L_7 - .L_6)
	.align		4
.L_6:
        /*0028*/ 	.word	index@(_Z24forwardHiddenLayerKernelP6__halfS0_S0_S0_ii)
        /*002c*/ 	.word	0x00000000


	//----- nvinfo : EIATTR_REGCOUNT
	.align		4
.L_7:
        /*0030*/ 	.byte	0x04, 0x2f
        /*0032*/ 	.short	(.L_9 - .L_8)
	.align		4
.L_8:
        /*0034*/ 	.word	index@(_Z24forwardOutputLayerKernelP6__halfS0_S0_S0_ii)
        /*0038*/ 	.word	0x00000015


	//----- nvinfo : EIATTR_FRAME_SIZE
	.align		4
.L_9:
        /*003c*/ 	.byte	0x04, 0x11
        /*003e*/ 	.short	(.L_11 - .L_10)
	.align		4
.L_10:
        /*0040*/ 	.word	index@(_Z24forwardOutputLayerKernelP6__halfS0_S0_S0_ii)
        /*0044*/ 	.word	0x00000000


	//----- nvinfo : EIATTR_REGCOUNT
	.align		4
.L_11:
        /*0048*/ 	.byte	0x04, 0x2f
        /*004a*/ 	.short	(.L_13 - .L_12)
	.align		4
.L_12:
        /*004c*/ 	.word	index@(_Z13softmaxKernelP6__halfPdi)
        /*0050*/ 	.word	0x0000000e


	//----- nvinfo : EIATTR_FRAME_SIZE
	.align		4
.L_13:
        /*0054*/ 	.byte	0x04, 0x11
        /*0056*/ 	.short	(.L_15 - .L_14)
	.align		4
.L_14:
        /*0058*/ 	.word	index@(_Z13softmaxKernelP6__halfPdi)
        /*005c*/ 	.word	0x00000000


	//----- nvinfo : EIATTR_REGCOUNT
	.align		4
.L_15:
        /*0060*/ 	.byte	0x04, 0x2f
        /*0062*/ 	.short	(.L_17 - .L_16)
	.align		4
.L_16:
        /*0064*/ 	.word	index@(_Z22softmaxNormalizeKernelP6__halfPdi)
        /*0068*/ 	.word	0x0000000c


	//----- nvinfo : EIATTR_FRAME_SIZE
	.align		4
.L_17:
        /*006c*/ 	.byte	0x04, 0x11
        /*006e*/ 	.short	(.L_19 - .L_18)
	.align		4
.L_18:
        /*0070*/ 	.word	index@(_Z22softmaxNormalizeKernelP6__halfPdi)
        /*0074*/ 	.word	0x00000000


	//----- nvinfo : EIATTR_REGCOUNT
	.align		4
.L_19:
        /*0078*/ 	.byte	0x04, 0x2f
        /*007a*/ 	.short	(.L_21 - .L_20)
	.align		4
.L_20:
        /*007c*/ 	.word	index@(_Z27computeOutputGradientKernelP6__halfS0_S0_i)
        /*0080*/ 	.word	0x0000000c


	//----- nvinfo : EIATTR_FRAME_SIZE
	.align		4
.L_21:
        /*0084*/ 	.byte	0x04, 0x11
        /*0086*/ 	.short	(.L_23 - .L_22)
	.align		4
.L_22:
        /*0088*/ 	.word	index@(_Z27computeOutputGradientKernelP6__halfS0_S0_i)
        /*008c*/ 	.word	0x00000000


	//----- nvinfo : EIATTR_REGCOUNT
	.align		4
.L_23:
        /*0090*/ 	.byte	0x04, 0x2f
        /*0092*/ 	.short	(.L_25 - .L_24)
	.align		4
.L_24:
        /*0094*/ 	.word	index@(_Z27computeHiddenGradientKernelP6__halfS0_S0_S0_ii)
        /*0098*/ 	.word	0x00000015


	//----- nvinfo : EIATTR_FRAME_SIZE
	.align		4
.L_25:
        /*009c*/ 	.byte	0x04, 0x11
        /*009e*/ 	.short	(.L_27 - .L_26)
	.align		4
.L_26:
        /*00a0*/ 	.word	index@(_Z27computeHiddenGradientKernelP6__halfS0_S0_S0_ii)
        /*00a4*/ 	.word	0x00000000


	//----- nvinfo : EIATTR_REGCOUNT
	.align		4
.L_27:
        /*00a8*/ 	.byte	0x04, 0x2f
        /*00aa*/ 	.short	(.L_29 - .L_28)
	.align		4
.L_28:
        /*00ac*/ 	.word	index@(_Z25updateOutputWeightsKernelP6__halfS0_S0_dii)
        /*00b0*/ 	.word	0x0000000e


	//----- nvinfo : EIATTR_FRAME_SIZE
	.align		4
.L_29:
        /*00b4*/ 	.byte	0x04, 0x11
        /*00b6*/ 	.short	(.L_31 - .L_30)
	.align		4
.L_30:
        /*00b8*/ 	.word	index@(_Z25updateOutputWeightsKernelP6__halfS0_S0_dii)
        /*00bc*/ 	.word	0x00000000


	//----- nvinfo : EIATTR_REGCOUNT
	.align		4
.L_31:
        /*00c0*/ 	.byte	0x04, 0x2f
        /*00c2*/ 	.short	(.L_33 - .L_32)
	.align		4
.L_32:
        /*00c4*/ 	.word	index@(_Z25updateHiddenWeightsKernelP6__halfS0_S0_dii)
        /*00c8*/ 	.word	0x0000000e


	//----- nvinfo : EIATTR_FRAME_SIZE
	.align		4
.L_33:
        /*00cc*/ 	.byte	0x04, 0x11
        /*00ce*/ 	.short	(.L_35 - .L_34)
	.align		4
.L_34:
        /*00d0*/ 	.word	index@(_Z25updateHiddenWeightsKernelP6__halfS0_S0_dii)
        /*00d4*/ 	.word	0x00000000


	//----- nvinfo : EIATTR_REGCOUNT
	.align		4
.L_35:
        /*00d8*/ 	.byte	0x04, 0x2f
        /*00da*/ 	.short	(.L_37 - .L_36)
	.align		4
.L_36:
        /*00dc*/ 	.word	index@(_Z22updateOutputBiasKernelP6__halfS0_di)
        /*00e0*/ 	.word	0x0000000a


	//----- nvinfo : EIATTR_FRAME_SIZE
	.align		4
.L_37:
        /*00e4*/ 	.byte	0x04, 0x11
        /*00e6*/ 	.short	(.L_39 - .L_38)
	.align		4
.L_38:
        /*00e8*/ 	.word	index@(_Z22updateOutputBiasKernelP6__halfS0_di)
        /*00ec*/ 	.word	0x00000000


	//----- nvinfo : EIATTR_REGCOUNT
	.align		4
.L_39:
        /*00f0*/ 	.byte	0x04, 0x2f
        /*00f2*/ 	.short	(.L_41 - .L_40)
	.align		4
.L_40:
        /*00f4*/ 	.word	index@(_Z22updateHiddenBiasKernelP6__halfS0_di)
        /*00f8*/ 	.word	0x0000000a


	//----- nvinfo : EIATTR_FRAME_SIZE
	.align		4
.L_41:
        /*00fc*/ 	.byte	0x04, 0x11
        /*00fe*/ 	.short	(.L_43 - .L_42)
	.align		4
.L_42:
        /*0100*/ 	.word	index@(_Z22updateHiddenBiasKernelP6__halfS0_di)
        /*0104*/ 	.word	0x00000000


	//----- nvinfo : EIATTR_REGCOUNT
	.align		4
.L_43:
        /*0108*/ 	.byte	0x04, 0x2f
        /*010a*/ 	.short	(.L_45 - .L_44)
	.align		4
.L_44:
        /*010c*/ 	.word	index@(_Z17computeLossKernelP6__halfS0_Pdi)
        /*0110*/ 	.word	0x0000000e


	//----- nvinfo : EIATTR_FRAME_SIZE
	.align		4
.L_45:
        /*0114*/ 	.byte	0x04, 0x11
        /*0116*/ 	.short	(.L_47 - .L_46)
	.align		4
.L_46:
        /*0118*/ 	.word	index@(_Z17computeLossKernelP6__halfS0_Pdi)
        /*011c*/ 	.word	0x00000000


	//----- nvinfo : EIATTR_REGCOUNT
	.align		4
.L_47:
        /*0120*/ 	.byte	0x04, 0x2f
        /*0122*/ 	.short	(.L_49 - .L_48)
	.align		4
.L_48:
        /*0124*/ 	.word	index@(_Z16softmaxExpKernelP6__halfi)
        /*0128*/ 	.word	0x0000000a


	//----- nvinfo : EIATTR_FRAME_SIZE
	.align		4
.L_49:
        /*012c*/ 	.byte	0x04, 0x11
        /*012e*/ 	.short	(.L_51 - .L_50)
	.align		4
.L_50:
        /*0130*/ 	.word	index@(_Z16softmaxExpKernelP6__halfi)
        /*0134*/ 	.word	0x00000000


	//----- nvinfo : EIATTR_REGCOUNT
	.align		4
.L_51:
        /*0138*/ 	.byte	0x04, 0x2f
        /*013a*/ 	.short	(.L_53 - .L_52)
	.align		4
.L_52:
        /*013c*/ 	.word	index@(_Z29batchForwardHiddenLayerKernelP6__halfS0_S0_S0_iii)
        /*0140*/ 	.word	0x00000020


	//----- nvinfo : EIATTR_FRAME_SIZE
	.align		4
.L_53:
        /*0144*/ 	.byte	0x04, 0x11
        /*0146*/ 	.short	(.L_55 - .L_54)
	.align		4
.L_54:
        /*0148*/ 	.word	index@(_Z29batchForwardHiddenLayerKernelP6__halfS0_S0_S0_iii)
        /*014c*/ 	.word	0x00000000


	//----- nvinfo : EIATTR_REGCOUNT
	.align		4
.L_55:
        /*0150*/ 	.byte	0x04, 0x2f
        /*0152*/ 	.short	(.L_57 - .L_56)
	.align		4
.L_56:
        /*0154*/ 	.word	index@(_Z15batchReluKernelP6__halfi)
        /*0158*/ 	.word	0x00000008


	//----- nvinfo : EIATTR_FRAME_SIZE
	.align		4
.L_57:
        /*015c*/ 	.byte	0x04, 0x11
        /*015e*/ 	.short	(.L_59 - .L_58)
	.align		4
.L_58:
        /*0160*/ 	.word	index@(_Z15batchReluKernelP6__halfi)
        /*0164*/ 	.word	0x00000000


	//----- nvinfo : EIATTR_REGCOUNT
	.align		4
.L_59:
        /*0168*/ 	.byte	0x04, 0x2f
        /*016a*/ 	.short	(.L_61 - .L_60)
	.align		4
.L_60:
        /*016c*/ 	.word	index@(_Z29batchForwardOutputLayerKernelP6__halfS0_S0_S0_iii)
        /*0170*/ 	.word	0x00000020


	//----- nvinfo : EIATTR_FRAME_SIZE
	.align		4
.L_61:
        /*0174*/ 	.byte	0x04, 0x11
        /*0176*/ 	.short	(.L_63 - .L_62)
	.align		4
.L_62:
        /*0178*/ 	.word	index@(_Z29batchForwardOutputLayerKernelP6__halfS0_S0_S0_iii)
        /*017c*/ 	.word	0x00000000


	//----- nvinfo : EIATTR_REGCOUNT
	.align		4
.L_63:
        /*0180*/ 	.byte	0x04, 0x2f
        /*0182*/ 	.short	(.L_65 - .L_64)
	.align		4
.L_64:
        /*0184*/ 	.word	index@(_Z18batchSoftmaxKernelP6__halfii)
        /*0188*/ 	.word	0x00000016


	//----- nvinfo : EIATTR_FRAME_SIZE
	.align		4
.L_65:
        /*018c*/ 	.byte	0x04, 0x11
        /*018e*/ 	.short	(.L_67 - .L_66)
	.align		4
.L_66:
        /*0190*/ 	.word	index@($__internal_2_$__cuda_sm3x_div_rn_noftz_f32_slowpath)
        /*0194*/ 	.word	0x00000000


	//----- nvinfo : EIATTR_FRAME_SIZE
	.align		4
.L_67:
        /*0198*/ 	.byte	0x04, 0x11
        /*019a*/ 	.short	(.L_69 - .L_68)
	.align		4
.L_68:
        /*019c*/ 	.word	index@(_Z18batchSoftmaxKernelP6__halfii)
        /*01a0*/ 	.word	0x00000000


	//----- nvinfo : EIATTR_REGCOUNT
	.align		4
.L_69:
        /*01a4*/ 	.byte	0x04, 0x2f
        /*01a6*/ 	.short	(.L_71 - .L_70)
	.align		4
.L_70:
        /*01a8*/ 	.word	index@(_Z32batchComputeOutputGradientKernelP6__halfS0_S0_ii)
        /*01ac*/ 	.word	0x0000000c


	//----- nvinfo : EIATTR_FRAME_SIZE
	.align		4
.L_71:
        /*01b0*/ 	.byte	0x04, 0x11
        /*01b2*/ 	.short	(.L_73 - .L_72)
	.align		4
.L_72:
        /*01b4*/ 	.word	index@(_Z32batchComputeOutputGradientKernelP6__halfS0_S0_ii)
        /*01b8*/ 	.word	0x00000000


	//----- nvinfo : EIATTR_REGCOUNT
	.align		4
.L_73:
        /*01bc*/ 	.byte	0x04, 0x2f
        /*01be*/ 	.short	(.L_75 - .L_74)
	.align		4
.L_74:
        /*01c0*/ 	.word	index@(_Z32batchComputeHiddenGradientKernelP6__halfS0_S0_S0_iii)
        /*01c4*/ 	.word	0x00000020


	//----- nvinfo : EIATTR_FRAME_SIZE
	.align		4
.L_75:
        /*01c8*/ 	.byte	0x04, 0x11
        /*01ca*/ 	.short	(.L_77 - .L_76)
	.align		4
.L_76:
        /*01cc*/ 	.word	index@(_Z32batchComputeHiddenGradientKernelP6__halfS0_S0_S0_iii)
        /*01d0*/ 	.word	0x00000000


	//----- nvinfo : EIATTR_REGCOUNT
	.align		4
.L_77:
        /*01d4*/ 	.byte	0x04, 0x2f
        /*01d6*/ 	.short	(.L_79 - .L_78)
	.align		4
.L_78:
        /*01d8*/ 	.word	index@(_Z24updateWeightsBatchKernelP6__halfS0_S0_S0_dddiii)
        /*01dc*/ 	.word	0x0000001f


	//----- nvinfo : EIATTR_FRAME_SIZE
	.align		4
.L_79:
        /*01e0*/ 	.byte	0x04, 0x11
        /*01e2*/ 	.short	(.L_81 - .L_80)
	.align		4
.L_80:
        /*01e4*/ 	.word	index@($__internal_1_$__cuda_sm20_dblrcp_rn_slowpath_v3)
        /*01e8*/ 	.word	0x00000000


	//----- nvinfo : EIATTR_FRAME_SIZE
	.align		4
.L_81:
        /*01ec*/ 	.byte	0x04, 0x11
        /*01ee*/ 	.short	(.L_83 - .L_82)
	.align		4
.L_82:
        /*01f0*/ 	.word	index@(_Z24updateWeightsBatchKernelP6__halfS0_S0_S0_dddiii)
        /*01f4*/ 	.word	0x00000000


	//----- nvinfo : EIATTR_REGCOUNT
	.align		4
.L_83:
        /*01f8*/ 	.byte	0x04, 0x2f
        /*01fa*/ 	.short	(.L_85 - .L_84)
	.align		4
.L_84:
        /*01fc*/ 	.word	index@(_Z23updateBiasesBatchKernelP6__halfS0_S0_ddii)
        /*0200*/ 	.word	0x00000020


	//----- nvinfo : EIATTR_FRAME_SIZE
	.align		4
.L_85:
        /*0204*/ 	.byte	0x04, 0x11
        /*0206*/ 	.short	(.L_87 - .L_86)
	.align		4
.L_86:
        /*0208*/ 	.word	index@($__internal_0_$__cuda_sm20_dblrcp_rn_slowpath_v3)
        /*020c*/ 	.word	0x00000000


	//----- nvinfo : EIATTR_FRAME_SIZE
	.align		4
.L_87:
        /*0210*/ 	.byte	0x04, 0x11
        /*0212*/ 	.short	(.L_89 - .L_88)
	.align		4
.L_88:
        /*0214*/ 	.word	index@(_Z23updateBiasesBatchKernelP6__halfS0_S0_ddii)
        /*0218*/ 	.word	0x00000000


	//----- nvinfo : EIATTR_REGCOUNT
	.align		4
.L_89:
        /*021c*/ 	.byte	0x04, 0x2f
        /*021e*/ 	.short	(.L_91 - .L_90)
	.align		4
.L_90:
        /*0220*/ 	.word	index@(_Z19evaluateBatchKernelP6__halfS0_Piii)
        /*0224*/ 	.word	0x00000020


	//----- nvinfo : EIATTR_FRAME_SIZE
	.align		4
.L_91:
        /*0228*/ 	.byte	0x04, 0x11
        /*022a*/ 	.short	(.L_93 - .L_92)
	.align		4
.L_92:
        /*022c*/ 	.word	index@(_Z19evaluateBatchKernelP6__halfS0_Piii)
        /*0230*/ 	.word	0x00000000


	//----- nvinfo : EIATTR_MIN_STACK_SIZE
	.align		4
.L_93:
        /*0234*/ 	.byte	0x04, 0x12
        /*0236*/ 	.short	(.L_95 - .L_94)
	.align		4
.L_94:
        /*0238*/ 	.word	index@(_Z19evaluateBatchKernelP6__halfS0_Piii)
        /*023c*/ 	.word	0x00000000


	//----- nvinfo : EIATTR_MIN_STACK_SIZE
	.align		4
.L_95:
        /*0240*/ 	.byte	0x04, 0x12
        /*0242*/ 	.short	(.L_97 - .L_96)
	.align		4
.L_96:
        /*0244*/ 	.word	index@(_Z23updateBiasesBatchKernelP6__halfS0_S0_ddii)
        /*0248*/ 	.word	0x00000000


	//----- nvinfo : EIATTR_MIN_STACK_SIZE
	.align		4
.L_97:
        /*024c*/ 	.byte	0x04, 0x12
        /*024e*/ 	.short	(.L_99 - .L_98)
	.align		4
.L_98:
        /*0250*/ 	.word	index@(_Z24updateWeightsBatchKernelP6__halfS0_S0_S0_dddiii)
        /*0254*/ 	.word	0x00000000


	//----- nvinfo : EIATTR_MIN_STACK_SIZE
	.align		4
.L_99:
        /*0258*/ 	.byte	0x04, 0x12
        /*025a*/ 	.short	(.L_101 - .L_100)
	.align		4
.L_100:
        /*025c*/ 	.word	index@(_Z32batchComputeHiddenGradientKernelP6__halfS0_S0_S0_iii)
        /*0260*/ 	.word	0x00000000


	//----- nvinfo : EIATTR_MIN_STACK_SIZE
	.align		4
.L_101:
        /*0264*/ 	.byte	0x04, 0x12
        /*0266*/ 	.short	(.L_103 - .L_102)
	.align		4
.L_102:
        /*0268*/ 	.word	index@(_Z32batchComputeOutputGradientKernelP6__halfS0_S0_ii)
        /*026c*/ 	.word	0x00000000


	//----- nvinfo : EIATTR_MIN_STACK_SIZE
	.align		4
.L_103:
        /*0270*/ 	.byte	0x04, 0x12
        /*0272*/ 	.short	(.L_105 - .L_104)
	.align		4
.L_104:
        /*0274*/ 	.word	index@(_Z18batchSoftmaxKernelP6__halfii)
        /*0278*/ 	.word	0x00000000


	//----- nvinfo : EIATTR_MIN_STACK_SIZE
	.align		4
.L_105:
        /*027c*/ 	.byte	0x04, 0x12
        /*027e*/ 	.short	(.L_107 - .L_106)
	.align		4
.L_106:
        /*0280*/ 	.word	index@(_Z29batchForwardOutputLayerKernelP6__halfS0_S0_S0_iii)
        /*0284*/ 	.word	0x00000000


	//----- nvinfo : EIATTR_MIN_STACK_SIZE
	.align		4
.L_107:
        /*0288*/ 	.byte	0x04, 0x12
        /*028a*/ 	.short	(.L_109 - .L_108)
	.align		4
.L_108:
        /*028c*/ 	.word	index@(_Z15batchReluKernelP6__halfi)
        /*0290*/ 	.word	0x00000000


	//----- nvinfo : EIATTR_MIN_STACK_SIZE
	.align		4
.L_109:
        /*0294*/ 	.byte	0x04, 0x12
        /*0296*/ 	.short	(.L_111 - .L_110)
	.align		4
.L_110:
        /*0298*/ 	.word	index@(_Z29batchForwardHiddenLayerKernelP6__halfS0_S0_S0_iii)
        /*029c*/ 	.word	0x00000000


	//----- nvinfo : EIATTR_MIN_STACK_SIZE
	.align		4
.L_111:
        /*02a0*/ 	.byte	0x04, 0x12
        /*02a2*/ 	.short	(.L_113 - .L_112)
	.align		4
.L_112:
        /*02a4*/ 	.word	index@(_Z16softmaxExpKernelP6__halfi)
        /*02a8*/ 	.word	0x00000000


	//----- nvinfo : EIATTR_MIN_STACK_SIZE
	.align		4
.L_113:
        /*02ac*/ 	.byte	0x04, 0x12
        /*02ae*/ 	.short	(.L_115 - .L_114)
	.align		4
.L_114:
        /*02b0*/ 	.word	index@(_Z17computeLossKernelP6__halfS0_Pdi)
        /*02b4*/ 	.word	0x00000000


	//----- nvinfo : EIATTR_MIN_STACK_SIZE
	.align		4
.L_115:
        /*02b8*/ 	.byte	0x04, 0x12
        /*02ba*/ 	.short	(.L_117 - .L_116)
	.align		4
.L_116:
        /*02bc*/ 	.word	index@(_Z22updateHiddenBiasKernelP6__halfS0_di)
        /*02c0*/ 	.word	0x00000000


	//----- nvinfo : EIATTR_MIN_STACK_SIZE
	.align		4
.L_117:
        /*02c4*/ 	.byte	0x04, 0x12
        /*02c6*/ 	.short	(.L_119 - .L_118)
	.align		4
.L_118:
        /*02c8*/ 	.word	index@(_Z22updateOutputBiasKernelP6__halfS0_di)
        /*02cc*/ 	.word	0x00000000


	//----- nvinfo : EIATTR_MIN_STACK_SIZE
	.align		4
.L_119:
        /*02d0*/ 	.byte	0x04, 0x12
        /*02d2*/ 	.short	(.L_121 - .L_120)
	.align		4
.L_120:
        /*02d4*/ 	.word	index@(_Z25updateHiddenWeightsKernelP6__halfS0_S0_dii)
        /*02d8*/ 	.word	0x00000000


	//----- nvinfo : EIATTR_MIN_STACK_SIZE
	.align		4
.L_121:
        /*02dc*/ 	.byte	0x04, 0x12
        /*02de*/ 	.short	(.L_123 - .L_122)
	.align		4
.L_122:
        /*02e0*/ 	.word	index@(_Z25updateOutputWeightsKernelP6__halfS0_S0_dii)
        /*02e4*/ 	.word	0x00000000


	//----- nvinfo : EIATTR_MIN_STACK_SIZE
	.align		4
.L_123:
        /*02e8*/ 	.byte	0x04, 0x12
        /*02ea*/ 	.short	(.L_125 - .L_124)
	.align		4
.L_124:
        /*02ec*/ 	.word	index@(_Z27computeHiddenGradientKernelP6__halfS0_S0_S0_ii)
        /*02f0*/ 	.word	0x00000000


	//----- nvinfo : EIATTR_MIN_STACK_SIZE
	.align		4
.L_125:
        /*02f4*/ 	.byte	0x04, 0x12
        /*02f6*/ 	.short	(.L_127 - .L_126)
	.align		4
.L_126:
        /*02f8*/ 	.word	index@(_Z27computeOutputGradientKernelP6__halfS0_S0_i)
        /*02fc*/ 	.word	0x00000000


	//----- nvinfo : EIATTR_MIN_STACK_SIZE
	.align		4
.L_127:
        /*0300*/ 	.byte	0x04, 0x12
        /*0302*/ 	.short	(.L_129 - .L_128)
	.align		4
.L_128:
        /*0304*/ 	.word	index@(_Z22softmaxNormalizeKernelP6__halfPdi)
        /*0308*/ 	.word	0x00000000


	//----- nvinfo : EIATTR_MIN_STACK_SIZE
	.align		4
.L_129:
        /*030c*/ 	.byte	0x04, 0x12
        /*030e*/ 	.short	(.L_131 - .L_130)
	.align		4
.L_130:
        /*0310*/ 	.word	index@(_Z13softmaxKernelP6__halfPdi)
        /*0314*/ 	.word	0x00000000


	//----- nvinfo : EIATTR_MIN_STACK_SIZE
	.align		4
.L_131:
        /*0318*/ 	.byte	0x04, 0x12
        /*031a*/ 	.short	(.L_133 - .L_132)
	.align		4
.L_132:
        /*031c*/ 	.word	index@(_Z24forwardOutputLayerKernelP6__halfS0_S0_S0_ii)
        /*0320*/ 	.word	0x00000000


	//----- nvinfo : EIATTR_MIN_STACK_SIZE
	.align		4
.L_133:
        /*0324*/ 	.byte	0x04, 0x12
        /*0326*/ 	.short	(.L_135 - .L_134)
	.align		4
.L_134:
        /*0328*/ 	.word	index@(_Z24forwardHiddenLayerKernelP6__halfS0_S0_S0_ii)
        /*032c*/ 	.word	0x00000000


	//----- nvinfo : EIATTR_MIN_STACK_SIZE
	.align		4
.L_135:
        /*0330*/ 	.byte	0x04, 0x12
        /*0332*/ 	.short	(.L_137 - .L_136)
	.align		4
.L_136:
        /*0334*/ 	.word	index@(_Z10reluKernelP6__halfi)
        /*0338*/ 	.word	0x00000000
.L_137:


//--------------------- .nv.compat                --------------------------
	.section	.nv.compat,"",@"SHT_CUDA_COMPAT_INFO"
	.align	4
        /*0000*/ 	.byte	0x02, 0x09, 0x00, 0x00, 0x02, 0x02, 0x01, 0x00, 0x02, 0x05, 0x05, 0x00, 0x03, 0x07, 0x01, 0x01
        /*0010*/ 	.byte	0x02, 0x03, 0x00, 0x00, 0x02, 0x06, 0x01, 0x00, 0x04, 0x0b, 0x08, 0x00, 0x01, 0x00, 0x00, 0x00
        /*0020*/ 	.byte	0x00, 0x00, 0x00, 0x00


//--------------------- .nv.info._Z19evaluateBatchKernelP6__halfS0_Piii --------------------------
	.section	.nv.info._Z19evaluateBatchKernelP6__halfS0_Piii,"",@"SHT_CUDA_INFO"
	.sectionflags	@""
	.align	4


	//----- nvinfo : EIATTR_CUDA_API_VERSION
	.align		4
        /*0000*/ 	.byte	0x04, 0x37
        /*0002*/ 	.short	(.L_139 - .L_138)
.L_138:
        /*0004*/ 	.word	0x00000082


	//----- nvinfo : EIATTR_KPARAM_INFO
	.align		4
.L_139:
        /*0008*/ 	.byte	0x04, 0x17
        /*000a*/ 	.short	(.L_141 - .L_140)
.L_140:
        /*000c*/ 	.word	0x00000000
        /*0010*/ 	.short	0x0004
        /*0012*/ 	.short	0x001c
        /*0014*/ 	.byte	0x00, 0xf0, 0x11, 0x00


	//----- nvinfo : EIATTR_KPARAM_INFO
	.align		4
.L_141:
        /*0018*/ 	.byte	0x04, 0x17
        /*001a*/ 	.short	(.L_143 - .L_142)
.L_142:
        /*001c*/ 	.word	0x00000000
        /*0020*/ 	.short	0x0003
        /*0022*/ 	.short	0x0018
        /*0024*/ 	.byte	0x00, 0xf0, 0x11, 0x00


	//----- nvinfo : EIATTR_KPARAM_INFO
	.align		4
.L_143:
        /*0028*/ 	.byte	0x04, 0x17
        /*002a*/ 	.short	(.L_145 - .L_144)
.L_144:
        /*002c*/ 	.word	0x00000000
        /*0030*/ 	.short	0x0002
        /*0032*/ 	.short	0x0010
        /*0034*/ 	.byte	0x00, 0xf5, 0x21, 0x00


	//----- nvinfo : EIATTR_KPARAM_INFO
	.align		4
.L_145:
        /*0038*/ 	.byte	0x04, 0x17
        /*003a*/ 	.short	(.L_147 - .L_146)
.L_146:
        /*003c*/ 	.word	0x00000000
        /*0040*/ 	.short	0x0001
        /*0042*/ 	.short	0x0008
        /*0044*/ 	.byte	0x00, 0xf5, 0x21, 0x00


	//----- nvinfo : EIATTR_KPARAM_INFO
	.align		4
.L_147:
        /*0048*/ 	.byte	0x04, 0x17
        /*004a*/ 	.short	(.L_149 - .L_148)
.L_148:
        /*004c*/ 	.word	0x00000000
        /*0050*/ 	.short	0x0000
        /*0052*/ 	.short	0x0000
        /*0054*/ 	.byte	0x00, 0xf5, 0x21, 0x00


	//----- nvinfo : EIATTR_SPARSE_MMA_MASK
	.align		4
.L_149:
        /*0058*/ 	.byte	0x03, 0x50
        /*005a*/ 	.short	0x0000


	//----- nvinfo : EIATTR_MAXREG_COUNT
	.align		4
        /*005c*/ 	.byte	0x03, 0x1b
        /*005e*/ 	.short	0x00ff


	//----- nvinfo : EIATTR_MERCURY_ISA_VERSION
	.align		4
        /*0060*/ 	.byte	0x03, 0x5f
        /*0062*/ 	.short	0x0101


	//----- nvinfo : EIATTR_INT_WARP_WIDE_INSTR_OFFSETS
	.align		4
        /*0064*/ 	.byte	0x04, 0x31
        /*0066*/ 	.short	(.L_151 - .L_150)


	//   ....[0]....
.L_150:
        /*0068*/ 	.word	0x00000f20


	//----- nvinfo : EIATTR_VRC_CTA_INIT_COUNT
	.align		4
.L_151:
        /*006c*/ 	.byte	0x02, 0x4a
	.zero		1
	.zero		1


	//----- nvinfo : EIATTR_EXIT_INSTR_OFFSETS
	.align		4
        /*0070*/ 	.byte	0x04, 0x1c
        /*0072*/ 	.short	(.L_153 - .L_152)


	//   ....[0]....
.L_152:
        /*0074*/ 	.word	0x00000040


	//   ....[1]....
        /*0078*/ 	.word	0x00000ef0


	//   ....[2]....
        /*007c*/ 	.word	0x00000f70


	//----- nvinfo : EIATTR_CBANK_PARAM_SIZE
	.align		4
.L_153:
        /*0080*/ 	.byte	0x03, 0x19
        /*0082*/ 	.short	0x0020


	//----- nvinfo : EIATTR_PARAM_CBANK
	.align		4
        /*0084*/ 	.byte	0x04, 0x0a
        /*0086*/ 	.short	(.L_155 - .L_154)
	.align		4
.L_154:
        /*0088*/ 	.word	index@(.nv.constant0._Z19evaluateBatchKernelP6__halfS0_Piii)
        /*008c*/ 	.short	0x0380
        /*008e*/ 	.short	0x0020


	//----- nvinfo : EIATTR_SW_WAR
	.align		4
.L_155:
        /*0090*/ 	.byte	0x04, 0x36
        /*0092*/ 	.short	(.L_157 - .L_156)
.L_156:
        /*0094*/ 	.word	0x00000008
.L_157:


//--------------------- .nv.info._Z23updateBiasesBatchKernelP6__halfS0_S0_ddii --------------------------
	.section	.nv.info._Z23updateBiasesBatchKernelP6__halfS0_S0_ddii,"",@"SHT_CUDA_INFO"
	.sectionflags	@""
	.align	4


	//----- nvinfo : EIATTR_CUDA_API_VERSION
	.align		4
        /*0000*/ 	.byte	0x04, 0x37
        /*0002*/ 	.short	(.L_159 - .L_158)
.L_158:
        /*0004*/ 	.word	0x00000082


	//----- nvinfo : EIATTR_KPARAM_INFO
	.align		4
.L_159:
        /*0008*/ 	.byte	0x04, 0x17
        /*000a*/ 	.short	(.L_161 - .L_160)
.L_160:
        /*000c*/ 	.word	0x00000000
        /*0010*/ 	.short	0x0006
        /*0012*/ 	.short	0x002c
        /*0014*/ 	.byte	0x00, 0xf0, 0x11, 0x00


	//----- nvinfo : EIATTR_KPARAM_INFO
	.align		4
.L_161:
        /*0018*/ 	.byte	0x04, 0x17
        /*001a*/ 	.short	(.L_163 - .L_162)
.L_162:
        /*001c*/ 	.word	0x00000000
        /*0020*/ 	.short	0x0005
        /*0022*/ 	.short	0x0028
        /*0024*/ 	.byte	0x00, 0xf0, 0x11, 0x00


	//----- nvinfo : EIATTR_KPARAM_INFO
	.align		4
.L_163:
        /*0028*/ 	.byte	0x04, 0x17
        /*002a*/ 	.short	(.L_165 - .L_164)
.L_164:
        /*002c*/ 	.word	0x00000000
        /*0030*/ 	.short	0x0004
        /*0032*/ 	.short	0x0020
        /*0034*/ 	.byte	0x00, 0xf0, 0x21, 0x00


	//----- nvinfo : EIATTR_KPARAM_INFO
	.align		4
.L_165:
        /*0038*/ 	.byte	0x04, 0x17
        /*003a*/ 	.short	(.L_167 - .L_166)
.L_166:
        /*003c*/ 	.word	0x00000000
        /*0040*/ 	.short	0x0003
        /*0042*/ 	.short	0x0018
        /*0044*/ 	.byte	0x00, 0xf0, 0x21, 0x00


	//----- nvinfo : EIATTR_KPARAM_INFO
	.align		4
.L_167:
        /*0048*/ 	.byte	0x04, 0x17
        /*004a*/ 	.short	(.L_169 - .L_168)
.L_168:
        /*004c*/ 	.word	0x00000000
        /*0050*/ 	.short	0x0002
        /*0052*/ 	.short	0x0010
        /*0054*/ 	.byte	0x00, 0xf5, 0x21, 0x00


	//----- nvinfo : EIATTR_KPARAM_INFO
	.align		4
.L_169:
        /*0058*/ 	.byte	0x04, 0x17
        /*005a*/ 	.short	(.L_171 - .L_170)
.L_170:
        /*005c*/ 	.word	0x00000000
        /*0060*/ 	.short	0x0001
        /*0062*/ 	.short	0x0008
        /*0064*/ 	.byte	0x00, 0xf5, 0x21, 0x00


	//----- nvinfo : EIATTR_KPARAM_INFO
	.align		4
.L_171:
        /*0068*/ 	.byte	0x04, 0x17
        /*006a*/ 	.short	(.L_173 - .L_172)
.L_172:
        /*006c*/ 	.word	0x00000000
        /*0070*/ 	.short	0x0000
        /*0072*/ 	.short	0x0000
        /*0074*/ 	.byte	0x00, 0xf5, 0x21, 0x00


	//----- nvinfo : EIATTR_SPARSE_MMA_MASK
	.align		4
.L_173:
        /*0078*/ 	.byte	0x03, 0x50
        /*007a*/ 	.short	0x0000


	//----- nvinfo : EIATTR_MAXREG_COUNT
	.align		4
        /*007c*/ 	.byte	0x03, 0x1b
        /*007e*/ 	.short	0x00ff


	//----- nvinfo : EIATTR_MERCURY_ISA_VERSION
	.align		4
        /*0080*/ 	.byte	0x03, 0x5f
        /*0082*/ 	.short	0x0101


	//----- nvinfo : EIATTR_VRC_CTA_INIT_COUNT
	.align		4
        /*0084*/ 	.byte	0x02, 0x4a
	.zero		1
	.zero		1


	//----- nvinfo : EIATTR_EXIT_INSTR_OFFSETS
	.align		4
        /*0088*/ 	.byte	0x04, 0x1c
        /*008a*/ 	.short	(.L_175 - .L_174)


	//   ....[0]....
.L_174:
        /*008c*/ 	.word	0x00000070


	//   ....[1]....
        /*0090*/ 	.word	0x00000990


	//----- nvinfo : EIATTR_CRS_STACK_SIZE
	.align		4
.L_175:
        /*0094*/ 	.byte	0x04, 0x1e
        /*0096*/ 	.short	(.L_177 - .L_176)
.L_176:
        /*0098*/ 	.word	0x00000000


	//----- nvinfo : EIATTR_CBANK_PARAM_SIZE
	.align		4
.L_177:
        /*009c*/ 	.byte	0x03, 0x19
        /*009e*/ 	.short	0x0030


	//----- nvinfo : EIATTR_PARAM_CBANK
	.align		4
        /*00a0*/ 	.byte	0x04, 0x0a
        /*00a2*/ 	.short	(.L_179 - .L_178)
	.align		4
.L_178:
        /*00a4*/ 	.word	index@(.nv.constant0._Z23updateBiasesBatchKernelP6__halfS0_S0_ddii)
        /*00a8*/ 	.short	0x0380
        /*00aa*/ 	.short	0x0030


	//----- nvinfo : EIATTR_SW_WAR
	.align		4
.L_179:
        /*00ac*/ 	.byte	0x04, 0x36
        /*00ae*/ 	.short	(.L_181 - .L_180)
.L_180:
        /*00b0*/ 	.word	0x00000008
.L_181:


//--------------------- .nv.info._Z24updateWeightsBatchKernelP6__halfS0_S0_S0_dddiii --------------------------
	.section	.nv.info._Z24updateWeightsBatchKernelP6__halfS0_S0_S0_dddiii,"",@"SHT_CUDA_INFO"
	.sectionflags	@""
	.align	4


	//----- nvinfo : EIATTR_CUDA_API_VERSION
	.align		4
        /*0000*/ 	.byte	0x04, 0x37
        /*0002*/ 	.short	(.L_183 - .L_182)
.L_182:
        /*0004*/ 	.word	0x00000082


	//----- nvinfo : EIATTR_KPARAM_INFO
	.align		4
.L_183:
        /*0008*/ 	.byte	0x04, 0x17
        /*000a*/ 	.short	(.L_185 - .L_184)
.L_184:
        /*000c*/ 	.word	0x00000000
        /*0010*/ 	.short	0x0009
        /*0012*/ 	.short	0x0040
        /*0014*/ 	.byte	0x00, 0xf0, 0x11, 0x00


	//----- nvinfo : EIATTR_KPARAM_INFO
	.align		4
.L_185:
        /*0018*/ 	.byte	0x04, 0x17
        /*001a*/ 	.short	(.L_187 - .L_186)
.L_186:
        /*001c*/ 	.word	0x00000000
        /*0020*/ 	.short	0x0008
        /*0022*/ 	.short	0x003c
        /*0024*/ 	.byte	0x00, 0xf0, 0x11, 0x00


	//----- nvinfo : EIATTR_KPARAM_INFO
	.align		4
.L_187:
        /*0028*/ 	.byte	0x04, 0x17
        /*002a*/ 	.short	(.L_189 - .L_188)
.L_188:
        /*002c*/ 	.word	0x00000000
        /*0030*/ 	.short	0x0007
        /*0032*/ 	.short	0x0038
        /*0034*/ 	.byte	0x00, 0xf0, 0x11, 0x00


	//----- nvinfo : EIATTR_KPARAM_INFO
	.align		4
.L_189:
        /*0038*/ 	.byte	0x04, 0x17
        /*003a*/ 	.short	(.L_191 - .L_190)
.L_190:
        /*003c*/ 	.word	0x00000000
        /*0040*/ 	.short	0x0006
        /*0042*/ 	.short	0x0030
        /*0044*/ 	.byte	0x00, 0xf0, 0x21, 0x00


	//----- nvinfo : EIATTR_KPARAM_INFO
	.align		4
.L_191:
        /*0048*/ 	.byte	0x04, 0x17
        /*004a*/ 	.short	(.L_193 - .L_192)
.L_192:
        /*004c*/ 	.word	0x00000000
        /*0050*/ 	.short	0x0005
        /*0052*/ 	.short	0x0028
        /*0054*/ 	.byte	0x00, 0xf0, 0x21, 0x00


	//----- nvinfo : EIATTR_KPARAM_INFO
	.align		4
.L_193:
        /*0058*/ 	.byte	0x04, 0x17
        /*005a*/ 	.short	(.L_195 - .L_194)
.L_194:
        /*005c*/ 	.word	0x00000000
        /*0060*/ 	.short	0x0004
        /*0062*/ 	.short	0x0020
        /*0064*/ 	.byte	0x00, 0xf0, 0x21, 0x00


	//----- nvinfo : EIATTR_KPARAM_INFO
	.align		4
.L_195:
        /*0068*/ 	.byte	0x04, 0x17
        /*006a*/ 	.short	(.L_197 - .L_196)
.L_196:
        /*006c*/ 	.word	0x00000000
        /*0070*/ 	.short	0x0003
        /*0072*/ 	.short	0x0018
        /*0074*/ 	.byte	0x00, 0xf5, 0x21, 0x00


	//----- nvinfo : EIATTR_KPARAM_INFO
	.align		4
.L_197:
        /*0078*/ 	.byte	0x04, 0x17
        /*007a*/ 	.short	(.L_199 - .L_198)
.L_198:
        /*007c*/ 	.word	0x00000000
        /*0080*/ 	.short	0x0002
        /*0082*/ 	.short	0x0010
        /*0084*/ 	.byte	0x00, 0xf5, 0x21, 0x00


	//----- nvinfo : EIATTR_KPARAM_INFO
	.align		4
.L_199:
        /*0088*/ 	.byte	0x04, 0x17
        /*008a*/ 	.short	(.L_201 - .L_200)
.L_200:
        /*008c*/ 	.word	0x00000000
        /*0090*/ 	.short	0x0001
        /*0092*/ 	.short	0x0008
        /*0094*/ 	.byte	0x00, 0xf5, 0x21, 0x00


	//----- nvinfo : EIATTR_KPARAM_INFO
	.align		4
.L_201:
        /*0098*/ 	.byte	0x04, 0x17
        /*009a*/ 	.short	(.L_203 - .L_202)
.L_202:
        /*009c*/ 	.word	0x00000000
        /*00a0*/ 	.short	0x0000
        /*00a2*/ 	.short	0x0000
        /*00a4*/ 	.byte	0x00, 0xf5, 0x21, 0x00


	//----- nvinfo : EIATTR_SPARSE_MMA_MASK
	.align		4
.L_203:
        /*00a8*/ 	.byte	0x03, 0x50
        /*00aa*/ 	.short	0x0000


	//----- nvinfo : EIATTR_MAXREG_COUNT
	.align		4
        /*00ac*/ 	.byte	0x03, 0x1b
        /*00ae*/ 	.short	0x00ff


	//----- nvinfo : EIATTR_MERCURY_ISA_VERSION
	.align		4
        /*00b0*/ 	.byte	0x03, 0x5f
        /*00b2*/ 	.short	0x0101


	//----- nvinfo : EIATTR_VRC_CTA_INIT_COUNT
	.align		4
        /*00b4*/ 	.byte	0x02, 0x4a
	.zero		1
	.zero		1


	//----- nvinfo : EIATTR_EXIT_INSTR_OFFSETS
	.align		4
        /*00b8*/ 	.byte	0x04, 0x1c
        /*00ba*/ 	.short	(.L_205 - .L_204)


	//   ....[0]....
.L_204:
        /*00bc*/ 	.word	0x00000080


	//   ....[1]....
        /*00c0*/ 	.word	0x00000db0


	//----- nvinfo : EIATTR_CRS_STACK_SIZE
	.align		4
.L_205:
        /*00c4*/ 	.byte	0x04, 0x1e
        /*00c6*/ 	.short	(.L_207 - .L_206)
.L_206:
        /*00c8*/ 	.word	0x00000000


	//----- nvinfo : EIATTR_CBANK_PARAM_SIZE
	.align		4
.L_207:
        /*00cc*/ 	.byte	0x03, 0x19
        /*00ce*/ 	.short	0x0044


	//----- nvinfo : EIATTR_PARAM_CBANK
	.align		4
        /*00d0*/ 	.byte	0x04, 0x0a
        /*00d2*/ 	.short	(.L_209 - .L_208)
	.align		4
.L_208:
        /*00d4*/ 	.word	index@(.nv.constant0._Z24updateWeightsBatchKernelP6__halfS0_S0_S0_dddiii)
        /*00d8*/ 	.short	0x0380
        /*00da*/ 	.short	0x0044


	//----- nvinfo : EIATTR_SW_WAR
	.align		4
.L_209:
        /*00dc*/ 	.byte	0x04, 0x36
        /*00de*/ 	.short	(.L_211 - .L_210)
.L_210:
        /*00e0*/ 	.word	0x00000008
.L_211:


//--------------------- .nv.info._Z32batchComputeHiddenGradientKernelP6__halfS0_S0_S0_iii --------------------------
	.section	.nv.info._Z32batchComputeHiddenGradientKernelP6__halfS0_S0_S0_iii,"",@"SHT_CUDA_INFO"
	.sectionflags	@""
	.align	4


	//----- nvinfo : EIATTR_CUDA_API_VERSION
	.align		4
        /*0000*/ 	.byte	0x04, 0x37
        /*0002*/ 	.short	(.L_213 - .L_212)
.L_212:
        /*0004*/ 	.word	0x00000082


	//----- nvinfo : EIATTR_KPARAM_INFO
	.align		4
.L_213:
        /*0008*/ 	.byte	0x04, 0x17
        /*000a*/ 	.short	(.L_215 - .L_214)
.L_214:
        /*000c*/ 	.word	0x00000000
        /*0010*/ 	.short	0x0006
        /*0012*/ 	.short	0x0028
        /*0014*/ 	.byte	0x00, 0xf0, 0x11, 0x00


	//----- nvinfo : EIATTR_KPARAM_INFO
	.align		4
.L_215:
        /*0018*/ 	.byte	0x04, 0x17
        /*001a*/ 	.short	(.L_217 - .L_216)
.L_216:
        /*001c*/ 	.word	0x00000000
        /*0020*/ 	.short	0x0005
        /*0022*/ 	.short	0x0024
        /*0024*/ 	.byte	0x00, 0xf0, 0x11, 0x00


	//----- nvinfo : EIATTR_KPARAM_INFO
	.align		4
.L_217:
        /*0028*/ 	.byte	0x04, 0x17
        /*002a*/ 	.short	(.L_219 - .L_218)
.L_218:
        /*002c*/ 	.word	0x00000000
        /*0030*/ 	.short	0x0004
        /*0032*/ 	.short	0x0020
        /*0034*/ 	.byte	0x00, 0xf0, 0x11, 0x00


	//----- nvinfo : EIATTR_KPARAM_INFO
	.align		4
.L_219:
        /*0038*/ 	.byte	0x04, 0x17
        /*003a*/ 	.short	(.L_221 - .L_220)
.L_220:
        /*003c*/ 	.word	0x00000000
        /*0040*/ 	.short	0x0003
        /*0042*/ 	.short	0x0018
        /*0044*/ 	.byte	0x00, 0xf5, 0x21, 0x00


	//----- nvinfo : EIATTR_KPARAM_INFO
	.align		4
.L_221:
        /*0048*/ 	.byte	0x04, 0x17
        /*004a*/ 	.short	(.L_223 - .L_222)
.L_222:
        /*004c*/ 	.word	0x00000000
        /*0050*/ 	.short	0x0002
        /*0052*/ 	.short	0x0010
        /*0054*/ 	.byte	0x00, 0xf5, 0x21, 0x00


	//----- nvinfo : EIATTR_KPARAM_INFO
	.align		4
.L_223:
        /*0058*/ 	.byte	0x04, 0x17
        /*005a*/ 	.short	(.L_225 - .L_224)
.L_224:
        /*005c*/ 	.word	0x00000000
        /*0060*/ 	.short	0x0001
        /*0062*/ 	.short	0x0008
        /*0064*/ 	.byte	0x00, 0xf5, 0x21, 0x00


	//----- nvinfo : EIATTR_KPARAM_INFO
	.align		4
.L_225:
        /*0068*/ 	.byte	0x04, 0x17
        /*006a*/ 	.short	(.L_227 - .L_226)
.L_226:
        /*006c*/ 	.word	0x00000000
        /*0070*/ 	.short	0x0000
        /*0072*/ 	.short	0x0000
        /*0074*/ 	.byte	0x00, 0xf5, 0x21, 0x00


	//----- nvinfo : EIATTR_SPARSE_MMA_MASK
	.align		4
.L_227:
        /*0078*/ 	.byte	0x03, 0x50
        /*007a*/ 	.short	0x0000


	//----- nvinfo : EIATTR_MAXREG_COUNT
	.align		4
        /*007c*/ 	.byte	0x03, 0x1b
        /*007e*/ 	.short	0x00ff


	//----- nvinfo : EIATTR_MERCURY_ISA_VERSION
	.align		4
        /*0080*/ 	.byte	0x03, 0x5f
        /*0082*/ 	.short	0x0101


	//----- nvinfo : EIATTR_VRC_CTA_INIT_COUNT
	.align		4
        /*0084*/ 	.byte	0x02, 0x4a
	.zero		1
	.zero		1


	//----- nvinfo : EIATTR_EXIT_INSTR_OFFSETS
	.align		4
        /*0088*/ 	.byte	0x04, 0x1c
        /*008a*/ 	.short	(.L_229 - .L_228)


	//   ....[0]....
.L_228:
        /*008c*/ 	.word	0x000000d0


	//   ....[1]....
        /*0090*/ 	.word	0x00000de0


	//----- nvinfo : EIATTR_CBANK_PARAM_SIZE
	.align		4
.L_229:
        /*0094*/ 	.byte	0x03, 0x19
        /*0096*/ 	.short	0x002c


	//----- nvinfo : EIATTR_PARAM_CBANK
	.align		4
        /*0098*/ 	.byte	0x04, 0x0a
        /*009a*/ 	.short	(.L_231 - .L_230)
	.align		4
.L_230:
        /*009c*/ 	.word	index@(.nv.constant0._Z32batchComputeHiddenGradientKernelP6__halfS0_S0_S0_iii)
        /*00a0*/ 	.short	0x0380
        /*00a2*/ 	.short	0x002c


	//----- nvinfo : EIATTR_SW_WAR
	.align		4
.L_231:
        /*00a4*/ 	.byte	0x04, 0x36
        /*00a6*/ 	.short	(.L_233 - .L_232)
.L_232:
        /*00a8*/ 	.word	0x00000008
.L_233:


//--------------------- .nv.info._Z32batchComputeOutputGradientKernelP6__halfS0_S0_ii --------------------------
	.section	.nv.info._Z32batchComputeOutputGradientKernelP6__halfS0_S0_ii,"",@"SHT_CUDA_INFO"
	.sectionflags	@""
	.align	4


	//----- nvinfo : EIATTR_CUDA_API_VERSION
	.align		4
        /*0000*/ 	.byte	0x04, 0x37
        /*0002*/ 	.short	(.L_235 - .L_234)
.L_234:
        /*0004*/ 	.word	0x00000082


	//----- nvinfo : EIATTR_KPARAM_INFO
	.align		4
.L_235:
        /*0008*/ 	.byte	0x04, 0x17
        /*000a*/ 	.short	(.L_237 - .L_236)
.L_236:
        /*000c*/ 	.word	0x00000000
        /*0010*/ 	.short	0x0004
        /*0012*/ 	.short	0x001c
        /*0014*/ 	.byte	0x00, 0xf0, 0x11, 0x00


	//----- nvinfo : EIATTR_KPARAM_INFO
	.align		4
.L_237:
        /*0018*/ 	.byte	0x04, 0x17
        /*001a*/ 	.short	(.L_239 - .L_238)
.L_238:
        /*001c*/ 	.word	0x00000000
        /*0020*/ 	.short	0x0003
        /*0022*/ 	.short	0x0018
        /*0024*/ 	.byte	0x00, 0xf0, 0x11, 0x00


	//----- nvinfo : EIATTR_KPARAM_INFO
	.align		4
.L_239:
        /*0028*/ 	.byte	0x04, 0x17
        /*002a*/ 	.short	(.L_241 - .L_240)
.L_240:
        /*002c*/ 	.word	0x00000000
        /*0030*/ 	.short	0x0002
        /*0032*/ 	.short	0x0010
        /*0034*/ 	.byte	0x00, 0xf5, 0x21, 0x00


	//----- nvinfo : EIATTR_KPARAM_INFO
	.align		4
.L_241:
        /*0038*/ 	.byte	0x04, 0x17
        /*003a*/ 	.short	(.L_243 - .L_242)
.L_242:
        /*003c*/ 	.word	0x00000000
        /*0040*/ 	.short	0x0001
        /*0042*/ 	.short	0x0008
        /*0044*/ 	.byte	0x00, 0xf5, 0x21, 0x00


	//----- nvinfo : EIATTR_KPARAM_INFO
	.align		4
.L_243:
        /*0048*/ 	.byte	0x04, 0x17
        /*004a*/ 	.short	(.L_245 - .L_244)
.L_244:
        /*004c*/ 	.word	0x00000000
        /*0050*/ 	.short	0x0000
        /*0052*/ 	.short	0x0000
        /*0054*/ 	.byte	0x00, 0xf5, 0x21, 0x00


	//----- nvinfo : EIATTR_SPARSE_MMA_MASK
	.align		4
.L_245:
        /*0058*/ 	.byte	0x03, 0x50
        /*005a*/ 	.short	0x0000


	//----- nvinfo : EIATTR_MAXREG_COUNT
	.align		4
        /*005c*/ 	.byte	0x03, 0x1b
        /*005e*/ 	.short	0x00ff


	//----- nvinfo : EIATTR_MERCURY_ISA_VERSION
	.align		4
        /*0060*/ 	.byte	0x03, 0x5f
        /*0062*/ 	.short	0x0101


	//----- nvinfo : EIATTR_VRC_CTA_INIT_COUNT
	.align		4
        /*0064*/ 	.byte	0x02, 0x4a
	.zero		1
	.zero		1


	//----- nvinfo : EIATTR_EXIT_INSTR_OFFSETS
	.align		4
        /*0068*/ 	.byte	0x04, 0x1c
        /*006a*/ 	.short	(.L_247 - .L_246)


	//   ....[0]....
.L_246:
        /*006c*/ 	.word	0x000000c0


	//   ....[1]....
        /*0070*/ 	.word	0x00000190


	//----- nvinfo : EIATTR_CBANK_PARAM_SIZE
	.align		4
.L_247:
        /*0074*/ 	.byte	0x03, 0x19
        /*0076*/ 	.short	0x0020


	//----- nvinfo : EIATTR_PARAM_CBANK
	.align		4
        /*0078*/ 	.byte	0x04, 0x0a
        /*007a*/ 	.short	(.L_249 - .L_248)
	.align		4
.L_248:
        /*007c*/ 	.word	index@(.nv.constant0._Z32batchComputeOutputGradientKernelP6__halfS0_S0_ii)
        /*0080*/ 	.short	0x0380
        /*0082*/ 	.short	0x0020


	//----- nvinfo : EIATTR_SW_WAR
	.align		4
.L_249:
        /*0084*/ 	.byte	0x04, 0x36
        /*0086*/ 	.short	(.L_251 - .L_250)
.L_250:
        /*0088*/ 	.word	0x00000008
.L_251:


//--------------------- .nv.info._Z18batchSoftmaxKernelP6__halfii --------------------------
	.section	.nv.info._Z18batchSoftmaxKernelP6__halfii,"",@"SHT_CUDA_INFO"
	.sectionflags	@""
	.align	4


	//----- nvinfo : EIATTR_CUDA_API_VERSION
	.align		4
        /*0000*/ 	.byte	0x04, 0x37
        /*0002*/ 	.short	(.L_253 - .L_252)
.L_252:
        /*0004*/ 	.word	0x00000082


	//----- nvinfo : EIATTR_KPARAM_INFO
	.align		4
.L_253:
        /*0008*/ 	.byte	0x04, 0x17
        /*000a*/ 	.short	(.L_255 - .L_254)
.L_254:
        /*000c*/ 	.word	0x00000000
        /*0010*/ 	.short	0x0002
        /*0012*/ 	.short	0x000c
        /*0014*/ 	.byte	0x00, 0xf0, 0x11, 0x00


	//----- nvinfo : EIATTR_KPARAM_INFO
	.align		4
.L_255:
        /*0018*/ 	.byte	0x04, 0x17
        /*001a*/ 	.short	(.L_257 - .L_256)
.L_256:
        /*001c*/ 	.word	0x00000000
        /*0020*/ 	.short	0x0001
        /*0022*/ 	.short	0x0008
        /*0024*/ 	.byte	0x00, 0xf0, 0x11, 0x00


	//----- nvinfo : EIATTR_KPARAM_INFO
	.align		4
.L_257:
        /*0028*/ 	.byte	0x04, 0x17
        /*002a*/ 	.short	(.L_259 - .L_258)
.L_258:
        /*002c*/ 	.word	0x00000000
        /*0030*/ 	.short	0x0000
        /*0032*/ 	.short	0x0000
        /*0034*/ 	.byte	0x00, 0xf5, 0x21, 0x00


	//----- nvinfo : EIATTR_SPARSE_MMA_MASK
	.align		4
.L_259:
        /*0038*/ 	.byte	0x03, 0x50
        /*003a*/ 	.short	0x0000


	//----- nvinfo : EIATTR_MAXREG_COUNT
	.align		4
        /*003c*/ 	.byte	0x03, 0x1b
        /*003e*/ 	.short	0x00ff


	//----- nvinfo : EIATTR_NUM_BARRIERS
	.align		4
        /*0040*/ 	.byte	0x02, 0x4c
        /*0042*/ 	.byte	0x01
	.zero		1


	//----- nvinfo : EIATTR_MERCURY_ISA_VERSION
	.align		4
        /*0044*/ 	.byte	0x03, 0x5f
        /*0046*/ 	.short	0x0101


	//----- nvinfo : EIATTR_VRC_CTA_INIT_COUNT
	.align		4
        /*0048*/ 	.byte	0x02, 0x4a
	.zero		1
	.zero		1


	//----- nvinfo : EIATTR_EXIT_INSTR_OFFSETS
	.align		4
        /*004c*/ 	.byte	0x04, 0x1c
        /*004e*/ 	.short	(.L_261 - .L_260)


	//   ....[0]....
.L_260:
        /*0050*/ 	.word	0x00000040


	//   ....[1]....
        /*0054*/ 	.word	0x00000640


	//   ....[2]....
        /*0058*/ 	.word	0x00000820


	//----- nvinfo : EIATTR_CRS_STACK_SIZE
	.align		4
.L_261:
        /*005c*/ 	.byte	0x04, 0x1e
        /*005e*/ 	.short	(.L_263 - .L_262)
.L_262:
        /*0060*/ 	.word	0x00000000


	//----- nvinfo : EIATTR_CBANK_PARAM_SIZE
	.align		4
.L_263:
        /*0064*/ 	.byte	0x03, 0x19
        /*0066*/ 	.short	0x0010


	//----- nvinfo : EIATTR_PARAM_CBANK
	.align		4
        /*0068*/ 	.byte	0x04, 0x0a
        /*006a*/ 	.short	(.L_265 - .L_264)
	.align		4
.L_264:
        /*006c*/ 	.word	index@(.nv.constant0._Z18batchSoftmaxKernelP6__halfii)
        /*0070*/ 	.short	0x0380
        /*0072*/ 	.short	0x0010


	//----- nvinfo : EIATTR_SW_WAR
	.align		4
.L_265:
        /*0074*/ 	.byte	0x04, 0x36
        /*0076*/ 	.short	(.L_267 - .L_266)
.L_266:
        /*0078*/ 	.word	0x00000008
.L_267:


//--------------------- .nv.info._Z29batchForwardOutputLayerKernelP6__halfS0_S0_S0_iii --------------------------
	.section	.nv.info._Z29batchForwardOutputLayerKernelP6__halfS0_S0_S0_iii,"",@"SHT_CUDA_INFO"
	.sectionflags	@""
	.align	4


	//----- nvinfo : EIATTR_CUDA_API_VERSION
	.align		4
        /*0000*/ 	.byte	0x04, 0x37
        /*0002*/ 	.short	(.L_269 - .L_268)
.L_268:
        /*0004*/ 	.word	0x00000082


	//----- nvinfo : EIATTR_KPARAM_INFO
	.align		4
.L_269:
        /*0008*/ 	.byte	0x04, 0x17
        /*000a*/ 	.short	(.L_271 - .L_270)
.L_270:
        /*000c*/ 	.word	0x00000000
        /*0010*/ 	.short	0x0006
        /*0012*/ 	.short	0x0028
        /*0014*/ 	.byte	0x00, 0xf0, 0x11, 0x00


	//----- nvinfo : EIATTR_KPARAM_INFO
	.align		4
.L_271:
        /*0018*/ 	.byte	0x04, 0x17
        /*001a*/ 	.short	(.L_273 - .L_272)
.L_272:
        /*001c*/ 	.word	0x00000000
        /*0020*/ 	.short	0x0005
        /*0022*/ 	.short	0x0024
        /*0024*/ 	.byte	0x00, 0xf0, 0x11, 0x00


	//----- nvinfo : EIATTR_KPARAM_INFO
	.align		4
.L_273:
        /*0028*/ 	.byte	0x04, 0x17
        /*002a*/ 	.short	(.L_275 - .L_274)
.L_274:
        /*002c*/ 	.word	0x00000000
        /*0030*/ 	.short	0x0004
        /*0032*/ 	.short	0x0020
        /*0034*/ 	.byte	0x00, 0xf0, 0x11, 0x00


	//----- nvinfo : EIATTR_KPARAM_INFO
	.align		4
.L_275:
        /*0038*/ 	.byte	0x04, 0x17
        /*003a*/ 	.short	(.L_277 - .L_276)
.L_276:
        /*003c*/ 	.word	0x00000000
        /*0040*/ 	.short	0x0003
        /*0042*/ 	.short	0x0018
        /*0044*/ 	.byte	0x00, 0xf5, 0x21, 0x00


	//----- nvinfo : EIATTR_KPARAM_INFO
	.align		4
.L_277:
        /*0048*/ 	.byte	0x04, 0x17
        /*004a*/ 	.short	(.L_279 - .L_278)
.L_278:
        /*004c*/ 	.word	0x00000000
        /*0050*/ 	.short	0x0002
        /*0052*/ 	.short	0x0010
        /*0054*/ 	.byte	0x00, 0xf5, 0x21, 0x00


	//----- nvinfo : EIATTR_KPARAM_INFO
	.align		4
.L_279:
        /*0058*/ 	.byte	0x04, 0x17
        /*005a*/ 	.short	(.L_281 - .L_280)
.L_280:
        /*005c*/ 	.word	0x00000000
        /*0060*/ 	.short	0x0001
        /*0062*/ 	.short	0x0008
        /*0064*/ 	.byte	0x00, 0xf5, 0x21, 0x00


	//----- nvinfo : EIATTR_KPARAM_INFO
	.align		4
.L_281:
        /*0068*/ 	.byte	0x04, 0x17
        /*006a*/ 	.short	(.L_283 - .L_282)
.L_282:
        /*006c*/ 	.word	0x00000000
        /*0070*/ 	.short	0x0000
        /*0072*/ 	.short	0x0000
        /*0074*/ 	.byte	0x00, 0xf5, 0x21, 0x00


	//----- nvinfo : EIATTR_SPARSE_MMA_MASK
	.align		4
.L_283:
        /*0078*/ 	.byte	0x03, 0x50
        /*007a*/ 	.short	0x0000


	//----- nvinfo : EIATTR_MAXREG_COUNT
	.align		4
        /*007c*/ 	.byte	0x03, 0x1b
        /*007e*/ 	.short	0x00ff


	//----- nvinfo : EIATTR_MERCURY_ISA_VERSION
	.align		4
        /*0080*/ 	.byte	0x03, 0x5f
        /*0082*/ 	.short	0x0101


	//----- nvinfo : EIATTR_VRC_CTA_INIT_COUNT
	.align		4
        /*0084*/ 	.byte	0x02, 0x4a
	.zero		1
	.zero		1


	//----- nvinfo : EIATTR_EXIT_INSTR_OFFSETS
	.align		4
        /*0088*/ 	.byte	0x04, 0x1c
        /*008a*/ 	.short	(.L_285 - .L_284)


	//   ....[0]....
.L_284:
        /*008c*/ 	.word	0x000000d0


	//   ....[1]....
        /*0090*/ 	.word	0x00000c80


	//----- nvinfo : EIATTR_CBANK_PARAM_SIZE
	.align		4
.L_285:
        /*0094*/ 	.byte	0x03, 0x19
        /*0096*/ 	.short	0x002c


	//----- nvinfo : EIATTR_PARAM_CBANK
	.align		4
        /*0098*/ 	.byte	0x04, 0x0a
        /*009a*/ 	.short	(.L_287 - .L_286)
	.align		4
.L_286:
        /*009c*/ 	.word	index@(.nv.constant0._Z29batchForwardOutputLayerKernelP6__halfS0_S0_S0_iii)
        /*00a0*/ 	.short	0x0380
        /*00a2*/ 	.short	0x002c


	//----- nvinfo : EIATTR_SW_WAR
	.align		4
.L_287:
        /*00a4*/ 	.byte	0x04, 0x36
        /*00a6*/ 	.short	(.L_289 - .L_288)
.L_288:
        /*00a8*/ 	.word	0x00000008
.L_289:


//--------------------- .nv.info._Z15batchReluKernelP6__halfi --------------------------
	.section	.nv.info._Z15batchReluKernelP6__halfi,"",@"SHT_CUDA_INFO"
	.sectionflags	@""
	.align	4


	//----- nvinfo : EIATTR_CUDA_API_VERSION
	.align		4
        /*0000*/ 	.byte	0x04, 0x37
        /*0002*/ 	.short	(.L_291 - .L_290)
.L_290:
        /*0004*/ 	.word	0x00000082


	//----- nvinfo : EIATTR_KPARAM_INFO
	.align		4
.L_291:
        /*0008*/ 	.byte	0x04, 0x17
        /*000a*/ 	.short	(.L_293 - .L_292)
.L_292:
        /*000c*/ 	.word	0x00000000
        /*0010*/ 	.short	0x0001
        /*0012*/ 	.short	0x0008
        /*0014*/ 	.byte	0x00, 0xf0, 0x11, 0x00


	//----- nvinfo : EIATTR_KPARAM_INFO
	.align		4
.L_293:
        /*0018*/ 	.byte	0x04, 0x17
        /*001a*/ 	.short	(.L_295 - .L_294)
.L_294:
        /*001c*/ 	.word	0x00000000
        /*0020*/ 	.short	0x0000
        /*0022*/ 	.short	0x0000
        /*0024*/ 	.byte	0x00, 0xf5, 0x21, 0x00


	//----- nvinfo : EIATTR_SPARSE_MMA_MASK
	.align		4
.L_295:
        /*0028*/ 	.byte	0x03, 0x50
        /*002a*/ 	.short	0x0000


	//----- nvinfo : EIATTR_MAXREG_COUNT
	.align		4
        /*002c*/ 	.byte	0x03, 0x1b
        /*002e*/ 	.short	0x00ff


	//----- nvinfo : EIATTR_MERCURY_ISA_VERSION
	.align		4
        /*0030*/ 	.byte	0x03, 0x5f
        /*0032*/ 	.short	0x0101


	//----- nvinfo : EIATTR_VRC_CTA_INIT_COUNT
	.align		4
        /*0034*/ 	.byte	0x02, 0x4a
	.zero		1
	.zero		1


	//----- nvinfo : EIATTR_EXIT_INSTR_OFFSETS
	.align		4
        /*0038*/ 	.byte	0x04, 0x1c
        /*003a*/ 	.short	(.L_297 - .L_296)


	//   ....[0]....
.L_296:
        /*003c*/ 	.word	0x00000070


	//   ....[1]....
        /*0040*/ 	.word	0x00000100


	//----- nvinfo : EIATTR_CBANK_PARAM_SIZE
	.align		4
.L_297:
        /*0044*/ 	.byte	0x03, 0x19
        /*0046*/ 	.short	0x000c


	//----- nvinfo : EIATTR_PARAM_CBANK
	.align		4
        /*0048*/ 	.byte	0x04, 0x0a
        /*004a*/ 	.short	(.L_299 - .L_298)
	.align		4
.L_298:
        /*004c*/ 	.word	index@(.nv.constant0._Z15batchReluKernelP6__halfi)
        /*0050*/ 	.short	0x0380
        /*0052*/ 	.short	0x000c


	//----- nvinfo : EIATTR_SW_WAR
	.align		4
.L_299:
        /*0054*/ 	.byte	0x04, 0x36
        /*0056*/ 	.short	(.L_301 - .L_300)
.L_300:
        /*0058*/ 	.word	0x00000008
.L_301:


//--------------------- .nv.info._Z29batchForwardHiddenLayerKernelP6__halfS0_S0_S0_iii --------------------------
	.section	.nv.info._Z29batchForwardHiddenLayerKernelP6__halfS0_S0_S0_iii,"",@"SHT_CUDA_INFO"
	.sectionflags	@""
	.align	4


	//----- nvinfo : EIATTR_CUDA_API_VERSION
	.align		4
        /*0000*/ 	.byte	0x04, 0x37
        /*0002*/ 	.short	(.L_303 - .L_302)
.L_302:
        /*0004*/ 	.word	0x00000082


	//----- nvinfo : EIATTR_KPARAM_INFO
	.align		4
.L_303:
        /*0008*/ 	.byte	0x04, 0x17
        /*000a*/ 	.short	(.L_305 - .L_304)
.L_304:
        /*000c*/ 	.word	0x00000000
        /*0010*/ 	.short	0x0006
        /*0012*/ 	.short	0x0028
        /*0014*/ 	.byte	0x00, 0xf0, 0x11, 0x00


	//----- nvinfo : EIATTR_KPARAM_INFO
	.align		4
.L_305:
        /*0018*/ 	.byte	0x04, 0x17
        /*001a*/ 	.short	(.L_307 - .L_306)
.L_306:
        /*001c*/ 	.word	0x00000000
        /*0020*/ 	.short	0x0005
        /*0022*/ 	.short	0x0024
        /*0024*/ 	.byte	0x00, 0xf0, 0x11, 0x00


	//----- nvinfo : EIATTR_KPARAM_INFO
	.align		4
.L_307:
        /*0028*/ 	.byte	0x04, 0x17
        /*002a*/ 	.short	(.L_309 - .L_308)
.L_308:
        /*002c*/ 	.word	0x00000000
        /*0030*/ 	.short	0x0004
        /*0032*/ 	.short	0x0020
        /*0034*/ 	.byte	0x00, 0xf0, 0x11, 0x00


	//----- nvinfo : EIATTR_KPARAM_INFO
	.align		4
.L_309:
        /*0038*/ 	.byte	0x04, 0x17
        /*003a*/ 	.short	(.L_311 - .L_310)
.L_310:
        /*003c*/ 	.word	0x00000000
        /*0040*/ 	.short	0x0003
        /*0042*/ 	.short	0x0018
        /*0044*/ 	.byte	0x00, 0xf5, 0x21, 0x00


	//----- nvinfo : EIATTR_KPARAM_INFO
	.align		4
.L_311:
        /*0048*/ 	.byte	0x04, 0x17
        /*004a*/ 	.short	(.L_313 - .L_312)
.L_312:
        /*004c*/ 	.word	0x00000000
        /*0050*/ 	.short	0x0002
        /*0052*/ 	.short	0x0010
        /*0054*/ 	.byte	0x00, 0xf5, 0x21, 0x00


	//----- nvinfo : EIATTR_KPARAM_INFO
	.align		4
.L_313:
        /*0058*/ 	.byte	0x04, 0x17
        /*005a*/ 	.short	(.L_315 - .L_314)
.L_314:
        /*005c*/ 	.word	0x00000000
        /*0060*/ 	.short	0x0001
        /*0062*/ 	.short	0x0008
        /*0064*/ 	.byte	0x00, 0xf5, 0x21, 0x00


	//----- nvinfo : EIATTR_KPARAM_INFO
	.align		4
.L_315:
        /*0068*/ 	.byte	0x04, 0x17
        /*006a*/ 	.short	(.L_317 - .L_316)
.L_316:
        /*006c*/ 	.word	0x00000000
        /*0070*/ 	.short	0x0000
        /*0072*/ 	.short	0x0000
        /*0074*/ 	.byte	0x00, 0xf5, 0x21, 0x00


	//----- nvinfo : EIATTR_SPARSE_MMA_MASK
	.align		4
.L_317:
        /*0078*/ 	.byte	0x03, 0x50
        /*007a*/ 	.short	0x0000


	//----- nvinfo : EIATTR_MAXREG_COUNT
	.align		4
        /*007c*/ 	.byte	0x03, 0x1b
        /*007e*/ 	.short	0x00ff


	//----- nvinfo : EIATTR_MERCURY_ISA_VERSION
	.align		4
        /*0080*/ 	.byte	0x03, 0x5f
        /*0082*/ 	.short	0x0101


	//----- nvinfo : EIATTR_VRC_CTA_INIT_COUNT
	.align		4
        /*0084*/ 	.byte	0x02, 0x4a
	.zero		1
	.zero		1


	//----- nvinfo : EIATTR_EXIT_INSTR_OFFSETS
	.align		4
        /*0088*/ 	.byte	0x04, 0x1c
        /*008a*/ 	.short	(.L_319 - .L_318)


	//   ....[0]....
.L_318:
        /*008c*/ 	.word	0x000000d0


	//   ....[1]....
        /*0090*/ 	.word	0x00000c80


	//----- nvinfo : EIATTR_CBANK_PARAM_SIZE
	.align		4
.L_319:
        /*0094*/ 	.byte	0x03, 0x19
        /*0096*/ 	.short	0x002c


	//----- nvinfo : EIATTR_PARAM_CBANK
	.align		4
        /*0098*/ 	.byte	0x04, 0x0a
        /*009a*/ 	.short	(.L_321 - .L_320)
	.align		4
.L_320:
        /*009c*/ 	.word	index@(.nv.constant0._Z29batchForwardHiddenLayerKernelP6__halfS0_S0_S0_iii)
        /*00a0*/ 	.short	0x0380
        /*00a2*/ 	.short	0x002c


	//----- nvinfo : EIATTR_SW_WAR
	.align		4
.L_321:
        /*00a4*/ 	.byte	0x04, 0x36
        /*00a6*/ 	.short	(.L_323 - .L_322)
.L_322:
        /*00a8*/ 	.word	0x00000008
.L_323:


//--------------------- .nv.info._Z16softmaxExpKernelP6__halfi --------------------------
	.section	.nv.info._Z16softmaxExpKernelP6__halfi,"",@"SHT_CUDA_INFO"
	.sectionflags	@""
	.align	4


	//----- nvinfo : EIATTR_CUDA_API_VERSION
	.align		4
        /*0000*/ 	.byte	0x04, 0x37
        /*0002*/ 	.short	(.L_325 - .L_324)
.L_324:
        /*0004*/ 	.word	0x00000082


	//----- nvinfo : EIATTR_KPARAM_INFO
	.align		4
.L_325:
        /*0008*/ 	.byte	0x04, 0x17
        /*000a*/ 	.short	(.L_327 - .L_326)
.L_326:
        /*000c*/ 	.word	0x00000000
        /*0010*/ 	.short	0x0001
        /*0012*/ 	.short	0x0008
        /*0014*/ 	.byte	0x00, 0xf0, 0x11, 0x00


	//----- nvinfo : EIATTR_KPARAM_INFO
	.align		4
.L_327:
        /*0018*/ 	.byte	0x04, 0x17
        /*001a*/ 	.short	(.L_329 - .L_328)
.L_328:
        /*001c*/ 	.word	0x00000000
        /*0020*/ 	.short	0x0000
        /*0022*/ 	.short	0x0000
        /*0024*/ 	.byte	0x00, 0xf5, 0x21, 0x00


	//----- nvinfo : EIATTR_SPARSE_MMA_MASK
	.align		4
.L_329:
        /*0028*/ 	.byte	0x03, 0x50
        /*002a*/ 	.short	0x0000


	//----- nvinfo : EIATTR_MAXREG_COUNT
	.align		4
        /*002c*/ 	.byte	0x03, 0x1b
        /*002e*/ 	.short	0x00ff


	//----- nvinfo : EIATTR_MERCURY_ISA_VERSION
	.align		4
        /*0030*/ 	.byte	0x03, 0x5f
        /*0032*/ 	.short	0x0101


	//----- nvinfo : EIATTR_VRC_CTA_INIT_COUNT
	.align		4
        /*0034*/ 	.byte	0x02, 0x4a
	.zero		1
	.zero		1


	//----- nvinfo : EIATTR_EXIT_INSTR_OFFSETS
	.align		4
        /*0038*/ 	.byte	0x04, 0x1c
        /*003a*/ 	.short	(.L_331 - .L_330)


	//   ....[0]....
.L_330:
        /*003c*/ 	.word	0x00000070


	//   ....[1]....
        /*0040*/ 	.word	0x00000190


	//----- nvinfo : EIATTR_CBANK_PARAM_SIZE
	.align		4
.L_331:
        /*0044*/ 	.byte	0x03, 0x19
        /*0046*/ 	.short	0x000c


	//----- nvinfo : EIATTR_PARAM_CBANK
	.align		4
        /*0048*/ 	.byte	0x04, 0x0a
        /*004a*/ 	.short	(.L_333 - .L_332)
	.align		4
.L_332:
        /*004c*/ 	.word	index@(.nv.constant0._Z16softmaxExpKernelP6__halfi)
        /*0050*/ 	.short	0x0380
        /*0052*/ 	.short	0x000c


	//----- nvinfo : EIATTR_SW_WAR
	.align		4
.L_333:
        /*0054*/ 	.byte	0x04, 0x36
        /*0056*/ 	.short	(.L_335 - .L_334)
.L_334:
        /*0058*/ 	.word	0x00000008
.L_335:


//--------------------- .nv.info._Z17computeLossKernelP6__halfS0_Pdi --------------------------
	.section	.nv.info._Z17computeLossKernelP6__halfS0_Pdi,"",@"SHT_CUDA_INFO"
	.sectionflags	@""
	.align	4


	//----- nvinfo : EIATTR_CUDA_API_VERSION
	.align		4
        /*0000*/ 	.byte	0x04, 0x37
        /*0002*/ 	.short	(.L_337 - .L_336)
.L_336:
        /*0004*/ 	.word	0x00000082


	//----- nvinfo : EIATTR_KPARAM_INFO
	.align		4
.L_337:
        /*0008*/ 	.byte	0x04, 0x17
        /*000a*/ 	.short	(.L_339 - .L_338)
.L_338:
        /*000c*/ 	.word	0x00000000
        /*0010*/ 	.short	0x0003
        /*0012*/ 	.short	0x0018
        /*0014*/ 	.byte	0x00, 0xf0, 0x11, 0x00


	//----- nvinfo : EIATTR_KPARAM_INFO
	.align		4
.L_339:
        /*0018*/ 	.byte	0x04, 0x17
        /*001a*/ 	.short	(.L_341 - .L_340)
.L_340:
        /*001c*/ 	.word	0x00000000
        /*0020*/ 	.short	0x0002
        /*0022*/ 	.short	0x0010
        /*0024*/ 	.byte	0x00, 0xf5, 0x21, 0x00


	//----- nvinfo : EIATTR_KPARAM_INFO
	.align		4
.L_341:
        /*0028*/ 	.byte	0x04, 0x17
        /*002a*/ 	.short	(.L_343 - .L_342)
.L_342:
        /*002c*/ 	.word	0x00000000
        /*0030*/ 	.short	0x0001
        /*0032*/ 	.short	0x0008
        /*0034*/ 	.byte	0x00, 0xf5, 0x21, 0x00


	//----- nvinfo : EIATTR_KPARAM_INFO
	.align		4
.L_343:
        /*0038*/ 	.byte	0x04, 0x17
        /*003a*/ 	.short	(.L_345 - .L_344)
.L_344:
        /*003c*/ 	.word	0x00000000
        /*0040*/ 	.short	0x0000
        /*0042*/ 	.short	0x0000
        /*0044*/ 	.byte	0x00, 0xf5, 0x21, 0x00


	//----- nvinfo : EIATTR_SPARSE_MMA_MASK
	.align		4
.L_345:
        /*0048*/ 	.byte	0x03, 0x50
        /*004a*/ 	.short	0x0000


	//----- nvinfo : EIATTR_MAXREG_COUNT
	.align		4
        /*004c*/ 	.byte	0x03, 0x1b
        /*004e*/ 	.short	0x00ff


	//----- nvinfo : EIATTR_MERCURY_ISA_VERSION
	.align		4
        /*0050*/ 	.byte	0x03, 0x5f
        /*0052*/ 	.short	0x0101


	//----- nvinfo : EIATTR_VRC_CTA_INIT_COUNT
	.align		4
        /*0054*/ 	.byte	0x02, 0x4a
	.zero		1
	.zero		1


	//----- nvinfo : EIATTR_EXIT_INSTR_OFFSETS
	.align		4
        /*0058*/ 	.byte	0x04, 0x1c
        /*005a*/ 	.short	(.L_347 - .L_346)


	//   ....[0]....
.L_346:
        /*005c*/ 	.word	0x00000070


	//   ....[1]....
        /*0060*/ 	.word	0x000000e0


	//   ....[2]....
        /*0064*/ 	.word	0x00000380


	//----- nvinfo : EIATTR_CRS_STACK_SIZE
	.align		4
.L_347:
        /*0068*/ 	.byte	0x04, 0x1e
        /*006a*/ 	.short	(.L_349 - .L_348)
.L_348:
        /*006c*/ 	.word	0x00000000


	//----- nvinfo : EIATTR_CBANK_PARAM_SIZE
	.align		4
.L_349:
        /*0070*/ 	.byte	0x03, 0x19
        /*0072*/ 	.short	0x001c


	//----- nvinfo : EIATTR_PARAM_CBANK
	.align		4
        /*0074*/ 	.byte	0x04, 0x0a
        /*0076*/ 	.short	(.L_351 - .L_350)
	.align		4
.L_350:
        /*0078*/ 	.word	index@(.nv.constant0._Z17computeLossKernelP6__halfS0_Pdi)
        /*007c*/ 	.short	0x0380
        /*007e*/ 	.short	0x001c


	//----- nvinfo : EIATTR_SW_WAR
	.align		4
.L_351:
        /*0080*/ 	.byte	0x04, 0x36
        /*0082*/ 	.short	(.L_353 - .L_352)
.L_352:
        /*0084*/ 	.word	0x00000008
.L_353:


//--------------------- .nv.info._Z22updateHiddenBiasKernelP6__halfS0_di --------------------------
	.section	.nv.info._Z22updateHiddenBiasKernelP6__halfS0_di,"",@"SHT_CUDA_INFO"
	.sectionflags	@""
	.align	4


	//----- nvinfo : EIATTR_CUDA_API_VERSION
	.align		4
        /*0000*/ 	.byte	0x04, 0x37
        /*0002*/ 	.short	(.L_355 - .L_354)
.L_354:
        /*0004*/ 	.word	0x00000082


	//----- nvinfo : EIATTR_KPARAM_INFO
	.align		4
.L_355:
        /*0008*/ 	.byte	0x04, 0x17
        /*000a*/ 	.short	(.L_357 - .L_356)
.L_356:
        /*000c*/ 	.word	0x00000000
        /*0010*/ 	.short	0x0003
        /*0012*/ 	.short	0x0018
        /*0014*/ 	.byte	0x00, 0xf0, 0x11, 0x00


	//----- nvinfo : EIATTR_KPARAM_INFO
	.align		4
.L_357:
        /*0018*/ 	.byte	0x04, 0x17
        /*001a*/ 	.short	(.L_359 - .L_358)
.L_358:
        /*001c*/ 	.word	0x00000000
        /*0020*/ 	.short	0x0002
        /*0022*/ 	.short	0x0010
        /*0024*/ 	.byte	0x00, 0xf0, 0x21, 0x00


	//----- nvinfo : EIATTR_KPARAM_INFO
	.align		4
.L_359:
        /*0028*/ 	.byte	0x04, 0x17
        /*002a*/ 	.short	(.L_361 - .L_360)
.L_360:
        /*002c*/ 	.word	0x00000000
        /*0030*/ 	.short	0x0001
        /*0032*/ 	.short	0x0008
        /*0034*/ 	.byte	0x00, 0xf5, 0x21, 0x00


	//----- nvinfo : EIATTR_KPARAM_INFO
	.align		4
.L_361:
        /*0038*/ 	.byte	0x04, 0x17
        /*003a*/ 	.short	(.L_363 - .L_362)
.L_362:
        /*003c*/ 	.word	0x00000000
        /*0040*/ 	.short	0x0000
        /*0042*/ 	.short	0x0000
        /*0044*/ 	.byte	0x00, 0xf5, 0x21, 0x00


	//----- nvinfo : EIATTR_SPARSE_MMA_MASK
	.align		4
.L_363:
        /*0048*/ 	.byte	0x03, 0x50
        /*004a*/ 	.short	0x0000


	//----- nvinfo : EIATTR_MAXREG_COUNT
	.align		4
        /*004c*/ 	.byte	0x03, 0x1b
        /*004e*/ 	.short	0x00ff


	//----- nvinfo : EIATTR_MERCURY_ISA_VERSION
	.align		4
        /*0050*/ 	.byte	0x03, 0x5f
        /*0052*/ 	.short	0x0101


	//----- nvinfo : EIATTR_VRC_CTA_INIT_COUNT
	.align		4
        /*0054*/ 	.byte	0x02, 0x4a
	.zero		1
	.zero		1


	//----- nvinfo : EIATTR_EXIT_INSTR_OFFSETS
	.align		4
        /*0058*/ 	.byte	0x04, 0x1c
        /*005a*/ 	.short	(.L_365 - .L_364)


	//   ....[0]....
.L_364:
        /*005c*/ 	.word	0x00000070


	//   ....[1]....
        /*0060*/ 	.word	0x00000140


	//----- nvinfo : EIATTR_CBANK_PARAM_SIZE
	.align		4
.L_365:
        /*0064*/ 	.byte	0x03, 0x19
        /*0066*/ 	.short	0x001c


	//----- nvinfo : EIATTR_PARAM_CBANK
	.align		4
        /*0068*/ 	.byte	0x04, 0x0a
        /*006a*/ 	.short	(.L_367 - .L_366)
	.align		4
.L_366:
        /*006c*/ 	.word	index@(.nv.constant0._Z22updateHiddenBiasKernelP6__halfS0_di)
        /*0070*/ 	.short	0x0380
        /*0072*/ 	.short	0x001c


	//----- nvinfo : EIATTR_SW_WAR
	.align		4
.L_367:
        /*0074*/ 	.byte	0x04, 0x36
        /*0076*/ 	.short	(.L_369 - .L_368)
.L_368:
        /*0078*/ 	.word	0x00000008
.L_369:


//--------------------- .nv.info._Z22updateOutputBiasKernelP6__halfS0_di --------------------------
	.section	.nv.info._Z22updateOutputBiasKernelP6__halfS0_di,"",@"SHT_CUDA_INFO"
	.sectionflags	@""
	.align	4


	//----- nvinfo : EIATTR_CUDA_API_VERSION
	.align		4
        /*0000*/ 	.byte	0x04, 0x37
        /*0002*/ 	.short	(.L_371 - .L_370)
.L_370:
        /*0004*/ 	.word	0x00000082


	//----- nvinfo : EIATTR_KPARAM_INFO
	.align		4
.L_371:
        /*0008*/ 	.byte	0x04, 0x17
        /*000a*/ 	.short	(.L_373 - .L_372)
.L_372:
        /*000c*/ 	.word	0x00000000
        /*0010*/ 	.short	0x0003
        /*0012*/ 	.short	0x0018
        /*0014*/ 	.byte	0x00, 0xf0, 0x11, 0x00


	//----- nvinfo : EIATTR_KPARAM_INFO
	.align		4
.L_373:
        /*0018*/ 	.byte	0x04, 0x17
        /*001a*/ 	.short	(.L_375 - .L_374)
.L_374:
        /*001c*/ 	.word	0x00000000
        /*0020*/ 	.short	0x0002
        /*0022*/ 	.short	0x0010
        /*0024*/ 	.byte	0x00, 0xf0, 0x21, 0x00


	//----- nvinfo : EIATTR_KPARAM_INFO
	.align		4
.L_375:
        /*0028*/ 	.byte	0x04, 0x17
        /*002a*/ 	.short	(.L_377 - .L_376)
.L_376:
        /*002c*/ 	.word	0x00000000
        /*0030*/ 	.short	0x0001
        /*0032*/ 	.short	0x0008
        /*0034*/ 	.byte	0x00, 0xf5, 0x21, 0x00


	//----- nvinfo : EIATTR_KPARAM_INFO
	.align		4
.L_377:
        /*0038*/ 	.byte	0x04, 0x17
        /*003a*/ 	.short	(.L_379 - .L_378)
.L_378:
        /*003c*/ 	.word	0x00000000
        /*0040*/ 	.short	0x0000
        /*0042*/ 	.short	0x0000
        /*0044*/ 	.byte	0x00, 0xf5, 0x21, 0x00


	//----- nvinfo : EIATTR_SPARSE_MMA_MASK
	.align		4
.L_379:
        /*0048*/ 	.byte	0x03, 0x50
        /*004a*/ 	.short	0x0000


	//----- nvinfo : EIATTR_MAXREG_COUNT
	.align		4
        /*004c*/ 	.byte	0x03, 0x1b
        /*004e*/ 	.short	0x00ff


	//----- nvinfo : EIATTR_MERCURY_ISA_VERSION
	.align		4
        /*0050*/ 	.byte	0x03, 0x5f
        /*0052*/ 	.short	0x0101


	//----- nvinfo : EIATTR_VRC_CTA_INIT_COUNT
	.align		4
        /*0054*/ 	.byte	0x02, 0x4a
	.zero		1
	.zero		1


	//----- nvinfo : EIATTR_EXIT_INSTR_OFFSETS
	.align		4
        /*0058*/ 	.byte	0x04, 0x1c
        /*005a*/ 	.short	(.L_381 - .L_380)


	//   ....[0]....
.L_380:
        /*005c*/ 	.word	0x00000070


	//   ....[1]....
        /*0060*/ 	.word	0x00000140


	//----- nvinfo : EIATTR_CBANK_PARAM_SIZE
	.align		4
.L_381:
        /*0064*/ 	.byte	0x03, 0x19
        /*0066*/ 	.short	0x001c


	//----- nvinfo : EIATTR_PARAM_CBANK
	.align		4
        /*0068*/ 	.byte	0x04, 0x0a
        /*006a*/ 	.short	(.L_383 - .L_382)
	.align		4
.L_382:
        /*006c*/ 	.word	index@(.nv.constant0._Z22updateOutputBiasKernelP6__halfS0_di)
        /*0070*/ 	.short	0x0380
        /*0072*/ 	.short	0x001c


	//----- nvinfo : EIATTR_SW_WAR
	.align		4
.L_383:
        /*0074*/ 	.byte	0x04, 0x36
        /*0076*/ 	.short	(.L_385 - .L_384)
.L_384:
        /*0078*/ 	.word	0x00000008
.L_385:


//--------------------- .nv.info._Z25updateHiddenWeightsKernelP6__halfS0_S0_dii --------------------------
	.section	.nv.info._Z25updateHiddenWeightsKernelP6__halfS0_S0_dii,"",@"SHT_CUDA_INFO"
	.sectionflags	@""
	.align	4


	//----- nvinfo : EIATTR_CUDA_API_VERSION
	.align		4
        /*0000*/ 	.byte	0x04, 0x37
        /*0002*/ 	.short	(.L_387 - .L_386)
.L_386:
        /*0004*/ 	.word	0x00000082


	//----- nvinfo : EIATTR_KPARAM_INFO
	.align		4
.L_387:
        /*0008*/ 	.byte	0x04, 0x17
        /*000a*/ 	.short	(.L_389 - .L_388)
.L_388:
        /*000c*/ 	.word	0x00000000
        /*0010*/ 	.short	0x0005
        /*0012*/ 	.short	0x0024
        /*0014*/ 	.byte	0x00, 0xf0, 0x11, 0x00


	//----- nvinfo : EIATTR_KPARAM_INFO
	.align		4
.L_389:
        /*0018*/ 	.byte	0x04, 0x17
        /*001a*/ 	.short	(.L_391 - .L_390)
.L_390:
        /*001c*/ 	.word	0x00000000
        /*0020*/ 	.short	0x0004
        /*0022*/ 	.short	0x0020
        /*0024*/ 	.byte	0x00, 0xf0, 0x11, 0x00


	//----- nvinfo : EIATTR_KPARAM_INFO
	.align		4
.L_391:
        /*0028*/ 	.byte	0x04, 0x17
        /*002a*/ 	.short	(.L_393 - .L_392)
.L_392:
        /*002c*/ 	.word	0x00000000
        /*0030*/ 	.short	0x0003
        /*0032*/ 	.short	0x0018
        /*0034*/ 	.byte	0x00, 0xf0, 0x21, 0x00


	//----- nvinfo : EIATTR_KPARAM_INFO
	.align		4
.L_393:
        /*0038*/ 	.byte	0x04, 0x17
        /*003a*/ 	.short	(.L_395 - .L_394)
.L_394:
        /*003c*/ 	.word	0x00000000
        /*0040*/ 	.short	0x0002
        /*0042*/ 	.short	0x0010
        /*0044*/ 	.byte	0x00, 0xf5, 0x21, 0x00


	//----- nvinfo : EIATTR_KPARAM_INFO
	.align		4
.L_395:
        /*0048*/ 	.byte	0x04, 0x17
        /*004a*/ 	.short	(.L_397 - .L_396)
.L_396:
        /*004c*/ 	.word	0x00000000
        /*0050*/ 	.short	0x0001
        /*0052*/ 	.short	0x0008
        /*0054*/ 	.byte	0x00, 0xf5, 0x21, 0x00


	//----- nvinfo : EIATTR_KPARAM_INFO
	.align		4
.L_397:
        /*0058*/ 	.byte	0x04, 0x17
        /*005a*/ 	.short	(.L_399 - .L_398)
.L_398:
        /*005c*/ 	.word	0x00000000
        /*0060*/ 	.short	0x0000
        /*0062*/ 	.short	0x0000
        /*0064*/ 	.byte	0x00, 0xf5, 0x21, 0x00


	//----- nvinfo : EIATTR_SPARSE_MMA_MASK
	.align		4
.L_399:
        /*0068*/ 	.byte	0x03, 0x50
        /*006a*/ 	.short	0x0000


	//----- nvinfo : EIATTR_MAXREG_COUNT
	.align		4
        /*006c*/ 	.byte	0x03, 0x1b
        /*006e*/ 	.short	0x00ff


	//----- nvinfo : EIATTR_MERCURY_ISA_VERSION
	.align		4
        /*0070*/ 	.byte	0x03, 0x5f
        /*0072*/ 	.short	0x0101


	//----- nvinfo : EIATTR_VRC_CTA_INIT_COUNT
	.align		4
        /*0074*/ 	.byte	0x02, 0x4a
	.zero		1
	.zero		1


	//----- nvinfo : EIATTR_EXIT_INSTR_OFFSETS
	.align		4
        /*0078*/ 	.byte	0x04, 0x1c
        /*007a*/ 	.short	(.L_401 - .L_400)


	//   ....[0]....
.L_400:
        /*007c*/ 	.word	0x000000c0


	//   ....[1]....
        /*0080*/ 	.word	0x000001e0


	//----- nvinfo : EIATTR_CBANK_PARAM_SIZE
	.align		4
.L_401:
        /*0084*/ 	.byte	0x03, 0x19
        /*0086*/ 	.short	0x0028


	//----- nvinfo : EIATTR_PARAM_CBANK
	.align		4
        /*0088*/ 	.byte	0x04, 0x0a
        /*008a*/ 	.short	(.L_403 - .L_402)
	.align		4
.L_402:
        /*008c*/ 	.word	index@(.nv.constant0._Z25updateHiddenWeightsKernelP6__halfS0_S0_dii)
        /*0090*/ 	.short	0x0380
        /*0092*/ 	.short	0x0028


	//----- nvinfo : EIATTR_SW_WAR
	.align		4
.L_403:
        /*0094*/ 	.byte	0x04, 0x36
        /*0096*/ 	.short	(.L_405 - .L_404)
.L_404:
        /*0098*/ 	.word	0x00000008
.L_405:


//--------------------- .nv.info._Z25updateOutputWeightsKernelP6__halfS0_S0_dii --------------------------
	.section	.nv.info._Z25updateOutputWeightsKernelP6__halfS0_S0_dii,"",@"SHT_CUDA_INFO"
	.sectionflags	@""
	.align	4


	//----- nvinfo : EIATTR_CUDA_API_VERSION
	.align		4
        /*0000*/ 	.byte	0x04, 0x37
        /*0002*/ 	.short	(.L_407 - .L_406)
.L_406:
        /*0004*/ 	.word	0x00000082


	//----- nvinfo : EIATTR_KPARAM_INFO
	.align		4
.L_407:
        /*0008*/ 	.byte	0x04, 0x17
        /*000a*/ 	.short	(.L_409 - .L_408)
.L_408:
        /*000c*/ 	.word	0x00000000
        /*0010*/ 	.short	0x0005
        /*0012*/ 	.short	0x0024
        /*0014*/ 	.byte	0x00, 0xf0, 0x11, 0x00


	//----- nvinfo : EIATTR_KPARAM_INFO
	.align		4
.L_409:
        /*0018*/ 	.byte	0x04, 0x17
        /*001a*/ 	.short	(.L_411 - .L_410)
.L_410:
        /*001c*/ 	.word	0x00000000
        /*0020*/ 	.short	0x0004
        /*0022*/ 	.short	0x0020
        /*0024*/ 	.byte	0x00, 0xf0, 0x11, 0x00


	//----- nvinfo : EIATTR_KPARAM_INFO
	.align		4
.L_411:
        /*0028*/ 	.byte	0x04, 0x17
        /*002a*/ 	.short	(.L_413 - .L_412)
.L_412:
        /*002c*/ 	.word	0x00000000
        /*0030*/ 	.short	0x0003
        /*0032*/ 	.short	0x0018
        /*0034*/ 	.byte	0x00, 0xf0, 0x21, 0x00


	//----- nvinfo : EIATTR_KPARAM_INFO
	.align		4
.L_413:
        /*0038*/ 	.byte	0x04, 0x17
        /*003a*/ 	.short	(.L_415 - .L_414)
.L_414:
        /*003c*/ 	.word	0x00000000
        /*0040*/ 	.short	0x0002
        /*0042*/ 	.short	0x0010
        /*0044*/ 	.byte	0x00, 0xf5, 0x21, 0x00


	//----- nvinfo : EIATTR_KPARAM_INFO
	.align		4
.L_415:
        /*0048*/ 	.byte	0x04, 0x17
        /*004a*/ 	.short	(.L_417 - .L_416)
.L_416:
        /*004c*/ 	.word	0x00000000
        /*0050*/ 	.short	0x0001
        /*0052*/ 	.short	0x0008
        /*0054*/ 	.byte	0x00, 0xf5, 0x21, 0x00


	//----- nvinfo : EIATTR_KPARAM_INFO
	.align		4
.L_417:
        /*0058*/ 	.byte	0x04, 0x17
        /*005a*/ 	.short	(.L_419 - .L_418)
.L_418:
        /*005c*/ 	.word	0x00000000
        /*0060*/ 	.short	0x0000
        /*0062*/ 	.short	0x0000
        /*0064*/ 	.byte	0x00, 0xf5, 0x21, 0x00


	//----- nvinfo : EIATTR_SPARSE_MMA_MASK
	.align		4
.L_419:
        /*0068*/ 	.byte	0x03, 0x50
        /*006a*/ 	.short	0x0000


	//----- nvinfo : EIATTR_MAXREG_COUNT
	.align		4
        /*006c*/ 	.byte	0x03, 0x1b
        /*006e*/ 	.short	0x00ff


	//----- nvinfo : EIATTR_MERCURY_ISA_VERSION
	.align		4
        /*0070*/ 	.byte	0x03, 0x5f
        /*0072*/ 	.short	0x0101


	//----- nvinfo : EIATTR_VRC_CTA_INIT_COUNT
	.align		4
        /*0074*/ 	.byte	0x02, 0x4a
	.zero		1
	.zero		1


	//----- nvinfo : EIATTR_EXIT_INSTR_OFFSETS
	.align		4
        /*0078*/ 	.byte	0x04, 0x1c
        /*007a*/ 	.short	(.L_421 - .L_420)


	//   ....[0]....
.L_420:
        /*007c*/ 	.word	0x000000c0


	//   ....[1]....
        /*0080*/ 	.word	0x000001e0


	//----- nvinfo : EIATTR_CBANK_PARAM_SIZE
	.align		4
.L_421:
        /*0084*/ 	.byte	0x03, 0x19
        /*0086*/ 	.short	0x0028


	//----- nvinfo : EIATTR_PARAM_CBANK
	.align		4
        /*0088*/ 	.byte	0x04, 0x0a
        /*008a*/ 	.short	(.L_423 - .L_422)
	.align		4
.L_422:
        /*008c*/ 	.word	index@(.nv.constant0._Z25updateOutputWeightsKernelP6__halfS0_S0_dii)
        /*0090*/ 	.short	0x0380
        /*0092*/ 	.short	0x0028


	//----- nvinfo : EIATTR_SW_WAR
	.align		4
.L_423:
        /*0094*/ 	.byte	0x04, 0x36
        /*0096*/ 	.short	(.L_425 - .L_424)
.L_424:
        /*0098*/ 	.word	0x00000008
.L_425:


//--------------------- .nv.info._Z27computeHiddenGradientKernelP6__halfS0_S0_S0_ii --------------------------
	.section	.nv.info._Z27computeHiddenGradientKernelP6__halfS0_S0_S0_ii,"",@"SHT_CUDA_INFO"
	.sectionflags	@""
	.align	4


	//----- nvinfo : EIATTR_CUDA_API_VERSION
	.align		4
        /*0000*/ 	.byte	0x04, 0x37
        /*0002*/ 	.short	(.L_427 - .L_426)
.L_426:
        /*0004*/ 	.word	0x00000082


	//----- nvinfo : EIATTR_KPARAM_INFO
	.align		4
.L_427:
        /*0008*/ 	.byte	0x04, 0x17
        /*000a*/ 	.short	(.L_429 - .L_428)
.L_428:
        /*000c*/ 	.word	0x00000000
        /*0010*/ 	.short	0x0005
        /*0012*/ 	.short	0x0024
        /*0014*/ 	.byte	0x00, 0xf0, 0x11, 0x00


	//----- nvinfo : EIATTR_KPARAM_INFO
	.align		4
.L_429:
        /*0018*/ 	.byte	0x04, 0x17
        /*001a*/ 	.short	(.L_431 - .L_430)
.L_430:
        /*001c*/ 	.word	0x00000000
        /*0020*/ 	.short	0x0004
        /*0022*/ 	.short	0x0020
        /*0024*/ 	.byte	0x00, 0xf0, 0x11, 0x00


	//----- nvinfo : EIATTR_KPARAM_INFO
	.align		4
.L_431:
        /*0028*/ 	.byte	0x04, 0x17
        /*002a*/ 	.short	(.L_433 - .L_432)
.L_432:
        /*002c*/ 	.word	0x00000000
        /*0030*/ 	.short	0x0003
        /*0032*/ 	.short	0x0018
        /*0034*/ 	.byte	0x00, 0xf5, 0x21, 0x00


	//----- nvinfo : EIATTR_KPARAM_INFO
	.align		4
.L_433:
        /*0038*/ 	.byte	0x04, 0x17
        /*003a*/ 	.short	(.L_435 - .L_434)
.L_434:
        /*003c*/ 	.word	0x00000000
        /*0040*/ 	.short	0x0002
        /*0042*/ 	.short	0x0010
        /*0044*/ 	.byte	0x00, 0xf5, 0x21, 0x00


	//----- nvinfo : EIATTR_KPARAM_INFO
	.align		4
.L_435:
        /*0048*/ 	.byte	0x04, 0x17
        /*004a*/ 	.short	(.L_437 - .L_436)
.L_436:
        /*004c*/ 	.word	0x00000000
        /*0050*/ 	.short	0x0001
        /*0052*/ 	.short	0x0008
        /*0054*/ 	.byte	0x00, 0xf5, 0x21, 0x00


	//----- nvinfo : EIATTR_KPARAM_INFO
	.align		4
.L_437:
        /*0058*/ 	.byte	0x04, 0x17
        /*005a*/ 	.short	(.L_439 - .L_438)
.L_438:
        /*005c*/ 	.word	0x00000000
        /*0060*/ 	.short	0x0000
        /*0062*/ 	.short	0x0000
        /*0064*/ 	.byte	0x00, 0xf5, 0x21, 0x00


	//----- nvinfo : EIATTR_SPARSE_MMA_MASK
	.align		4
.L_439:
        /*0068*/ 	.byte	0x03, 0x50
        /*006a*/ 	.short	0x0000


	//----- nvinfo : EIATTR_MAXREG_COUNT
	.align		4
        /*006c*/ 	.byte	0x03, 0x1b
        /*006e*/ 	.short	0x00ff


	//----- nvinfo : EIATTR_MERCURY_ISA_VERSION
	.align		4
        /*0070*/ 	.byte	0x03, 0x5f
        /*0072*/ 	.short	0x0101


	//----- nvinfo : EIATTR_VRC_CTA_INIT_COUNT
	.align		4
        /*0074*/ 	.byte	0x02, 0x4a
	.zero		1
	.zero		1


	//----- nvinfo : EIATTR_EXIT_INSTR_OFFSETS
	.align		4
        /*0078*/ 	.byte	0x04, 0x1c
        /*007a*/ 	.short	(.L_441 - .L_440)


	//   ....[0]....
.L_440:
        /*007c*/ 	.word	0x00000070


	//   ....[1]....
        /*0080*/ 	.word	0x00000f80


	//----- nvinfo : EIATTR_CBANK_PARAM_SIZE
	.align		4
.L_441:
        /*0084*/ 	.byte	0x03, 0x19
        /*0086*/ 	.short	0x0028


	//----- nvinfo : EIATTR_PARAM_CBANK
	.align		4
        /*0088*/ 	.byte	0x04, 0x0a
        /*008a*/ 	.short	(.L_443 - .L_442)
	.align		4
.L_442:
        /*008c*/ 	.word	index@(.nv.constant0._Z27computeHiddenGradientKernelP6__halfS0_S0_S0_ii)
        /*0090*/ 	.short	0x0380
        /*0092*/ 	.short	0x0028


	//----- nvinfo : EIATTR_SW_WAR
	.align		4
.L_443:
        /*0094*/ 	.byte	0x04, 0x36
        /*0096*/ 	.short	(.L_445 - .L_444)
.L_444:
        /*0098*/ 	.word	0x00000008
.L_445:


//--------------------- .nv.info._Z27computeOutputGradientKernelP6__halfS0_S0_i --------------------------
	.section	.nv.info._Z27computeOutputGradientKernelP6__halfS0_S0_i,"",@"SHT_CUDA_INFO"
	.sectionflags	@""
	.align	4


	//----- nvinfo : EIATTR_CUDA_API_VERSION
	.align		4
        /*0000*/ 	.byte	0x04, 0x37
        /*0002*/ 	.short	(.L_447 - .L_446)
.L_446:
        /*0004*/ 	.word	0x00000082


	//----- nvinfo : EIATTR_KPARAM_INFO
	.align		4
.L_447:
        /*0008*/ 	.byte	0x04, 0x17
        /*000a*/ 	.short	(.L_449 - .L_448)
.L_448:
        /*000c*/ 	.word	0x00000000
        /*0010*/ 	.short	0x0003
        /*0012*/ 	.short	0x0018
        /*0014*/ 	.byte	0x00, 0xf0, 0x11, 0x00


	//----- nvinfo : EIATTR_KPARAM_INFO
	.align		4
.L_449:
        /*0018*/ 	.byte	0x04, 0x17
        /*001a*/ 	.short	(.L_451 - .L_450)
.L_450:
        /*001c*/ 	.word	0x00000000
        /*0020*/ 	.short	0x0002
        /*0022*/ 	.short	0x0010
        /*0024*/ 	.byte	0x00, 0xf5, 0x21, 0x00


	//----- nvinfo : EIATTR_KPARAM_INFO
	.align		4
.L_451:
        /*0028*/ 	.byte	0x04, 0x17
        /*002a*/ 	.short	(.L_453 - .L_452)
.L_452:
        /*002c*/ 	.word	0x00000000
        /*0030*/ 	.short	0x0001
        /*0032*/ 	.short	0x0008
        /*0034*/ 	.byte	0x00, 0xf5, 0x21, 0x00


	//----- nvinfo : EIATTR_KPARAM_INFO
	.align		4
.L_453:
        /*0038*/ 	.byte	0x04, 0x17
        /*003a*/ 	.short	(.L_455 - .L_454)
.L_454:
        /*003c*/ 	.word	0x00000000
        /*0040*/ 	.short	0x0000
        /*0042*/ 	.short	0x0000
        /*0044*/ 	.byte	0x00, 0xf5, 0x21, 0x00


	//----- nvinfo : EIATTR_SPARSE_MMA_MASK
	.align		4
.L_455:
        /*0048*/ 	.byte	0x03, 0x50
        /*004a*/ 	.short	0x0000


	//----- nvinfo : EIATTR_MAXREG_COUNT
	.align		4
        /*004c*/ 	.byte	0x03, 0x1b
        /*004e*/ 	.short	0x00ff


	//----- nvinfo : EIATTR_MERCURY_ISA_VERSION
	.align		4
        /*0050*/ 	.byte	0x03, 0x5f
        /*0052*/ 	.short	0x0101


	//----- nvinfo : EIATTR_VRC_CTA_INIT_COUNT
	.align		4
        /*0054*/ 	.byte	0x02, 0x4a
	.zero		1
	.zero		1


	//----- nvinfo : EIATTR_EXIT_INSTR_OFFSETS
	.align		4
        /*0058*/ 	.byte	0x04, 0x1c
        /*005a*/ 	.short	(.L_457 - .L_456)


	//   ....[0]....
.L_456:
        /*005c*/ 	.word	0x00000070


	//   ....[1]....
        /*0060*/ 	.word	0x00000130


	//----- nvinfo : EIATTR_CBANK_PARAM_SIZE
	.align		4
.L_457:
        /*0064*/ 	.byte	0x03, 0x19
        /*0066*/ 	.short	0x001c


	//----- nvinfo : EIATTR_PARAM_CBANK
	.align		4
        /*0068*/ 	.byte	0x04, 0x0a
        /*006a*/ 	.short	(.L_459 - .L_458)
	.align		4
.L_458:
        /*006c*/ 	.word	index@(.nv.constant0._Z27computeOutputGradientKernelP6__halfS0_S0_i)
        /*0070*/ 	.short	0x0380
        /*0072*/ 	.short	0x001c


	//----- nvinfo : EIATTR_SW_WAR
	.align		4
.L_459:
        /*0074*/ 	.byte	0x04, 0x36
        /*0076*/ 	.short	(.L_461 - .L_460)
.L_460:
        /*0078*/ 	.word	0x00000008
.L_461:


//--------------------- .nv.info._Z22softmaxNormalizeKernelP6__halfPdi --------------------------
	.section	.nv.info._Z22softmaxNormalizeKernelP6__halfPdi,"",@"SHT_CUDA_INFO"
	.sectionflags	@""
	.align	4


	//----- nvinfo : EIATTR_CUDA_API_VERSION
	.align		4
        /*0000*/ 	.byte	0x04, 0x37
        /*0002*/ 	.short	(.L_463 - .L_462)
.L_462:
        /*0004*/ 	.word	0x00000082


	//----- nvinfo : EIATTR_KPARAM_INFO
	.align		4
.L_463:
        /*0008*/ 	.byte	0x04, 0x17
        /*000a*/ 	.short	(.L_465 - .L_464)
.L_464:
        /*000c*/ 	.word	0x00000000
        /*0010*/ 	.short	0x0002
        /*0012*/ 	.short	0x0010
        /*0014*/ 	.byte	0x00, 0xf0, 0x11, 0x00


	//----- nvinfo : EIATTR_KPARAM_INFO
	.align		4
.L_465:
        /*0018*/ 	.byte	0x04, 0x17
        /*001a*/ 	.short	(.L_467 - .L_466)
.L_466:
        /*001c*/ 	.word	0x00000000
        /*0020*/ 	.short	0x0001
        /*0022*/ 	.short	0x0008
        /*0024*/ 	.byte	0x00, 0xf5, 0x21, 0x00


	//----- nvinfo : EIATTR_KPARAM_INFO
	.align		4
.L_467:
        /*0028*/ 	.byte	0x04, 0x17
        /*002a*/ 	.short	(.L_469 - .L_468)
.L_468:
        /*002c*/ 	.word	0x00000000
        /*0030*/ 	.short	0x0000
        /*0032*/ 	.short	0x0000
        /*0034*/ 	.byte	0x00, 0xf5, 0x21, 0x00


	//----- nvinfo : EIATTR_SPARSE_MMA_MASK
	.align		4
.L_469:
        /*0038*/ 	.byte	0x03, 0x50
        /*003a*/ 	.short	0x0000


	//----- nvinfo : EIATTR_MAXREG_COUNT
	.align		4
        /*003c*/ 	.byte	0x03, 0x1b
        /*003e*/ 	.short	0x00ff


	//----- nvinfo : EIATTR_MERCURY_ISA_VERSION
	.align		4
        /*0040*/ 	.byte	0x03, 0x5f
        /*0042*/ 	.short	0x0101


	//----- nvinfo : EIATTR_VRC_CTA_INIT_COUNT
	.align		4
        /*0044*/ 	.byte	0x02, 0x4a
	.zero		1
	.zero		1


	//----- nvinfo : EIATTR_EXIT_INSTR_OFFSETS
	.align		4
        /*0048*/ 	.byte	0x04, 0x1c
        /*004a*/ 	.short	(.L_471 - .L_470)


	//   ....[0]....
.L_470:
        /*004c*/ 	.word	0x00000070


	//   ....[1]....
        /*0050*/ 	.word	0x000001b0


	//----- nvinfo : EIATTR_CBANK_PARAM_SIZE
	.align		4
.L_471:
        /*0054*/ 	.byte	0x03, 0x19
        /*0056*/ 	.short	0x0014


	//----- nvinfo : EIATTR_PARAM_CBANK
	.align		4
        /*0058*/ 	.byte	0x04, 0x0a
        /*005a*/ 	.short	(.L_473 - .L_472)
	.align		4
.L_472:
        /*005c*/ 	.word	index@(.nv.constant0._Z22softmaxNormalizeKernelP6__halfPdi)
        /*0060*/ 	.short	0x0380
        /*0062*/ 	.short	0x0014


	//----- nvinfo : EIATTR_SW_WAR
	.align		4
.L_473:
        /*0064*/ 	.byte	0x04, 0x36
        /*0066*/ 	.short	(.L_475 - .L_474)
.L_474:
        /*0068*/ 	.word	0x00000008
.L_475:


//--------------------- .nv.info._Z13softmaxKernelP6__halfPdi --------------------------
	.section	.nv.info._Z13softmaxKernelP6__halfPdi,"",@"SHT_CUDA_INFO"
	.sectionflags	@""
	.align	4


	//----- nvinfo : EIATTR_CUDA_API_VERSION
	.align		4
        /*0000*/ 	.byte	0x04, 0x37
        /*0002*/ 	.short	(.L_477 - .L_476)
.L_476:
        /*0004*/ 	.word	0x00000082


	//----- nvinfo : EIATTR_KPARAM_INFO
	.align		4
.L_477:
        /*0008*/ 	.byte	0x04, 0x17
        /*000a*/ 	.short	(.L_479 - .L_478)
.L_478:
        /*000c*/ 	.word	0x00000000
        /*0010*/ 	.short	0x0002
        /*0012*/ 	.short	0x0010
        /*0014*/ 	.byte	0x00, 0xf0, 0x11, 0x00


	//----- nvinfo : EIATTR_KPARAM_INFO
	.align		4
.L_479:
        /*0018*/ 	.byte	0x04, 0x17
        /*001a*/ 	.short	(.L_481 - .L_480)
.L_480:
        /*001c*/ 	.word	0x00000000
        /*0020*/ 	.short	0x0001
        /*0022*/ 	.short	0x0008
        /*0024*/ 	.byte	0x00, 0xf5, 0x21, 0x00


	//----- nvinfo : EIATTR_KPARAM_INFO
	.align		4
.L_481:
        /*0028*/ 	.byte	0x04, 0x17
        /*002a*/ 	.short	(.L_483 - .L_482)
.L_482:
        /*002c*/ 	.word	0x00000000
        /*0030*/ 	.short	0x0000
        /*0032*/ 	.short	0x0000
        /*0034*/ 	.byte	0x00, 0xf5, 0x21, 0x00


	//----- nvinfo : EIATTR_SPARSE_MMA_MASK
	.align		4
.L_483:
        /*0038*/ 	.byte	0x03, 0x50
        /*003a*/ 	.short	0x0000


	//----- nvinfo : EIATTR_MAXREG_COUNT
	.align		4
        /*003c*/ 	.byte	0x03, 0x1b
        /*003e*/ 	.short	0x00ff


	//----- nvinfo : EIATTR_MERCURY_ISA_VERSION
	.align		4
        /*0040*/ 	.byte	0x03, 0x5f
        /*0042*/ 	.short	0x0101


	//----- nvinfo : EIATTR_VRC_CTA_INIT_COUNT
	.align		4
        /*0044*/ 	.byte	0x02, 0x4a
	.zero		1
	.zero		1


	//----- nvinfo : EIATTR_EXIT_INSTR_OFFSETS
	.align		4
        /*0048*/ 	.byte	0x04, 0x1c
        /*004a*/ 	.short	(.L_485 - .L_484)


	//   ....[0]....
.L_484:
        /*004c*/ 	.word	0x00000070


	//   ....[1]....
        /*0050*/ 	.word	0x00000240


	//----- nvinfo : EIATTR_CRS_STACK_SIZE
	.align		4
.L_485:
        /*0054*/ 	.byte	0x04, 0x1e
        /*0056*/ 	.short	(.L_487 - .L_486)
.L_486:
        /*0058*/ 	.word	0x00000000


	//----- nvinfo : EIATTR_CBANK_PARAM_SIZE
	.align		4
.L_487:
        /*005c*/ 	.byte	0x03, 0x19
        /*005e*/ 	.short	0x0014


	//----- nvinfo : EIATTR_PARAM_CBANK
	.align		4
        /*0060*/ 	.byte	0x04, 0x0a
        /*0062*/ 	.short	(.L_489 - .L_488)
	.align		4
.L_488:
        /*0064*/ 	.word	index@(.nv.constant0._Z13softmaxKernelP6__halfPdi)
        /*0068*/ 	.short	0x0380
        /*006a*/ 	.short	0x0014


	//----- nvinfo : EIATTR_SW_WAR
	.align		4
.L_489:
        /*006c*/ 	.byte	0x04, 0x36
        /*006e*/ 	.short	(.L_491 - .L_490)
.L_490:
        /*0070*/ 	.word	0x00000008
.L_491:


//--------------------- .nv.info._Z24forwardOutputLayerKernelP6__halfS0_S0_S0_ii --------------------------
	.section	.nv.info._Z24forwardOutputLayerKernelP6__halfS0_S0_S0_ii,"",@"SHT_CUDA_INFO"
	.sectionflags	@""
	.align	4


	//----- nvinfo : EIATTR_CUDA_API_VERSION
	.align		4
        /*0000*/ 	.byte	0x04, 0x37
        /*0002*/ 	.short	(.L_493 - .L_492)
.L_492:
        /*0004*/ 	.word	0x00000082


	//----- nvinfo : EIATTR_KPARAM_INFO
	.align		4
.L_493:
        /*0008*/ 	.byte	0x04, 0x17
        /*000a*/ 	.short	(.L_495 - .L_494)
.L_494:
        /*000c*/ 	.word	0x00000000
        /*0010*/ 	.short	0x0005
        /*0012*/ 	.short	0x0024
        /*0014*/ 	.byte	0x00, 0xf0, 0x11, 0x00


	//----- nvinfo : EIATTR_KPARAM_INFO
	.align		4
.L_495:
        /*0018*/ 	.byte	0x04, 0x17
        /*001a*/ 	.short	(.L_497 - .L_496)
.L_496:
        /*001c*/ 	.word	0x00000000
        /*0020*/ 	.short	0x0004
        /*0022*/ 	.short	0x0020
        /*0024*/ 	.byte	0x00, 0xf0, 0x11, 0x00


	//----- nvinfo : EIATTR_KPARAM_INFO
	.align		4
.L_497:
        /*0028*/ 	.byte	0x04, 0x17
        /*002a*/ 	.short	(.L_499 - .L_498)
.L_498:
        /*002c*/ 	.word	0x00000000
        /*0030*/ 	.short	0x0003
        /*0032*/ 	.short	0x0018
        /*0034*/ 	.byte	0x00, 0xf5, 0x21, 0x00


	//----- nvinfo : EIATTR_KPARAM_INFO
	.align		4
.L_499:
        /*0038*/ 	.byte	0x04, 0x17
        /*003a*/ 	.short	(.L_501 - .L_500)
.L_500:
        /*003c*/ 	.word	0x00000000
        /*0040*/ 	.short	0x0002
        /*0042*/ 	.short	0x0010
        /*0044*/ 	.byte	0x00, 0xf5, 0x21, 0x00


	//----- nvinfo : EIATTR_KPARAM_INFO
	.align		4
.L_501:
        /*0048*/ 	.byte	0x04, 0x17
        /*004a*/ 	.short	(.L_503 - .L_502)
.L_502:
        /*004c*/ 	.word	0x00000000
        /*0050*/ 	.short	0x0001
        /*0052*/ 	.short	0x0008
        /*0054*/ 	.byte	0x00, 0xf5, 0x21, 0x00


	//----- nvinfo : EIATTR_KPARAM_INFO
	.align		4
.L_503:
        /*0058*/ 	.byte	0x04, 0x17
        /*005a*/ 	.short	(.L_505 - .L_504)
.L_504:
        /*005c*/ 	.word	0x00000000
        /*0060*/ 	.short	0x0000
        /*0062*/ 	.short	0x0000
        /*0064*/ 	.byte	0x00, 0xf5, 0x21, 0x00


	//----- nvinfo : EIATTR_SPARSE_MMA_MASK
	.align		4
.L_505:
        /*0068*/ 	.byte	0x03, 0x50
        /*006a*/ 	.short	0x0000


	//----- nvinfo : EIATTR_MAXREG_COUNT
	.align		4
        /*006c*/ 	.byte	0x03, 0x1b
        /*006e*/ 	.short	0x00ff


	//----- nvinfo : EIATTR_MERCURY_ISA_VERSION
	.align		4
        /*0070*/ 	.byte	0x03, 0x5f
        /*0072*/ 	.short	0x0101


	//----- nvinfo : EIATTR_VRC_CTA_INIT_COUNT
	.align		4
        /*0074*/ 	.byte	0x02, 0x4a
	.zero		1
	.zero		1


	//----- nvinfo : EIATTR_EXIT_INSTR_OFFSETS
	.align		4
        /*0078*/ 	.byte	0x04, 0x1c
        /*007a*/ 	.short	(.L_507 - .L_506)


	//   ....[0]....
.L_506:
        /*007c*/ 	.word	0x00000070


	//   ....[1]....
        /*0080*/ 	.word	0x00000110


	//   ....[2]....
        /*0084*/ 	.word	0x000007c0


	//   ....[3]....
        /*0088*/ 	.word	0x00000ae0


	//   ....[4]....
        /*008c*/ 	.word	0x00000cc0


	//   ....[5]....
        /*0090*/ 	.word	0x00000df0


	//----- nvinfo : EIATTR_CBANK_PARAM_SIZE
	.align		4
.L_507:
        /*0094*/ 	.byte	0x03, 0x19
        /*0096*/ 	.short	0x0028


	//----- nvinfo : EIATTR_PARAM_CBANK
	.align		4
        /*0098*/ 	.byte	0x04, 0x0a
        /*009a*/ 	.short	(.L_509 - .L_508)
	.align		4
.L_508:
        /*009c*/ 	.word	index@(.nv.constant0._Z24forwardOutputLayerKernelP6__halfS0_S0_S0_ii)
        /*00a0*/ 	.short	0x0380
        /*00a2*/ 	.short	0x0028


	//----- nvinfo : EIATTR_SW_WAR
	.align		4
.L_509:
        /*00a4*/ 	.byte	0x04, 0x36
        /*00a6*/ 	.short	(.L_511 - .L_510)
.L_510:
        /*00a8*/ 	.word	0x00000008
.L_511:


//--------------------- .nv.info._Z24forwardHiddenLayerKernelP6__halfS0_S0_S0_ii --------------------------
	.section	.nv.info._Z24forwardHiddenLayerKernelP6__halfS0_S0_S0_ii,"",@"SHT_CUDA_INFO"
	.sectionflags	@""
	.align	4


	//----- nvinfo : EIATTR_CUDA_API_VERSION
	.align		4
        /*0000*/ 	.byte	0x04, 0x37
        /*0002*/ 	.short	(.L_513 - .L_512)
.L_512:
        /*0004*/ 	.word	0x00000082


	//----- nvinfo : EIATTR_KPARAM_INFO
	.align		4
.L_513:
        /*0008*/ 	.byte	0x04, 0x17
        /*000a*/ 	.short	(.L_515 - .L_514)
.L_514:
        /*000c*/ 	.word	0x00000000
        /*0010*/ 	.short	0x0005
        /*0012*/ 	.short	0x0024
        /*0014*/ 	.byte	0x00, 0xf0, 0x11, 0x00


	//----- nvinfo : EIATTR_KPARAM_INFO
	.align		4
.L_515:
        /*0018*/ 	.byte	0x04, 0x17
        /*001a*/ 	.short	(.L_517 - .L_516)
.L_516:
        /*001c*/ 	.word	0x00000000
        /*0020*/ 	.short	0x0004
        /*0022*/ 	.short	0x0020
        /*0024*/ 	.byte	0x00, 0xf0, 0x11, 0x00


	//----- nvinfo : EIATTR_KPARAM_INFO
	.align		4
.L_517:
        /*0028*/ 	.byte	0x04, 0x17
        /*002a*/ 	.short	(.L_519 - .L_518)
.L_518:
        /*002c*/ 	.word	0x00000000
        /*0030*/ 	.short	0x0003
        /*0032*/ 	.short	0x0018
        /*0034*/ 	.byte	0x00, 0xf5, 0x21, 0x00


	//----- nvinfo : EIATTR_KPARAM_INFO
	.align		4
.L_519:
        /*0038*/ 	.byte	0x04, 0x17
        /*003a*/ 	.short	(.L_521 - .L_520)
.L_520:
        /*003c*/ 	.word	0x00000000
        /*0040*/ 	.short	0x0002
        /*0042*/ 	.short	0x0010
        /*0044*/ 	.byte	0x00, 0xf5, 0x21, 0x00


	//----- nvinfo : EIATTR_KPARAM_INFO
	.align		4
.L_521:
        /*0048*/ 	.byte	0x04, 0x17
        /*004a*/ 	.short	(.L_523 - .L_522)
.L_522:
        /*004c*/ 	.word	0x00000000
        /*0050*/ 	.short	0x0001
        /*0052*/ 	.short	0x0008
        /*0054*/ 	.byte	0x00, 0xf5, 0x21, 0x00


	//----- nvinfo : EIATTR_KPARAM_INFO
	.align		4
.L_523:
        /*0058*/ 	.byte	0x04, 0x17
        /*005a*/ 	.short	(.L_525 - .L_524)
.L_524:
        /*005c*/ 	.word	0x00000000
        /*0060*/ 	.short	0x0000
        /*0062*/ 	.short	0x0000
        /*0064*/ 	.byte	0x00, 0xf5, 0x21, 0x00


	//----- nvinfo : EIATTR_SPARSE_MMA_MASK
	.align		4
.L_525:
        /*0068*/ 	.byte	0x03, 0x50
        /*006a*/ 	.short	0x0000


	//----- nvinfo : EIATTR_MAXREG_COUNT
	.align		4
        /*006c*/ 	.byte	0x03, 0x1b
        /*006e*/ 	.short	0x00ff


	//----- nvinfo : EIATTR_MERCURY_ISA_VERSION
	.align		4
        /*0070*/ 	.byte	0x03, 0x5f
        /*0072*/ 	.short	0x0101


	//----- nvinfo : EIATTR_VRC_CTA_INIT_COUNT
	.align		4
        /*0074*/ 	.byte	0x02, 0x4a
	.zero		1
	.zero		1


	//----- nvinfo : EIATTR_EXIT_INSTR_OFFSETS
	.align		4
        /*0078*/ 	.byte	0x04, 0x1c
        /*007a*/ 	.short	(.L_527 - .L_526)


	//   ....[0]....
.L_526:
        /*007c*/ 	.word	0x00000070


	//   ....[1]....
        /*0080*/ 	.word	0x00000110


	//   ....[2]....
        /*0084*/ 	.word	0x000007c0


	//   ....[3]....
        /*0088*/ 	.word	0x00000ae0


	//   ....[4]....
        /*008c*/ 	.word	0x00000cc0


	//   ....[5]....
        /*0090*/ 	.word	0x00000df0


	//----- nvinfo : EIATTR_CBANK_PARAM_SIZE
	.align		4
.L_527:
        /*0094*/ 	.byte	0x03, 0x19
        /*0096*/ 	.short	0x0028


	//----- nvinfo : EIATTR_PARAM_CBANK
	.align		4
        /*0098*/ 	.byte	0x04, 0x0a
        /*009a*/ 	.short	(.L_529 - .L_528)
	.align		4
.L_528:
        /*009c*/ 	.word	index@(.nv.constant0._Z24forwardHiddenLayerKernelP6__halfS0_S0_S0_ii)
        /*00a0*/ 	.short	0x0380
        /*00a2*/ 	.short	0x0028


	//----- nvinfo : EIATTR_SW_WAR
	.align		4
.L_529:
        /*00a4*/ 	.byte	0x04, 0x36
        /*00a6*/ 	.short	(.L_531 - .L_530)
.L_530:
        /*00a8*/ 	.word	0x00000008
.L_531:


//--------------------- .nv.info._Z10reluKernelP6__halfi --------------------------
	.section	.nv.info._Z10reluKernelP6__halfi,"",@"SHT_CUDA_INFO"
	.sectionflags	@""
	.align	4


	//----- nvinfo : EIATTR_CUDA_API_VERSION
	.align		4
        /*0000*/ 	.byte	0x04, 0x37
        /*0002*/ 	.short	(.L_533 - .L_532)
.L_532:
        /*0004*/ 	.word	0x00000082


	//----- nvinfo : EIATTR_KPARAM_INFO
	.align		4
.L_533:
        /*0008*/ 	.byte	0x04, 0x17
        /*000a*/ 	.short	(.L_535 - .L_534)
.L_534:
        /*000c*/ 	.word	0x00000000
        /*0010*/ 	.short	0x0001
        /*0012*/ 	.short	0x0008
        /*0014*/ 	.byte	0x00, 0xf0, 0x11, 0x00


	//----- nvinfo : EIATTR_KPARAM_INFO
	.align		4
.L_535:
        /*0018*/ 	.byte	0x04, 0x17
        /*001a*/ 	.short	(.L_537 - .L_536)
.L_536:
        /*001c*/ 	.word	0x00000000
        /*0020*/ 	.short	0x0000
        /*0022*/ 	.short	0x0000
        /*0024*/ 	.byte	0x00, 0xf5, 0x21, 0x00


	//----- nvinfo : EIATTR_SPARSE_MMA_MASK
	.align		4
.L_537:
        /*0028*/ 	.byte	0x03, 0x50
        /*002a*/ 	.short	0x0000


	//----- nvinfo : EIATTR_MAXREG_COUNT
	.align		4
        /*002c*/ 	.byte	0x03, 0x1b
        /*002e*/ 	.short	0x00ff


	//----- nvinfo : EIATTR_MERCURY_ISA_VERSION
	.align		4
        /*0030*/ 	.byte	0x03, 0x5f
        /*0032*/ 	.short	0x0101


	//----- nvinfo : EIATTR_VRC_CTA_INIT_COUNT
	.align		4
        /*0034*/ 	.byte	0x02, 0x4a
	.zero		1
	.zero		1


	//----- nvinfo : EIATTR_EXIT_INSTR_OFFSETS
	.align		4
        /*0038*/ 	.byte	0x04, 0x1c
        /*003a*/ 	.short	(.L_539 - .L_538)


	//   ....[0]....
.L_538:
        /*003c*/ 	.word	0x00000070


	//   ....[1]....
        /*0040*/ 	.word	0x00000100


	//----- nvinfo : EIATTR_CBANK_PARAM_SIZE
	.align		4
.L_539:
        /*0044*/ 	.byte	0x03, 0x19
        /*0046*/ 	.short	0x000c


	//----- nvinfo : EIATTR_PARAM_CBANK
	.align		4
        /*0048*/ 	.byte	0x04, 0x0a
        /*004a*/ 	.short	(.L_541 - .L_540)
	.align		4
.L_540:
        /*004c*/ 	.word	index@(.nv.constant0._Z10reluKernelP6__halfi)
        /*0050*/ 	.short	0x0380
        /*0052*/ 	.short	0x000c


	//----- nvinfo : EIATTR_SW_WAR
	.align		4
.L_541:
        /*0054*/ 	.byte	0x04, 0x36
        /*0056*/ 	.short	(.L_543 - .L_542)
.L_542:
        /*0058*/ 	.word	0x00000008
.L_543:


//--------------------- .nv.callgraph             --------------------------
	.section	.nv.callgraph,"",@"SHT_CUDA_CALLGRAPH"
	.align	4
	.sectionentsize	8
	.align		4
        /*0000*/ 	.word	0x00000000
	.align		4
        /*0004*/ 	.word	0xffffffff
	.align		4
        /*0008*/ 	.word	0x00000000
	.align		4
        /*000c*/ 	.word	0xfffffffe
	.align		4
        /*0010*/ 	.word	0x00000000
	.align		4
        /*0014*/ 	.word	0xfffffffd
	.align		4
        /*0018*/ 	.word	0x00000000
	.align		4
        /*001c*/ 	.word	0xfffffffc


//--------------------- .text._Z19evaluateBatchKernelP6__halfS0_Piii --------------------------
	.section	.text._Z19evaluateBatchKernelP6__halfS0_Piii,"ax",@progbits
	.align	128
        .global         _Z19evaluateBatchKernelP6__halfS0_Piii
        .type           _Z19evaluateBatchKernelP6__halfS0_Piii,@function
        .size           _Z19evaluateBatchKernelP6__halfS0_Piii,(.L_x_110 - _Z19evaluateBatchKernelP6__halfS0_Piii)
        .other          _Z19evaluateBatchKernelP6__halfS0_Piii,@"STO_CUDA_ENTRY STV_DEFAULT"
_Z19evaluateBatchKernelP6__halfS0_Piii:
.text._Z19evaluateBatchKernelP6__halfS0_Piii:
[----:B------:R-:W-:Y:S01]  /*0000*/  LDC R1, c[0x0][0x37c] ;  /* 0x0000df00ff017b82 */ /* 0x000fe20000000800 */
[----:B------:R-:W0:Y:S07]  /*0010*/  S2R R3, SR_TID.X ;  /* 0x0000000000037919 */ /* 0x000e2e0000002100 */
[----:B------:R-:W0:Y:S02]  /*0020*/  LDC R0, c[0x0][0x39c] ;  /* 0x0000e700ff007b82 */ /* 0x000e240000000800 */
[----:B0-----:R-:W-:-:S13]  /*0030*/  ISETP.GE.AND P0, PT, R3, R0, PT ;  /* 0x000000000300720c */ /* 0x001fda0003f06270 */
[----:B------:R-:W-:Y:S05]  /*0040*/  @P0 EXIT ;  /* 0x000000000000094d */ /* 0x000fea0003800000 */
[----:B------:R-:W0:Y:S01]  /*0050*/  LDCU UR5, c[0x0][0x398] ;  /* 0x00007300ff0577ac */ /* 0x000e220008000800 */
[----:B------:R-:W1:Y:S01]  /*0060*/  LDC.64 R12, c[0x0][0x380] ;  /* 0x0000e000ff0c7b82 */ /* 0x000e620000000a00 */
[----:B------:R-:W-:Y:S02]  /*0070*/  IMAD.MOV.U32 R23, RZ, RZ, RZ ;  /* 0x000000ffff177224 */ /* 0x000fe400078e00ff */
[----:B------:R-:W-:Y:S01]  /*0080*/  IMAD.MOV.U32 R8, RZ, RZ, RZ ;  /* 0x000000ffff087224 */ /* 0x000fe200078e00ff */
[----:B------:R-:W2:Y:S04]  /*0090*/  LDCU.64 UR8, c[0x0][0x358] ;  /* 0x00006b00ff0877ac */ /* 0x000ea80008000a00 */
[----:B------:R-:W3:Y:S01]  /*00a0*/  LDC.64 R14, c[0x0][0x388] ;  /* 0x0000e200ff0e7b82 */ /* 0x000ee20000000a00 */
[----:B0-----:R-:W-:Y:S01]  /*00b0*/  UISETP.GE.AND UP0, UPT, UR5, 0x2, UPT ;  /* 0x000000020500788c */ /* 0x001fe2000bf06270 */
[----:B-1----:R-:W-:-:S04]  /*00c0*/  IMAD.WIDE.U32 R12, R3, 0x2, R12 ;  /* 0x00000002030c7825 */ /* 0x002fc800078e000c */
[----:B---3--:R-:W-:-:S04]  /*00d0*/  IMAD.WIDE.U32 R14, R3, 0x2, R14 ;  /* 0x00000002030e7825 */ /* 0x008fc800078e000e */
[----:B--2---:R-:W-:Y:S05]  /*00e0*/  BRA.U !UP0, `(.L_x_0) ;  /* 0x0000000d087c7547 */ /* 0x004fea000b800000 */
[----:B------:R-:W2:Y:S04]  /*00f0*/  LDG.E.U16 R10, desc[UR8][R12.64] ;  /* 0x000000080c0a7981 */ /* 0x000ea8000c1e1500 */
[----:B------:R-:W3:Y:S01]  /*0100*/  LDG.E.U16 R26, desc[UR8][R14.64] ;  /* 0x000000080e1a7981 */ /* 0x000ee2000c1e1500 */
[----:B------:R-:W-:Y:S01]  /*0110*/  UIADD3 UR4, UPT, UPT, UR5, -0x1, URZ ;  /* 0xffffffff05047890 */ /* 0x000fe2000fffe0ff */
[----:B------:R-:W-:Y:S01]  /*0120*/  IMAD.MOV.U32 R8, RZ, RZ, RZ ;  /* 0x000000ffff087224 */ /* 0x000fe200078e00ff */
[----:B------:R-:W-:Y:S01]  /*0130*/  UIADD3 UR5, UPT, UPT, UR5, -0x2, URZ ;  /* 0xfffffffe05057890 */ /* 0x000fe2000fffe0ff */
[----:B------:R-:W-:Y:S01]  /*0140*/  IMAD.MOV.U32 R9, RZ, RZ, 0x1 ;  /* 0x00000001ff097424 */ /* 0x000fe200078e00ff */
[----:B------:R-:W-:Y:S01]  /*0150*/  ULOP3.LUT UR6, UR4, 0x7, URZ, 0xc0, !UPT ;  /* 0x0000000704067892 */ /* 0x000fe2000f8ec0ff */
[----:B------:R-:W-:Y:S01]  /*0160*/  IMAD.MOV.U32 R23, RZ, RZ, RZ ;  /* 0x000000ffff177224 */ /* 0x000fe200078e00ff */
[----:B------:R-:W-:Y:S01]  /*0170*/  UISETP.GE.U32.AND UP0, UPT, UR5, 0x7, UPT ;  /* 0x000000070500788c */ /* 0x000fe2000bf06070 */
[----:B--2---:R-:W-:-:S02]  /*0180*/  HADD2.F32 R10, -RZ, R10.H0_H0 ;  /* 0x2000000aff0a7230 */ /* 0x004fc40000004100 */
[----:B---3--:R-:W-:-:S06]  /*0190*/  HADD2.F32 R26, -RZ, R26.H0_H0 ;  /* 0x2000001aff1a7230 */ /* 0x008fcc0000004100 */
[----:B------:R-:W-:Y:S05]  /*01a0*/  BRA.U !UP0, `(.L_x_1) ;  /* 0x0000000508b87547 */ /* 0x000fea000b800000 */
[----:B------:R-:W0:Y:S01]  /*01b0*/  LDC R5, c[0x0][0x39c] ;  /* 0x0000e700ff057b82 */ /* 0x000e220000000800 */
[----:B------:R-:W-:Y:S02]  /*01c0*/  HFMA2 R8, -RZ, RZ, 0, 0 ;  /* 0x00000000ff087431 */ /* 0x000fe400000001ff */
[----:B------:R-:W-:Y:S01]  /*01d0*/  IMAD.MOV.U32 R6, RZ, RZ, RZ ;  /* 0x000000ffff067224 */ /* 0x000fe200078e00ff */
[----:B------:R-:W-:Y:S01]  /*01e0*/  ULOP3.LUT UR5, UR4, 0xfffffff8, URZ, 0xc0, !UPT ;  /* 0xfffffff804057892 */ /* 0x000fe2000f8ec0ff */
[----:B------:R-:W-:-:S11]  /*01f0*/  IMAD.MOV.U32 R23, RZ, RZ, RZ ;  /* 0x000000ffff177224 */ /* 0x000fd600078e00ff */
.L_x_2:
[----:B0-----:R-:W-:-:S05]  /*0200*/  IMAD.WIDE R2, R5, 0x2, R12 ;  /* 0x0000000205027825 */ /* 0x001fca00078e020c */
[----:B------:R-:W2:Y:S01]  /*0210*/  LDG.E.U16 R9, desc[UR8][R2.64] ;  /* 0x0000000802097981 */ /* 0x000ea2000c1e1500 */
[----:B------:R-:W-:-:S05]  /*0220*/  IMAD.WIDE R16, R5, 0x2, R14 ;  /* 0x0000000205107825 */ /* 0x000fca00078e020e */
[----:B------:R0:W3:Y:S01]  /*0230*/  LDG.E.U16 R21, desc[UR8][R16.64] ;  /* 0x0000000810157981 */ /* 0x0000e2000c1e1500 */
[----:B------:R-:W-:-:S04]  /*0240*/  IMAD.WIDE R18, R0, 0x2, R16 ;  /* 0x0000000200127825 */ /* 0x000fc800078e0210 */
[C---:B------:R-:W-:Y:S01]  /*0250*/  IMAD.WIDE R28, R0.reuse, 0x2, R2 ;  /* 0x00000002001c7825 */ /* 0x040fe200078e0202 */
[----:B------:R-:W4:Y:S04]  /*0260*/  LDG.E.U16 R4, desc[UR8][R18.64] ;  /* 0x0000000812047981 */ /* 0x000f28000c1e1500 */
[----:B------:R1:W5:Y:S01]  /*0270*/  LDG.E.U16 R3, desc[UR8][R28.64] ;  /* 0x000000081c037981 */ /* 0x000362000c1e1500 */
[----:B0-----:R-:W-:-:S05]  /*0280*/  IMAD.WIDE R16, R0, 0x2, R18 ;  /* 0x0000000200107825 */ /* 0x001fca00078e0212 */
[----:B------:R0:W5:Y:S01]  /*0290*/  LDG.E.U16 R25, desc[UR8][R16.64] ;  /* 0x0000000810197981 */ /* 0x000162000c1e1500 */
[----:B-1----:R-:W-:-:S05]  /*02a0*/  IMAD.WIDE R28, R0, 0x2, R28 ;  /* 0x00000002001c7825 */ /* 0x002fca00078e021c */
[----:B------:R1:W5:Y:S01]  /*02b0*/  LDG.E.U16 R22, desc[UR8][R28.64] ;  /* 0x000000081c167981 */ /* 0x000362000c1e1500 */
[----:B------:R-:W-:-:S04]  /*02c0*/  IMAD.WIDE R18, R0, 0x2, R28 ;  /* 0x0000000200127825 */ /* 0x000fc800078e021c */
[C---:B0-----:R-:W-:Y:S01]  /*02d0*/  IMAD.WIDE R16, R0.reuse, 0x2, R16 ;  /* 0x0000000200107825 */ /* 0x041fe200078e0210 */
[----:B------:R0:W5:Y:S04]  /*02e0*/  LDG.E.U16 R24, desc[UR8][R18.64] ;  /* 0x0000000812187981 */ /* 0x000168000c1e1500 */
[----:B------:R-:W5:Y:S01]  /*02f0*/  LDG.E.U16 R7, desc[UR8][R16.64] ;  /* 0x0000000810077981 */ /* 0x000f62000c1e1500 */
[----:B-1----:R-:W-:-:S04]  /*0300*/  IMAD.WIDE R28, R0, 0x2, R18 ;  /* 0x00000002001c7825 */ /* 0x002fc800078e0212 */
[C---:B0-----:R-:W-:Y:S01]  /*0310*/  IMAD.WIDE R18, R0.reuse, 0x2, R16 ;  /* 0x0000000200127825 */ /* 0x041fe200078e0210 */
[----:B------:R0:W5:Y:S03]  /*0320*/  LDG.E.U16 R11, desc[UR8][R28.64] ;  /* 0x000000081c0b7981 */ /* 0x000166000c1e1500 */
[----:B0-----:R-:W-:-:S05]  /*0330*/  IMAD.WIDE R28, R0, 0x2, R28 ;  /* 0x00000002001c7825 */ /* 0x001fca00078e021c */
[----:B------:R-:W5:Y:S01]  /*0340*/  LDG.E.U16 R2, desc[UR8][R28.64] ;  /* 0x000000081c027981 */ /* 0x000f62000c1e1500 */
[----:B------:R-:W-:-:S05]  /*0350*/  IMAD.WIDE R16, R0, 0x2, R28 ;  /* 0x0000000200107825 */ /* 0x000fca00078e021c */
[----:B------:R0:W5:Y:S02]  /*0360*/  LDG.E.U16 R28, desc[UR8][R16.64] ;  /* 0x00000008101c7981 */ /* 0x000164000c1e1500 */
[----:B0-----:R-:W-:-:S06]  /*0370*/  IMAD.WIDE R16, R0, 0x2, R16 ;  /* 0x0000000200107825 */ /* 0x001fcc00078e0210 */
[----:B------:R-:W5:Y:S01]  /*0380*/  LDG.E.U16 R16, desc[UR8][R16.64] ;  /* 0x0000000810107981 */ /* 0x000f62000c1e1500 */
[----:B--2---:R-:W-:-:S05]  /*0390*/  HADD2.F32 R9, -RZ, R9.H0_H0 ;  /* 0x20000009ff097230 */ /* 0x004fca0000004100 */
[----:B------:R-:W-:Y:S01]  /*03a0*/  FSETP.GT.AND P3, PT, R9, R10, PT ;  /* 0x0000000a0900720b */ /* 0x000fe20003f64000 */
[----:B---3--:R-:W-:-:S03]  /*03b0*/  HADD2.F32 R21, -RZ, R21.H0_H0 ;  /* 0x20000015ff157230 */ /* 0x008fc60000004100 */
[----:B------:R-:W-:Y:S02]  /*03c0*/  FSEL R10, R9, R10, P3 ;  /* 0x0000000a090a7208 */ /* 0x000fe40001800000 */
[----:B------:R0:W2:Y:S01]  /*03d0*/  LDG.E.U16 R9, desc[UR8][R18.64] ;  /* 0x0000000812097981 */ /* 0x0000a2000c1e1500 */
[----:B------:R-:W-:Y:S01]  /*03e0*/  FSETP.GT.AND P5, PT, R21, R26, PT ;  /* 0x0000001a1500720b */ /* 0x000fe20003fa4000 */
[----:B0-----:R-:W-:-:S03]  /*03f0*/  IMAD.WIDE R18, R0, 0x2, R18 ;  /* 0x0000000200127825 */ /* 0x001fc600078e0212 */
[----:B------:R-:W-:Y:S02]  /*0400*/  FSEL R26, R21, R26, P5 ;  /* 0x0000001a151a7208 */ /* 0x000fe40002800000 */
[----:B------:R-:W3:Y:S01]  /*0410*/  LDG.E.U16 R27, desc[UR8][R18.64] ;  /* 0x00000008121b7981 */ /* 0x000ee2000c1e1500 */
[----:B------:R-:W-:-:S05]  /*0420*/  IMAD.WIDE R20, R0, 0x2, R18 ;  /* 0x0000000200147825 */ /* 0x000fca00078e0212 */
[----:B------:R0:W3:Y:S02]  /*0430*/  LDG.E.U16 R18, desc[UR8][R20.64] ;  /* 0x0000000814127981 */ /* 0x0000e4000c1e1500 */
[----:B0-----:R-:W-:-:S05]  /*0440*/  IMAD.WIDE R20, R0, 0x2, R20 ;  /* 0x0000000200147825 */ /* 0x001fca00078e0214 */
[----:B------:R0:W3:Y:S01]  /*0450*/  LDG.E.U16 R29, desc[UR8][R20.64] ;  /* 0x00000008141d7981 */ /* 0x0000e2000c1e1500 */
[----:B----4-:R-:W-:Y:S02]  /*0460*/  HADD2.F32 R4, -RZ, R4.H0_H0 ;  /* 0x20000004ff047230 */ /* 0x010fe40000004100 */
[----:B-----5:R-:W-:-:S03]  /*0470*/  HADD2.F32 R3, -RZ, R3.H0_H0 ;  /* 0x20000003ff037230 */ /* 0x020fc60000004100 */
[C---:B------:R-:W-:Y:S02]  /*0480*/  FSETP.GT.AND P6, PT, R4.reuse, R26, PT ;  /* 0x0000001a0400720b */ /* 0x040fe40003fc4000 */
[C---:B------:R-:W-:Y:S01]  /*0490*/  FSETP.GT.AND P4, PT, R3.reuse, R10, PT ;  /* 0x0000000a0300720b */ /* 0x040fe20003f84000 */
[----:B------:R-:W-:Y:S01]  /*04a0*/  HADD2.F32 R25, -RZ, R25.H0_H0 ;  /* 0x20000019ff197230 */ /* 0x000fe20000004100 */
[----:B------:R-:W-:Y:S01]  /*04b0*/  FSEL R4, R4, R26, P6 ;  /* 0x0000001a04047208 */ /* 0x000fe20003000000 */
[----:B------:R-:W-:Y:S01]  /*04c0*/  HADD2.F32 R22, -RZ, R22.H0_H0 ;  /* 0x20000016ff167230 */ /* 0x000fe20000004100 */
[----:B------:R-:W-:Y:S02]  /*04d0*/  FSEL R3, R3, R10, P4 ;  /* 0x0000000a03037208 */ /* 0x000fe40002000000 */
[CC--:B------:R-:W-:Y:S02]  /*04e0*/  FSETP.GT.AND P1, PT, R25.reuse, R4.reuse, PT ;  /* 0x000000041900720b */ /* 0x0c0fe40003f24000 */
[-C--:B------:R-:W-:Y:S01]  /*04f0*/  FSETP.GT.AND P0, PT, R22, R3.reuse, PT ;  /* 0x000000031600720b */ /* 0x080fe20003f04000 */
[----:B------:R-:W-:Y:S01]  /*0500*/  HADD2.F32 R24, -RZ, R24.H0_H0 ;  /* 0x20000018ff187230 */ /* 0x000fe20000004100 */
[----:B------:R-:W-:Y:S01]  /*0510*/  FSEL R25, R25, R4, P1 ;  /* 0x0000000419197208 */ /* 0x000fe20000800000 */
[----:B------:R-:W-:Y:S01]  /*0520*/  VIADD R4, R6, 0x1 ;  /* 0x0000000106047836 */ /* 0x000fe20000000000 */
[----:B------:R-:W-:Y:S01]  /*0530*/  FSEL R17, R22, R3, P0 ;  /* 0x0000000316117208 */ /* 0x000fe20000000000 */
[----:B0-----:R-:W-:-:S03]  /*0540*/  HADD2.F32 R20, -RZ, R7.H0_H0 ;  /* 0x20000007ff147230 */ /* 0x001fc60000004100 */
[----:B------:R-:W-:Y:S01]  /*0550*/  FSETP.GT.AND P2, PT, R24, R17, PT ;  /* 0x000000111800720b */ /* 0x000fe20003f44000 */
[----:B------:R-:W-:Y:S01]  /*0560*/  VIADD R3, R6, 0x2 ;  /* 0x0000000206037836 */ /* 0x000fe20000000000 */
[----:B------:R-:W-:Y:S01]  /*0570*/  SEL R10, R4, R23, P3 ;  /* 0x00000017040a7207 */ /* 0x000fe20001800000 */
[----:B------:R-:W-:Y:S01]  /*0580*/  HADD2.F32 R22, -RZ, R11.H0_H0 ;  /* 0x2000000bff167230 */ /* 0x000fe20000004100 */
[----:B------:R-:W-:Y:S02]  /*0590*/  FSETP.GT.AND P3, PT, R20, R25, PT ;  /* 0x000000191400720b */ /* 0x000fe40003f64000 */
[----:B------:R-:W-:Y:S02]  /*05a0*/  FSEL R17, R24, R17, P2 ;  /* 0x0000001118117208 */ /* 0x000fe40001000000 */
[----:B------:R-:W-:Y:S02]  /*05b0*/  FSEL R20, R20, R25, P3 ;  /* 0x0000001914147208 */ /* 0x000fe40001800000 */
[----:B------:R-:W-:-:S02]  /*05c0*/  SEL R7, R3, R10, P4 ;  /* 0x0000000a03077207 */ /* 0x000fc40002000000 */
[-C--:B------:R-:W-:Y:S02]  /*05d0*/  FSETP.GT.AND P4, PT, R22, R17.reuse, PT ;  /* 0x000000111600720b */ /* 0x080fe40003f84000 */
[----:B------:R-:W-:Y:S01]  /*05e0*/  @!P6 SEL R3, R4, R8, P5 ;  /* 0x000000080403e207 */ /* 0x000fe20002800000 */
[----:B------:R-:W-:Y:S01]  /*05f0*/  HADD2.F32 R2, -RZ, R2.H0_H0 ;  /* 0x20000002ff027230 */ /* 0x000fe20000004100 */
[----:B------:R-:W-:Y:S01]  /*0600*/  FSEL R17, R22, R17, P4 ;  /* 0x0000001116117208 */ /* 0x000fe20002000000 */
[----:B------:R-:W-:-:S03]  /*0610*/  VIADD R4, R6, 0x3 ;  /* 0x0000000306047836 */ /* 0x000fc60000000000 */
[----:B------:R-:W-:Y:S02]  /*0620*/  FSETP.GT.AND P5, PT, R2, R17, PT ;  /* 0x000000110200720b */ /* 0x000fe40003fa4000 */
[----:B------:R-:W-:Y:S02]  /*0630*/  SEL R7, R4, R7, P0 ;  /* 0x0000000704077207 */ /* 0x000fe40000000000 */
[----:B------:R-:W-:Y:S02]  /*0640*/  FSEL R17, R2, R17, P5 ;  /* 0x0000001102117208 */ /* 0x000fe40002800000 */
[----:B------:R-:W-:-:S04]  /*0650*/  IADD3 R2, PT, PT, R6, 0x4, RZ ;  /* 0x0000000406027810 */ /* 0x000fc80007ffe0ff */
[----:B------:R-:W-:Y:S02]  /*0660*/  SEL R7, R2, R7, P2 ;  /* 0x0000000702077207 */ /* 0x000fe40001000000 */
[----:B------:R-:W-:Y:S01]  /*0670*/  @!P3 SEL R2, R4, R3, P1 ;  /* 0x000000030402b207 */ /* 0x000fe20000800000 */
[C---:B------:R-:W-:Y:S02]  /*0680*/  VIADD R3, R6.reuse, 0x5 ;  /* 0x0000000506037836 */ /* 0x040fe40000000000 */
[----:B------:R-:W-:Y:S02]  /*0690*/  VIADD R4, R6, 0x6 ;  /* 0x0000000606047836 */ /* 0x000fe40000000000 */
[----:B------:R-:W-:Y:S01]  /*06a0*/  HADD2.F32 R28, -RZ, R28.H0_H0 ;  /* 0x2000001cff1c7230 */ /* 0x000fe20000004100 */
[----:B------:R-:W-:-:S04]  /*06b0*/  SEL R7, R3, R7, P4 ;  /* 0x0000000703077207 */ /* 0x000fc80002000000 */
[----:B------:R-:W-:Y:S02]  /*06c0*/  FSETP.GT.AND P1, PT, R28, R17, PT ;  /* 0x000000111c00720b */ /* 0x000fe40003f24000 */
[----:B------:R-:W-:Y:S02]  /*06d0*/  SEL R7, R4, R7, P5 ;  /* 0x0000000704077207 */ /* 0x000fe40002800000 */
[----:B------:R-:W-:Y:S02]  /*06e0*/  FSEL R10, R28, R17, P1 ;  /* 0x000000111c0a7208 */ /* 0x000fe40000800000 */
[----:B------:R-:W-:Y:S01]  /*06f0*/  LEA R5, R0, R5, 0x3 ;  /* 0x0000000500057211 */ /* 0x000fe200078e18ff */
[----:B--2---:R-:W-:-:S05]  /*0700*/  HADD2.F32 R9, -RZ, R9.H0_H0 ;  /* 0x20000009ff097230 */ /* 0x004fca0000004100 */
[----:B------:R-:W-:-:S04]  /*0710*/  FSETP.GT.AND P6, PT, R9, R20, PT ;  /* 0x000000140900720b */ /* 0x000fc80003fc4000 */
[----:B------:R-:W-:Y:S01]  /*0720*/  FSEL R9, R9, R20, P6 ;  /* 0x0000001409097208 */ /* 0x000fe20003000000 */
[----:B---3--:R-:W-:-:S05]  /*0730*/  HADD2.F32 R8, -RZ, R27.H0_H0 ;  /* 0x2000001bff087230 */ /* 0x008fca0000004100 */
[----:B------:R-:W-:-:S04]  /*0740*/  FSETP.GT.AND P0, PT, R8, R9, PT ;  /* 0x000000090800720b */ /* 0x000fc80003f04000 */
[----:B------:R-:W-:Y:S01]  /*0750*/  FSEL R8, R8, R9, P0 ;  /* 0x0000000908087208 */ /* 0x000fe20000000000 */
[----:B------:R-:W-:-:S05]  /*0760*/  HADD2.F32 R11, -RZ, R18.H0_H0 ;  /* 0x20000012ff0b7230 */ /* 0x000fca0000004100 */
[----:B------:R-:W-:-:S04]  /*0770*/  FSETP.GT.AND P2, PT, R11, R8, PT ;  /* 0x000000080b00720b */ /* 0x000fc80003f44000 */
[----:B------:R-:W-:Y:S01]  /*0780*/  FSEL R11, R11, R8, P2 ;  /* 0x000000080b0b7208 */ /* 0x000fe20001000000 */
[C---:B------:R-:W-:Y:S02]  /*0790*/  VIADD R8, R6.reuse, 0x7 ;  /* 0x0000000706087836 */ /* 0x040fe40000000000 */
[----:B------:R-:W-:-:S05]  /*07a0*/  VIADD R6, R6, 0x8 ;  /* 0x0000000806067836 */ /* 0x000fca0000000000 */
[----:B------:R-:W-:Y:S01]  /*07b0*/  ISETP.NE.AND P4, PT, R6, UR5, PT ;  /* 0x0000000506007c0c */ /* 0x000fe2000bf85270 */
[----:B------:R-:W-:Y:S01]  /*07c0*/  HADD2.F32 R9, -RZ, R16.H0_H0 ;  /* 0x20000010ff097230 */ /* 0x000fe20000004100 */
[----:B------:R-:W-:Y:S01]  /*07d0*/  @!P0 SEL R4, R3, R2, P6 ;  /* 0x0000000203048207 */ /* 0x000fe20003000000 */
[----:B------:R-:W-:Y:S01]  /*07e0*/  HADD2.F32 R26, -RZ, R29.H0_H0 ;  /* 0x2000001dff1a7230 */ /* 0x000fe20000004100 */
[----:B------:R-:W-:Y:S02]  /*07f0*/  SEL R7, R8, R7, P1 ;  /* 0x0000000708077207 */ /* 0x000fe40000800000 */
[----:B------:R-:W-:Y:S02]  /*0800*/  FSETP.GT.AND P3, PT, R9, R10, PT ;  /* 0x0000000a0900720b */ /* 0x000fe40003f64000 */
[----:B------:R-:W-:Y:S02]  /*0810*/  FSETP.GT.AND P0, PT, R26, R11, PT ;  /* 0x0000000b1a00720b */ /* 0x000fe40003f04000 */
[----:B------:R-:W-:-:S02]  /*0820*/  SEL R3, R8, R4, P2 ;  /* 0x0000000408037207 */ /* 0x000fc40001000000 */
[----:B------:R-:W-:Y:S02]  /*0830*/  FSEL R10, R9, R10, P3 ;  /* 0x0000000a090a7208 */ /* 0x000fe40001800000 */
[----:B------:R-:W-:Y:S02]  /*0840*/  FSEL R26, R26, R11, P0 ;  /* 0x0000000b1a1a7208 */ /* 0x000fe40000000000 */
[C---:B------:R-:W-:Y:S02]  /*0850*/  SEL R23, R6.reuse, R7, P3 ;  /* 0x0000000706177207 */ /* 0x040fe40001800000 */
[----:B------:R-:W-:Y:S01]  /*0860*/  SEL R8, R6, R3, P0 ;  /* 0x0000000306087207 */ /* 0x000fe20000000000 */
[----:B------:R-:W-:Y:S06]  /*0870*/  @P4 BRA `(.L_x_2) ;  /* 0xfffffff800604947 */ /* 0x000fec000383ffff */
[----:B------:R-:W-:-:S07]  /*0880*/  VIADD R9, R6, 0x1 ;  /* 0x0000000106097836 */ /* 0x000fce0000000000 */
.L_x_1:
[----:B------:R-:W-:-:S09]  /*0890*/  UISETP.NE.AND UP0, UPT, UR6, URZ, UPT ;  /* 0x000000ff0600728c */ /* 0x000fd2000bf05270 */
[----:B------:R-:W-:Y:S05]  /*08a0*/  BRA.U !UP0, `(.L_x_0) ;  /* 0x00000005088c7547 */ /* 0x000fea000b800000 */
[----:B------:R-:W-:Y:S02]  /*08b0*/  UISETP.GE.U32.AND UP0, UPT, UR6, 0x4, UPT ;  /* 0x000000040600788c */ /* 0x000fe4000bf06070 */
[----:B------:R-:W-:-:S04]  /*08c0*/  ULOP3.LUT UR5, UR4, 0x3, URZ, 0xc0, !UPT ;  /* 0x0000000304057892 */ /* 0x000fc8000f8ec0ff */
[----:B------:R-:W-:-:S03]  /*08d0*/  UISETP.NE.AND UP1, UPT, UR5, URZ, UPT ;  /* 0x000000ff0500728c */ /* 0x000fc6000bf25270 */
[----:B------:R-:W-:Y:S08]  /*08e0*/  BRA.U !UP0, `(.L_x_3) ;  /* 0x0000000108cc7547 */ /* 0x000ff0000b800000 */
[----:B------:R-:W-:-:S04]  /*08f0*/  IMAD R19, R9, R0, RZ ;  /* 0x0000000009137224 */ /* 0x000fc800078e02ff */
[----:B------:R-:W-:-:S04]  /*0900*/  IMAD.WIDE R24, R19, 0x2, R14 ;  /* 0x0000000213187825 */ /* 0x000fc800078e020e */
[----:B------:R-:W-:Y:S01]  /*0910*/  IMAD.WIDE R18, R19, 0x2, R12 ;  /* 0x0000000213127825 */ /* 0x000fe200078e020c */
[----:B------:R0:W2:Y:S04]  /*0920*/  LDG.E.U16 R22, desc[UR8][R24.64] ;  /* 0x0000000818167981 */ /* 0x0000a8000c1e1500 */
[----:B------:R1:W3:Y:S01]  /*0930*/  LDG.E.U16 R21, desc[UR8][R18.64] ;  /* 0x0000000812157981 */ /* 0x0002e2000c1e1500 */
[----:B------:R-:W-:-:S04]  /*0940*/  IMAD.WIDE R6, R0, 0x2, R18 ;  /* 0x0000000200067825 */ /* 0x000fc800078e0212 */
[C---:B0-----:R-:W-:Y:S01]  /*0950*/  IMAD.WIDE R24, R0.reuse, 0x2, R24 ;  /* 0x0000000200187825 */ /* 0x041fe200078e0218 */
[----:B------:R0:W4:Y:S04]  /*0960*/  LDG.E.U16 R11, desc[UR8][R6.64] ;  /* 0x00000008060b7981 */ /* 0x000128000c1e1500 */
[----:B------:R-:W0:Y:S01]  /*0970*/  LDG.E.U16 R20, desc[UR8][R24.64] ;  /* 0x0000000818147981 */ /* 0x000e22000c1e1500 */
[----:B------:R-:W-:-:S04]  /*0980*/  IMAD.WIDE R2, R0, 0x2, R24 ;  /* 0x0000000200027825 */ /* 0x000fc800078e0218 */
[C---:B------:R-:W-:Y:S01]  /*0990*/  IMAD.WIDE R4, R0.reuse, 0x2, R6 ;  /* 0x0000000200047825 */ /* 0x040fe200078e0206 */
[----:B------:R-:W5:Y:S03]  /*09a0*/  LDG.E.U16 R27, desc[UR8][R2.64] ;  /* 0x00000008021b7981 */ /* 0x000f66000c1e1500 */
[C---:B------:R-:W-:Y:S01]  /*09b0*/  IMAD.WIDE R16, R0.reuse, 0x2, R2 ;  /* 0x0000000200107825 */ /* 0x040fe200078e0202 */
[----:B------:R-:W5:Y:S03]  /*09c0*/  LDG.E.U16 R28, desc[UR8][R4.64] ;  /* 0x00000008041c7981 */ /* 0x000f66000c1e1500 */
[----:B-1----:R-:W-:Y:S02]  /*09d0*/  IMAD.WIDE R18, R0, 0x2, R4 ;  /* 0x0000000200127825 */ /* 0x002fe400078e0204 */
[----:B------:R-:W5:Y:S04]  /*09e0*/  LDG.E.U16 R16, desc[UR8][R16.64] ;  /* 0x0000000810107981 */ /* 0x000f68000c1e1500 */
[----:B------:R-:W5:Y:S01]  /*09f0*/  LDG.E.U16 R18, desc[UR8][R18.64] ;  /* 0x0000000812127981 */ /* 0x000f62000c1e1500 */
[----:B--2---:R-:W-:-:S02]  /*0a00*/  HADD2.F32 R29, -RZ, R22.H0_H0 ;  /* 0x20000016ff1d7230 */ /* 0x004fc40000004100 */
[----:B---3--:R-:W-:-:S03]  /*0a10*/  HADD2.F32 R21, -RZ, R21.H0_H0 ;  /* 0x20000015ff157230 */ /* 0x008fc60000004100 */
[----:B------:R-:W-:-:S04]  /*0a20*/  FSETP.GT.AND P3, PT, R29, R26, PT ;  /* 0x0000001a1d00720b */ /* 0x000fc80003f64000 */
[----:B------:R-:W-:Y:S02]  /*0a30*/  FSEL R26, R29, R26, P3 ;  /* 0x0000001a1d1a7208 */ /* 0x000fe40001800000 */
[----:B------:R-:W-:Y:S01]  /*0a40*/  FSETP.GT.AND P2, PT, R21, R10, PT ;  /* 0x0000000a1500720b */ /* 0x000fe20003f44000 */
[----:B0-----:R-:W-:-:S03]  /*0a50*/  HADD2.F32 R7, -RZ, R20.H0_H0 ;  /* 0x20000014ff077230 */ /* 0x001fc60000004100 */
[----:B------:R-:W-:Y:S01]  /*0a60*/  FSEL R10, R21, R10, P2 ;  /* 0x0000000a150a7208 */ /* 0x000fe20001000000 */
[----:B----4-:R-:W-:Y:S01]  /*0a70*/  HADD2.F32 R11, -RZ, R11.H0_H0 ;  /* 0x2000000bff0b7230 */ /* 0x010fe20000004100 */
[----:B------:R-:W-:Y:S01]  /*0a80*/  FSETP.GT.AND P5, PT, R7, R26, PT ;  /* 0x0000001a0700720b */ /* 0x000fe20003fa4000 */
[----:B-----5:R-:W-:-:S03]  /*0a90*/  HADD2.F32 R2, -RZ, R27.H0_H0 ;  /* 0x2000001bff027230 */ /* 0x020fc60000004100 */
[----:B------:R-:W-:Y:S02]  /*0aa0*/  FSETP.GT.AND P4, PT, R11, R10, PT ;  /* 0x0000000a0b00720b */ /* 0x000fe40003f84000 */
[----:B------:R-:W-:Y:S01]  /*0ab0*/  FSEL R7, R7, R26, P5 ;  /* 0x0000001a07077208 */ /* 0x000fe20002800000 */
[----:B------:R-:W-:Y:S01]  /*0ac0*/  HADD2.F32 R3, -RZ, R28.H0_H0 ;  /* 0x2000001cff037230 */ /* 0x000fe20000004100 */
[----:B------:R-:W-:Y:S02]  /*0ad0*/  FSEL R10, R11, R10, P4 ;  /* 0x0000000a0b0a7208 */ /* 0x000fe40002000000 */
[----:B------:R-:W-:Y:S01]  /*0ae0*/  FSETP.GT.AND P0, PT, R2, R7, PT ;  /* 0x000000070200720b */ /* 0x000fe20003f04000 */
[----:B------:R-:W-:-:S03]  /*0af0*/  HADD2.F32 R16, -RZ, R16.H0_H0 ;  /* 0x20000010ff107230 */ /* 0x000fc60000004100 */
[----:B------:R-:W-:Y:S01]  /*0b00*/  FSEL R7, R2, R7, P0 ;  /* 0x0000000702077208 */ /* 0x000fe20000000000 */
[----:B------:R-:W-:Y:S01]  /*0b10*/  VIADD R2, R9, 0x1 ;  /* 0x0000000109027836 */ /* 0x000fe20000000000 */
[-C--:B------:R-:W-:Y:S02]  /*0b20*/  FSETP.GT.AND P1, PT, R3, R10.reuse, PT ;  /* 0x0000000a0300720b */ /* 0x080fe40003f24000 */
[----:B------:R-:W-:Y:S02]  /*0b30*/  SEL R23, R9, R23, P2 ;  /* 0x0000001709177207 */ /* 0x000fe40001000000 */
[----:B------:R-:W-:Y:S01]  /*0b40*/  FSETP.GT.AND P6, PT, R16, R7, PT ;  /* 0x000000071000720b */ /* 0x000fe20003fc4000 */
[----:B------:R-:W-:Y:S01]  /*0b50*/  HADD2.F32 R5, -RZ, R18.H0_H0 ;  /* 0x20000012ff057230 */ /* 0x000fe20000004100 */
[----:B------:R-:W-:Y:S01]  /*0b60*/  FSEL R10, R3, R10, P1 ;  /* 0x0000000a030a7208 */ /* 0x000fe20000800000 */
[----:B------:R-:W-:Y:S01]  /*0b70*/  VIADD R3, R9, 0x2 ;  /* 0x0000000209037836 */ /* 0x000fe20000000000 */
[----:B------:R-:W-:-:S02]  /*0b80*/  SEL R23, R2, R23, P4 ;  /* 0x0000001702177207 */ /* 0x000fc40002000000 */
[C---:B------:R-:W-:Y:S01]  /*0b90*/  @!P5 SEL R2, R9.reuse, R8, P3 ;  /* 0x000000080902d207 */ /* 0x040fe20001800000 */
[----:B------:R-:W-:Y:S01]  /*0ba0*/  VIADD R8, R9, 0x3 ;  /* 0x0000000309087836 */ /* 0x000fe20000000000 */
[-C--:B------:R-:W-:Y:S02]  /*0bb0*/  FSETP.GT.AND P2, PT, R5, R10.reuse, PT ;  /* 0x0000000a0500720b */ /* 0x080fe40003f44000 */
[----:B------:R-:W-:Y:S02]  /*0bc0*/  SEL R23, R3, R23, P1 ;  /* 0x0000001703177207 */ /* 0x000fe40000800000 */
[----:B------:R-:W-:Y:S02]  /*0bd0*/  FSEL R10, R5, R10, P2 ;  /* 0x0000000a050a7208 */ /* 0x000fe40001000000 */
[----:B------:R-:W-:Y:S02]  /*0be0*/  SEL R23, R8, R23, P2 ;  /* 0x0000001708177207 */ /* 0x000fe40001000000 */
[----:B------:R-:W-:-:S02]  /*0bf0*/  FSEL R26, R16, R7, P6 ;  /* 0x00000007101a7208 */ /* 0x000fc40003000000 */
[----:B------:R-:W-:Y:S02]  /*0c00*/  @!P6 SEL R8, R3, R2, P0 ;  /* 0x000000020308e207 */ /* 0x000fe40000000000 */
[----:B------:R-:W-:-:S07]  /*0c10*/  IADD3 R9, PT, PT, R9, 0x4, RZ ;  /* 0x0000000409097810 */ /* 0x000fce0007ffe0ff */
.L_x_3:
[----:B------:R-:W-:Y:S05]  /*0c20*/  BRA.U !UP1, `(.L_x_0) ;  /* 0x0000000109ac7547 */ /* 0x000fea000b800000 */
[----:B------:R-:W-:Y:S02]  /*0c30*/  UISETP.NE.AND UP0, UPT, UR5, 0x1, UPT ;  /* 0x000000010500788c */ /* 0x000fe4000bf05270 */
[----:B------:R-:W-:-:S04]  /*0c40*/  ULOP3.LUT UR4, UR4, 0x1, URZ, 0xc0, !UPT ;  /* 0x0000000104047892 */ /* 0x000fc8000f8ec0ff */
[----:B------:R-:W-:-:S03]  /*0c50*/  UISETP.NE.U32.AND UP1, UPT, UR4, 0x1, UPT ;  /* 0x000000010400788c */ /* 0x000fc6000bf25070 */
[----:B------:R-:W-:Y:S08]  /*0c60*/  BRA.U !UP0, `(.L_x_4) ;  /* 0x00000001086c7547 */ /* 0x000ff0000b800000 */
[----:B------:R-:W-:-:S04]  /*0c70*/  IMAD R3, R9, R0, RZ ;  /* 0x0000000009037224 */ /* 0x000fc800078e02ff */
[----:B------:R-:W-:-:S05]  /*0c80*/  IMAD.WIDE R4, R3, 0x2, R14 ;  /* 0x0000000203047825 */ /* 0x000fca00078e020e */
[----:B------:R-:W2:Y:S01]  /*0c90*/  LDG.E.U16 R18, desc[UR8][R4.64] ;  /* 0x0000000804127981 */ /* 0x000ea2000c1e1500 */
[----:B------:R-:W-:-:S04]  /*0ca0*/  IMAD.WIDE R16, R0, 0x2, R4 ;  /* 0x0000000200107825 */ /* 0x000fc800078e0204 */
[----:B------:R-:W-:Y:S02]  /*0cb0*/  IMAD.WIDE R2, R3, 0x2, R12 ;  /* 0x0000000203027825 */ /* 0x000fe400078e020c */
[----:B------:R-:W3:Y:S04]  /*0cc0*/  LDG.E.U16 R16, desc[UR8][R16.64] ;  /* 0x0000000810107981 */ /* 0x000ee8000c1e1500 */
[----:B------:R0:W4:Y:S01]  /*0cd0*/  LDG.E.U16 R11, desc[UR8][R2.64] ;  /* 0x00000008020b7981 */ /* 0x000122000c1e1500 */
[----:B------:R-:W-:-:S06]  /*0ce0*/  IMAD.WIDE R6, R0, 0x2, R2 ;  /* 0x0000000200067825 */ /* 0x000fcc00078e0202 */
[----:B------:R-:W5:Y:S01]  /*0cf0*/  LDG.E.U16 R6, desc[UR8][R6.64] ;  /* 0x0000000806067981 */ /* 0x000f62000c1e1500 */
[----:B0-----:R-:W-:Y:S02]  /*0d00*/  VIADD R2, R9, 0x1 ;  /* 0x0000000109027836 */ /* 0x001fe40000000000 */
[----:B--2---:R-:W-:-:S05]  /*0d10*/  HADD2.F32 R19, -RZ, R18.H0_H0 ;  /* 0x20000012ff137230 */ /* 0x004fca0000004100 */
[----:B------:R-:W-:Y:S01]  /*0d20*/  FSETP.GT.AND P1, PT, R19, R26, PT ;  /* 0x0000001a1300720b */ /* 0x000fe20003f24000 */
[----:B---3--:R-:W-:-:S03]  /*0d30*/  HADD2.F32 R21, -RZ, R16.H0_H0 ;  /* 0x20000010ff157230 */ /* 0x008fc60000004100 */
[----:B------:R-:W-:Y:S01]  /*0d40*/  FSEL R26, R19, R26, P1 ;  /* 0x0000001a131a7208 */ /* 0x000fe20000800000 */
[----:B----4-:R-:W-:-:S03]  /*0d50*/  HADD2.F32 R11, -RZ, R11.H0_H0 ;  /* 0x2000000bff0b7230 */ /* 0x010fc60000004100 */
[----:B------:R-:W-:Y:S02]  /*0d60*/  FSETP.GT.AND P2, PT, R21, R26, PT ;  /* 0x0000001a1500720b */ /* 0x000fe40003f44000 */
[----:B------:R-:W-:Y:S01]  /*0d70*/  FSETP.GT.AND P0, PT, R11, R10, PT ;  /* 0x0000000a0b00720b */ /* 0x000fe20003f04000 */
[----:B-----5:R-:W-:-:S03]  /*0d80*/  HADD2.F32 R3, -RZ, R6.H0_H0 ;  /* 0x20000006ff037230 */ /* 0x020fc60000004100 */
[----:B------:R-:W-:Y:S02]  /*0d90*/  FSEL R10, R11, R10, P0 ;  /* 0x0000000a0b0a7208 */ /* 0x000fe40000000000 */
[----:B------:R-:W-:Y:S02]  /*0da0*/  SEL R23, R9, R23, P0 ;  /* 0x0000001709177207 */ /* 0x000fe40000000000 */
[----:B------:R-:W-:-:S04]  /*0db0*/  FSETP.GT.AND P0, PT, R3, R10, PT ;  /* 0x0000000a0300720b */ /* 0x000fc80003f04000 */
[----:B------:R-:W-:Y:S02]  /*0dc0*/  SEL R23, R2, R23, P0 ;  /* 0x0000001702177207 */ /* 0x000fe40000000000 */
[C---:B------:R-:W-:Y:S01]  /*0dd0*/  @!P2 SEL R2, R9.reuse, R8, P1 ;  /* 0x000000080902a207 */ /* 0x040fe20000800000 */
[----:B------:R-:W-:Y:S01]  /*0de0*/  VIADD R9, R9, 0x2 ;  /* 0x0000000209097836 */ /* 0x000fe20000000000 */
[----:B------:R-:W-:Y:S02]  /*0df0*/  FSEL R10, R3, R10, P0 ;  /* 0x0000000a030a7208 */ /* 0x000fe40000000000 */
[----:B------:R-:W-:Y:S01]  /*0e00*/  FSEL R26, R21, R26, P2 ;  /* 0x0000001a151a7208 */ /* 0x000fe20001000000 */
[----:B------:R-:W-:-:S07]  /*0e10*/  IMAD.MOV.U32 R8, RZ, RZ, R2 ;  /* 0x000000ffff087224 */ /* 0x000fce00078e0002 */
.L_x_4:
[----:B------:R-:W-:Y:S05]  /*0e20*/  BRA.U UP1, `(.L_x_0) ;  /* 0x00000001012c7547 */ /* 0x000fea000b800000 */
[----:B------:R-:W-:-:S04]  /*0e30*/  IMAD R3, R9, R0, RZ ;  /* 0x0000000009037224 */ /* 0x000fc800078e02ff */
[----:B------:R-:W-:-:S04]  /*0e40*/  IMAD.WIDE R12, R3, 0x2, R12 ;  /* 0x00000002030c7825 */ /* 0x000fc800078e020c */
[----:B------:R-:W-:Y:S02]  /*0e50*/  IMAD.WIDE R14, R3, 0x2, R14 ;  /* 0x00000002030e7825 */ /* 0x000fe400078e020e */
[----:B------:R-:W2:Y:S04]  /*0e60*/  LDG.E.U16 R12, desc[UR8][R12.64] ;  /* 0x000000080c0c7981 */ /* 0x000ea8000c1e1500 */
[----:B------:R-:W3:Y:S01]  /*0e70*/  LDG.E.U16 R14, desc[UR8][R14.64] ;  /* 0x000000080e0e7981 */ /* 0x000ee2000c1e1500 */
[----:B--2---:R-:W-:Y:S02]  /*0e80*/  HADD2.F32 R3, -RZ, R12.H0_H0 ;  /* 0x2000000cff037230 */ /* 0x004fe40000004100 */
[----:B---3--:R-:W-:-:S03]  /*0e90*/  HADD2.F32 R5, -RZ, R14.H0_H0 ;  /* 0x2000000eff057230 */ /* 0x008fc60000004100 */
[----:B------:R-:W-:Y:S02]  /*0ea0*/  FSETP.GT.AND P0, PT, R3, R10, PT ;  /* 0x0000000a0300720b */ /* 0x000fe40003f04000 */
[----:B------:R-:W-:Y:S02]  /*0eb0*/  FSETP.GT.AND P1, PT, R5, R26, PT ;  /* 0x0000001a0500720b */ /* 0x000fe40003f24000 */
[C---:B------:R-:W-:Y:S02]  /*0ec0*/  SEL R23, R9.reuse, R23, P0 ;  /* 0x0000001709177207 */ /* 0x040fe40000000000 */
[----:B------:R-:W-:-:S09]  /*0ed0*/  SEL R8, R9, R8, P1 ;  /* 0x0000000809087207 */ /* 0x000fd20000800000 */
.L_x_0:
[----:B------:R-:W-:-:S13]  /*0ee0*/  ISETP.NE.AND P0, PT, R23, R8, PT ;  /* 0x000000081700720c */ /* 0x000fda0003f05270 */
[----:B------:R-:W-:Y:S05]  /*0ef0*/  @P0 EXIT ;  /* 0x000000000000094d */ /* 0x000fea0003800000 */
[----:B------:R-:W0:Y:S01]  /*0f00*/  S2R R0, SR_LANEID ;  /* 0x0000000000007919 */ /* 0x000e220000000000 */
[----:B------:R-:W1:Y:S01]  /*0f10*/  LDC.64 R2, c[0x0][0x390] ;  /* 0x0000e400ff027b82 */ /* 0x000e620000000a00 */
[----:B------:R-:W-:Y:S02]  /*0f20*/  VOTEU.ANY UR4, UPT, PT ;  /* 0x0000000000047886 */ /* 0x000fe400038e0100 */
[----:B------:R-:W-:Y:S02]  /*0f30*/  UFLO.U32 UR5, UR4 ;  /* 0x00000004000572bd */ /* 0x000fe400080e0000 */
[----:B------:R-:W1:Y:S04]  /*0f40*/  POPC R5, UR4 ;  /* 0x0000000400057d09 */ /* 0x000e680008000000 */
[----:B0-----:R-:W-:-:S13]  /*0f50*/  ISETP.EQ.U32.AND P0, PT, R0, UR5, PT ;  /* 0x0000000500007c0c */ /* 0x001fda000bf02070 */
[----:B-1----:R-:W-:Y:S01]  /*0f60*/  @P0 REDG.E.ADD.STRONG.GPU desc[UR8][R2.64], R5 ;  /* 0x000000050200098e */ /* 0x002fe2000c12e108 */
[----:B------:R-:W-:Y:S05]  /*0f70*/  EXIT ;  /* 0x000000000000794d */ /* 0x000fea0003800000 */
.L_x_5:
[----:B------:R-:W-:-:S00]  /*0f80*/  BRA `(.L_x_5) ;  /* 0xfffffffc00fc7947 */ /* 0x000fc0000383ffff */
[----:B------:R-:W-:-:S00]  /*0f90*/  NOP ;  /* 0x0000000000007918 */ /* 0x000fc00000000000 */
        /* <DEDUP_REMOVED lines=14> */
.L_x_110:


//--------------------- .text._Z23updateBiasesBatchKernelP6__halfS0_S0_ddii --------------------------
	.section	.text._Z23updateBiasesBatchKernelP6__halfS0_S0_ddii,"ax",@progbits
	.align	128
        .global         _Z23updateBiasesBatchKernelP6__halfS0_S0_ddii
        .type           _Z23updateBiasesBatchKernelP6__halfS0_S0_ddii,@function
        .size           _Z23updateBiasesBatchKernelP6__halfS0_S0_ddii,(.L_x_107 - _Z23updateBiasesBatchKernelP6__halfS0_S0_ddii)
        .other          _Z23updateBiasesBatchKernelP6__halfS0_S0_ddii,@"STO_CUDA_ENTRY STV_DEFAULT"
_Z23updateBiasesBatchKernelP6__halfS0_S0_ddii:
.text._Z23updateBiasesBatchKernelP6__halfS0_S0_ddii:
[----:B------:R-:W-:Y:S01]  /*0000*/  LDC R1, c[0x0][0x37c] ;  /* 0x0000df00ff017b82 */ /* 0x000fe20000000800 */
[----:B------:R-:W0:Y:S07]  /*0010*/  S2R R3, SR_TID.X ;  /* 0x0000000000037919 */ /* 0x000e2e0000002100 */
[----:B------:R-:W0:Y:S01]  /*0020*/  S2UR UR4, SR_CTAID.X ;  /* 0x00000000000479c3 */ /* 0x000e220000002500 */
[----:B------:R-:W1:Y:S07]  /*0030*/  LDCU UR5, c[0x0][0x3a8] ;  /* 0x00007500ff0577ac */ /* 0x000e6e0008000800 */
[----:B------:R-:W0:Y:S02]  /*0040*/  LDC R0, c[0x0][0x360] ;  /* 0x0000d800ff007b82 */ /* 0x000e240000000800 */
[----:B0-----:R-:W-:-:S05]  /*0050*/  IMAD R0, R0, UR4, R3 ;  /* 0x0000000400007c24 */ /* 0x001fca000f8e0203 */
[----:B-1----:R-:W-:-:S13]  /*0060*/  ISETP.GE.AND P0, PT, R0, UR5, PT ;  /* 0x0000000500007c0c */ /* 0x002fda000bf06270 */
[----:B------:R-:W-:Y:S05]  /*0070*/  @P0 EXIT ;  /* 0x000000000000094d */ /* 0x000fea0003800000 */
[----:B------:R-:W0:Y:S01]  /*0080*/  LDCU UR12, c[0x0][0x3ac] ;  /* 0x00007580ff0c77ac */ /* 0x000e220008000800 */
[----:B------:R-:W-:Y:S01]  /*0090*/  PRMT R2, RZ, 0x7610, R2 ;  /* 0x00007610ff027816 */ /* 0x000fe20000000002 */
[----:B------:R-:W1:Y:S01]  /*00a0*/  LDCU.64 UR10, c[0x0][0x358] ;  /* 0x00006b00ff0a77ac */ /* 0x000e620008000a00 */
[----:B0-----:R-:W-:-:S09]  /*00b0*/  UISETP.GE.AND UP0, UPT, UR12, 0x1, UPT ;  /* 0x000000010c00788c */ /* 0x001fd2000bf06270 */
[----:B-1----:R-:W-:Y:S05]  /*00c0*/  BRA.U !UP0, `(.L_x_6) ;  /* 0x0000000508a07547 */ /* 0x002fea000b800000 */
[----:B------:R-:W-:Y:S02]  /*00d0*/  UISETP.GE.U32.AND UP1, UPT, UR12, 0x10, UPT ;  /* 0x000000100c00788c */ /* 0x000fe4000bf26070 */
[----:B------:R-:W-:Y:S01]  /*00e0*/  IMAD R3, R0, UR12, RZ ;  /* 0x0000000c00037c24 */ /* 0x000fe2000f8e02ff */
[----:B------:R-:W-:Y:S01]  /*00f0*/  ULOP3.LUT UR8, UR12, 0xf, URZ, 0xc0, !UPT ;  /* 0x0000000f0c087892 */ /* 0x000fe2000f8ec0ff */
[----:B------:R-:W-:-:S03]  /*0100*/  UMOV UR4, URZ ;  /* 0x000000ff00047c82 */ /* 0x000fc60008000000 */
[----:B------:R-:W-:Y:S02]  /*0110*/  UISETP.NE.AND UP0, UPT, UR8, URZ, UPT ;  /* 0x000000ff0800728c */ /* 0x000fe4000bf05270 */
[----:B------:R-:W-:Y:S09]  /*0120*/  BRA.U !UP1, `(.L_x_7) ;  /* 0x0000000109b47547 */ /* 0x000ff2000b800000 */
[----:B------:R-:W0:Y:S01]  /*0130*/  LDCU.64 UR6, c[0x0][0x388] ;  /* 0x00007100ff0677ac */ /* 0x000e220008000a00 */
[----:B------:R-:W-:Y:S01]  /*0140*/  MOV R6, R3 ;  /* 0x0000000300067202 */ /* 0x000fe20000000f00 */
[----:B------:R-:W-:-:S04]  /*0150*/  ULOP3.LUT UR4, UR12, 0x7ffffff0, URZ, 0xc0, !UPT ;  /* 0x7ffffff00c047892 */ /* 0x000fc8000f8ec0ff */
[----:B------:R-:W-:Y:S02]  /*0160*/  UIADD3 UR9, UPT, UPT, -UR4, URZ, URZ ;  /* 0x000000ff04097290 */ /* 0x000fe4000fffe1ff */
[----:B0-----:R-:W-:-:S04]  /*0170*/  UIADD3 UR5, UP1, UPT, UR6, 0x10, URZ ;  /* 0x0000001006057890 */ /* 0x001fc8000ff3e0ff */
[----:B------:R-:W-:-:S12]  /*0180*/  UIADD3.X UR6, UPT, UPT, URZ, UR7, URZ, UP1, !UPT ;  /* 0x00000007ff067290 */ /* 0x000fd80008ffe4ff */
.L_x_8:
[----:B------:R-:W-:Y:S02]  /*0190*/  MOV R4, UR5 ;  /* 0x0000000500047c02 */ /* 0x000fe40008000f00 */
[----:B------:R-:W-:-:S03]  /*01a0*/  MOV R5, UR6 ;  /* 0x0000000600057c02 */ /* 0x000fc60008000f00 */
[----:B------:R-:W-:-:S05]  /*01b0*/  IMAD.WIDE R4, R6, 0x2, R4 ;  /* 0x0000000206047825 */ /* 0x000fca00078e0204 */
[----:B------:R-:W2:Y:S04]  /*01c0*/  LDG.E.U16 R23, desc[UR10][R4.64+-0x10] ;  /* 0xfffff00a04177981 */ /* 0x000ea8000c1e1500 */
[----:B------:R-:W3:Y:S04]  /*01d0*/  LDG.E.U16 R8, desc[UR10][R4.64+-0xe] ;  /* 0xfffff20a04087981 */ /* 0x000ee8000c1e1500 */
[----:B------:R-:W4:Y:S04]  /*01e0*/  LDG.E.U16 R25, desc[UR10][R4.64+-0xc] ;  /* 0xfffff40a04197981 */ /* 0x000f28000c1e1500 */
[----:B------:R-:W5:Y:S04]  /*01f0*/  LDG.E.U16 R27, desc[UR10][R4.64+-0xa] ;  /* 0xfffff60a041b7981 */ /* 0x000f68000c1e1500 */
        /* <DEDUP_REMOVED lines=11> */
[----:B------:R-:W5:Y:S01]  /*02b0*/  LDG.E.U16 R21, desc[UR10][R4.64+0xe] ;  /* 0x00000e0a04157981 */ /* 0x000f62000c1e1500 */
[----:B------:R-:W-:Y:S01]  /*02c0*/  UIADD3 UR9, UPT, UPT, UR9, 0x10, URZ ;  /* 0x0000001009097890 */ /* 0x000fe2000fffe0ff */
[----:B------:R-:W-:-:S03]  /*02d0*/  IADD3 R6, PT, PT, R6, 0x10, RZ ;  /* 0x0000001006067810 */ /* 0x000fc60007ffe0ff */
[----:B------:R-:W-:Y:S01]  /*02e0*/  UISETP.NE.AND UP1, UPT, UR9, URZ, UPT ;  /* 0x000000ff0900728c */ /* 0x000fe2000bf25270 */
[----:B--2---:R-:W-:-:S04]  /*02f0*/  HADD2 R23, R2.H0_H0, R23.H0_H0 ;  /* 0x2000001702177230 */ /* 0x004fc80000000800 */
[----:B---3--:R-:W-:-:S04]  /*0300*/  HADD2 R8, R23.H0_H0, R8.H0_H0 ;  /* 0x2000000817087230 */ /* 0x008fc80000000800 */
[----:B----4-:R-:W-:-:S04]  /*0310*/  HADD2 R8, R8.H0_H0, R25.H0_H0 ;  /* 0x2000001908087230 */ /* 0x010fc80000000800 */
[----:B-----5:R-:W-:-:S04]  /*0320*/  HADD2 R8, R8.H0_H0, R27.H0_H0 ;  /* 0x2000001b08087230 */ /* 0x020fc80000000800 */
[----:B------:R-:W-:-:S04]  /*0330*/  HADD2 R8, R8.H0_H0, R29.H0_H0 ;  /* 0x2000001d08087230 */ /* 0x000fc80000000800 */
        /* <DEDUP_REMOVED lines=10> */
[----:B------:R-:W-:Y:S01]  /*03e0*/  HADD2 R2, R7.H0_H0, R21.H0_H0 ;  /* 0x2000001507027230 */ /* 0x000fe20000000800 */
[----:B------:R-:W-:Y:S06]  /*03f0*/  BRA.U UP1, `(.L_x_8) ;  /* 0xfffffffd01647547 */ /* 0x000fec000b83ffff */
.L_x_7:
[----:B------:R-:W-:Y:S05]  /*0400*/  BRA.U !UP0, `(.L_x_6) ;  /* 0x0000000108d07547 */ /* 0x000fea000b800000 */
[----:B------:R-:W-:Y:S02]  /*0410*/  UISETP.GE.U32.AND UP0, UPT, UR8, 0x8, UPT ;  /* 0x000000080800788c */ /* 0x000fe4000bf06070 */
[----:B------:R-:W-:-:S04]  /*0420*/  ULOP3.LUT UR6, UR12, 0x7, URZ, 0xc0, !UPT ;  /* 0x000000070c067892 */ /* 0x000fc8000f8ec0ff */
[----:B------:R-:W-:-:S03]  /*0430*/  UISETP.NE.AND UP1, UPT, UR6, URZ, UPT ;  /* 0x000000ff0600728c */ /* 0x000fc6000bf25270 */
[----:B------:R-:W-:Y:S08]  /*0440*/  BRA.U !UP0, `(.L_x_9) ;  /* 0x0000000108507547 */ /* 0x000ff0000b800000 */
[----:B------:R-:W0:Y:S01]  /*0450*/  LDC.64 R4, c[0x0][0x388] ;  /* 0x0000e200ff047b82 */ /* 0x000e220000000a00 */
[----:B------:R-:W-:-:S05]  /*0460*/  IADD3 R7, PT, PT, R3, UR4, RZ ;  /* 0x0000000403077c10 */ /* 0x000fca000fffe0ff */
[----:B0-----:R-:W-:-:S05]  /*0470*/  IMAD.WIDE R4, R7, 0x2, R4 ;  /* 0x0000000207047825 */ /* 0x001fca00078e0204 */
[----:B------:R-:W2:Y:S04]  /*0480*/  LDG.E.U16 R7, desc[UR10][R4.64] ;  /* 0x0000000a04077981 */ /* 0x000ea8000c1e1500 */
[----:B------:R-:W3:Y:S04]  /*0490*/  LDG.E.U16 R6, desc[UR10][R4.64+0x2] ;  /* 0x0000020a04067981 */ /* 0x000ee8000c1e1500 */
[----:B------:R-:W4:Y:S04]  /*04a0*/  LDG.E.U16 R9, desc[UR10][R4.64+0x4] ;  /* 0x0000040a04097981 */ /* 0x000f28000c1e1500 */
[----:B------:R-:W5:Y:S04]  /*04b0*/  LDG.E.U16 R11, desc[UR10][R4.64+0x6] ;  /* 0x0000060a040b7981 */ /* 0x000f68000c1e1500 */
[----:B------:R-:W5:Y:S04]  /*04c0*/  LDG.E.U16 R13, desc[UR10][R4.64+0x8] ;  /* 0x0000080a040d7981 */ /* 0x000f68000c1e1500 */
[----:B------:R-:W5:Y:S04]  /*04d0*/  LDG.E.U16 R15, desc[UR10][R4.64+0xa] ;  /* 0x00000a0a040f7981 */ /* 0x000f68000c1e1500 */
[----:B------:R-:W5:Y:S04]  /*04e0*/  LDG.E.U16 R17, desc[UR10][R4.64+0xc] ;  /* 0x00000c0a04117981 */ /* 0x000f68000c1e1500 */
[----:B------:R-:W5:Y:S01]  /*04f0*/  LDG.E.U16 R19, desc[UR10][R4.64+0xe] ;  /* 0x00000e0a04137981 */ /* 0x000f62000c1e1500 */
[----:B------:R-:W-:Y:S01]  /*0500*/  UIADD3 UR4, UPT, UPT, UR4, 0x8, URZ ;  /* 0x0000000804047890 */ /* 0x000fe2000fffe0ff */
[----:B--2---:R-:W-:-:S04]  /*0510*/  HADD2 R7, R2.H0_H0, R7.H0_H0 ;  /* 0x2000000702077230 */ /* 0x004fc80000000800 */
[----:B---3--:R-:W-:-:S04]  /*0520*/  HADD2 R6, R7.H0_H0, R6.H0_H0 ;  /* 0x2000000607067230 */ /* 0x008fc80000000800 */
[----:B----4-:R-:W-:-:S04]  /*0530*/  HADD2 R6, R6.H0_H0, R9.H0_H0 ;  /* 0x2000000906067230 */ /* 0x010fc80000000800 */
[----:B-----5:R-:W-:-:S04]  /*0540*/  HADD2 R6, R6.H0_H0, R11.H0_H0 ;  /* 0x2000000b06067230 */ /* 0x020fc80000000800 */
[----:B------:R-:W-:-:S04]  /*0550*/  HADD2 R6, R6.H0_H0, R13.H0_H0 ;  /* 0x2000000d06067230 */ /* 0x000fc80000000800 */
[----:B------:R-:W-:-:S04]  /*0560*/  HADD2 R6, R6.H0_H0, R15.H0_H0 ;  /* 0x2000000f06067230 */ /* 0x000fc80000000800 */
[----:B------:R-:W-:-:S04]  /*0570*/  HADD2 R6, R6.H0_H0, R17.H0_H0 ;  /* 0x2000001106067230 */ /* 0x000fc80000000800 */
[----:B------:R-:W-:-:S07]  /*0580*/  HADD2 R2, R6.H0_H0, R19.H0_H0 ;  /* 0x2000001306027230 */ /* 0x000fce0000000800 */
.L_x_9:
        /* <DEDUP_REMOVED lines=11> */
[----:B------:R-:W5:Y:S01]  /*0640*/  LDG.E.U16 R11, desc[UR10][R4.64+0x6] ;  /* 0x0000060a040b7981 */ /* 0x000f62000c1e1500 */
[----:B------:R-:W-:Y:S01]  /*0650*/  UIADD3 UR4, UPT, UPT, UR4, 0x4, URZ ;  /* 0x0000000404047890 */ /* 0x000fe2000fffe0ff */
[----:B--2---:R-:W-:-:S04]  /*0660*/  HADD2 R7, R2.H0_H0, R7.H0_H0 ;  /* 0x2000000702077230 */ /* 0x004fc80000000800 */
[----:B---3--:R-:W-:-:S04]  /*0670*/  HADD2 R6, R7.H0_H0, R6.H0_H0 ;  /* 0x2000000607067230 */ /* 0x008fc80000000800 */
[----:B----4-:R-:W-:-:S04]  /*0680*/  HADD2 R6, R6.H0_H0, R9.H0_H0 ;  /* 0x2000000906067230 */ /* 0x010fc80000000800 */
[----:B-----5:R-:W-:-:S07]  /*0690*/  HADD2 R2, R6.H0_H0, R11.H0_H0 ;  /* 0x2000000b06027230 */ /* 0x020fce0000000800 */
.L_x_10:
[----:B------:R-:W-:Y:S05]  /*06a0*/  BRA.U !UP1, `(.L_x_6) ;  /* 0x0000000109287547 */ /* 0x000fea000b800000 */
[----:B------:R-:W0:Y:S01]  /*06b0*/  LDC.64 R6, c[0x0][0x388] ;  /* 0x0000e200ff067b82 */ /* 0x000e220000000a00 */
[----:B------:R-:W-:Y:S01]  /*06c0*/  IADD3 R3, PT, PT, R3, UR4, RZ ;  /* 0x0000000403037c10 */ /* 0x000fe2000fffe0ff */
[----:B------:R-:W-:-:S12]  /*06d0*/  UIADD3 UR5, UPT, UPT, -UR5, URZ, URZ ;  /* 0x000000ff05057290 */ /* 0x000fd8000fffe1ff */
.L_x_11:
[----:B0-----:R-:W-:-:S06]  /*06e0*/  IMAD.WIDE R4, R3, 0x2, R6 ;  /* 0x0000000203047825 */ /* 0x001fcc00078e0206 */
[----:B------:R-:W2:Y:S01]  /*06f0*/  LDG.E.U16 R5, desc[UR10][R4.64] ;  /* 0x0000000a04057981 */ /* 0x000ea2000c1e1500 */
[----:B------:R-:W-:Y:S01]  /*0700*/  UIADD3 UR5, UPT, UPT, UR5, 0x1, URZ ;  /* 0x0000000105057890 */ /* 0x000fe2000fffe0ff */
[----:B------:R-:W-:-:S03]  /*0710*/  IADD3 R3, PT, PT, R3, 0x1, RZ ;  /* 0x0000000103037810 */ /* 0x000fc60007ffe0ff */
[----:B------:R-:W-:Y:S01]  /*0720*/  UISETP.NE.AND UP0, UPT, UR5, URZ, UPT ;  /* 0x000000ff0500728c */ /* 0x000fe2000bf05270 */
[----:B--2---:R-:W-:-:S08]  /*0730*/  HADD2 R2, R2.H0_H0, R5.H0_H0 ;  /* 0x2000000502027230 */ /* 0x004fd00000000800 */
[----:B------:R-:W-:Y:S05]  /*0740*/  BRA.U UP0, `(.L_x_11) ;  /* 0xfffffffd00e47547 */ /* 0x000fea000b83ffff */
.L_x_6:
[----:B------:R-:W0:Y:S01]  /*0750*/  LDC.64 R4, c[0x0][0x390] ;  /* 0x0000e400ff047b82 */ /* 0x000e220000000a00 */
[----:B------:R-:W1:Y:S01]  /*0760*/  I2F.F64 R6, UR12 ;  /* 0x0000000c00067d12 */ /* 0x000e620008201c00 */
[----:B------:R-:W2:Y:S06]  /*0770*/  LDCU.64 UR4, c[0x0][0x3a0] ;  /* 0x00007400ff0477ac */ /* 0x000eac0008000a00 */
[----:B------:R-:W3:Y:S01]  /*0780*/  LDC.64 R14, c[0x0][0x398] ;  /* 0x0000e600ff0e7b82 */ /* 0x000ee20000000a00 */
[----:B0-----:R-:W-:-:S05]  /*0790*/  IMAD.WIDE R4, R0, 0x2, R4 ;  /* 0x0000000200047825 */ /* 0x001fca00078e0204 */
[----:B------:R-:W4:Y:S01]  /*07a0*/  LDG.E.U16 R16, desc[UR10][R4.64] ;  /* 0x0000000a04107981 */ /* 0x000f22000c1e1500 */
[----:B-1----:R-:W0:Y:S01]  /*07b0*/  MUFU.RCP64H R9, R7 ;  /* 0x0000000700097308 */ /* 0x002e220000001800 */
[----:B------:R-:W-:-:S04]  /*07c0*/  IADD3 R8, PT, PT, R7, 0x300402, RZ ;  /* 0x0030040207087810 */ /* 0x000fc80007ffe0ff */
[----:B------:R-:W-:-:S03]  /*07d0*/  FSETP.GEU.AND P0, PT, |R8|, 5.8789094863358348022e-39, PT ;  /* 0x004004020800780b */ /* 0x000fc60003f0e200 */
[----:B--2---:R-:W1:Y:S08]  /*07e0*/  F2F.F32.F64 R3, UR4 ;  /* 0x0000000400037d10 */ /* 0x004e700008301000 */
[----:B---3--:R-:W2:Y:S01]  /*07f0*/  F2F.F32.F64 R14, R14 ;  /* 0x0000000e000e7310 */ /* 0x008ea20000301000 */
[----:B0-----:R-:W-:Y:S01]  /*0800*/  DFMA R10, -R6, R8, 1 ;  /* 0x3ff00000060a742b */ /* 0x001fe20000000108 */
[----:B-1----:R-:W-:-:S07]  /*0810*/  F2FP.F16.F32.PACK_AB R3, RZ, R3 ;  /* 0x00000003ff03723e */ /* 0x002fce00000000ff */
[----:B------:R-:W-:-:S08]  /*0820*/  DFMA R10, R10, R10, R10 ;  /* 0x0000000a0a0a722b */ /* 0x000fd0000000000a */
[----:B------:R-:W-:Y:S01]  /*0830*/  DFMA R10, R8, R10, R8 ;  /* 0x0000000a080a722b */ /* 0x000fe20000000008 */
[----:B--2---:R-:W-:-:S07]  /*0840*/  F2FP.F16.F32.PACK_AB R8, RZ, R14 ;  /* 0x0000000eff08723e */ /* 0x004fce00000000ff */
[----:B------:R-:W-:-:S08]  /*0850*/  DFMA R12, -R6, R10, 1 ;  /* 0x3ff00000060c742b */ /* 0x000fd0000000010a */
[----:B------:R-:W-:Y:S01]  /*0860*/  DFMA R10, R10, R12, R10 ;  /* 0x0000000c0a0a722b */ /* 0x000fe2000000000a */
[----:B----4-:R-:W-:Y:S01]  /*0870*/  HMUL2 R3, R3.H0_H0, R16.H0_H0 ;  /* 0x2000001003037232 */ /* 0x010fe20000000800 */
[----:B------:R-:W-:Y:S09]  /*0880*/  @P0 BRA `(.L_x_12) ;  /* 0x0000000000180947 */ /* 0x000ff20003800000 */
[----:B------:R-:W-:Y:S02]  /*0890*/  LOP3.LUT R9, R7, 0x7fffffff, RZ, 0xc0, !PT ;  /* 0x7fffffff07097812 */ /* 0x000fe400078ec0ff */
[----:B------:R-:W-:Y:S02]  /*08a0*/  MOV R10, 0x8d0 ;  /* 0x000008d0000a7802 */ /* 0x000fe40000000f00 */
[----:B------:R-:W-:-:S07]  /*08b0*/  IADD3 R14, PT, PT, R9, -0x100000, RZ ;  /* 0xfff00000090e7810 */ /* 0x000fce0007ffe0ff */
[----:B------:R-:W-:Y:S05]  /*08c0*/  CALL.REL.NOINC `($__internal_0_$__cuda_sm20_dblrcp_rn_slowpath_v3) ;  /* 0x0000000000347944 */ /* 0x000fea0003c00000 */
[----:B------:R-:W-:Y:S02]  /*08d0*/  MOV R10, R12 ;  /* 0x0000000c000a7202 */ /* 0x000fe40000000f00 */
[----:B------:R-:W-:-:S07]  /*08e0*/  MOV R11, R13 ;  /* 0x0000000d000b7202 */ /* 0x000fce0000000f00 */
.L_x_12:
[----:B------:R-:W0:Y:S01]  /*08f0*/  F2F.F32.F64 R10, R10 ;  /* 0x0000000a000a7310 */ /* 0x000e220000301000 */
[----:B------:R-:W1:Y:S01]  /*0900*/  LDC.64 R6, c[0x0][0x380] ;  /* 0x0000e000ff067b82 */ /* 0x000e620000000a00 */
[----:B0-----:R-:W-:-:S05]  /*0910*/  F2FP.F16.F32.PACK_AB R9, RZ, R10 ;  /* 0x0000000aff09723e */ /* 0x001fca00000000ff */
[----:B------:R-:W-:-:S04]  /*0920*/  HMUL2 R9, R2.H0_H0, R9.H0_H0 ;  /* 0x2000000902097232 */ /* 0x000fc80000000800 */
[----:B------:R-:W-:Y:S02]  /*0930*/  HFMA2 R8, R8.H0_H0, R9.H0_H0, R3.H0_H0 ;  /* 0x2000000908087231 */ /* 0x000fe40000040803 */
[----:B-1----:R-:W-:-:S03]  /*0940*/  IMAD.WIDE R2, R0, 0x2, R6 ;  /* 0x0000000200027825 */ /* 0x002fc600078e0206 */
[----:B------:R-:W-:Y:S04]  /*0950*/  STG.E.U16 desc[UR10][R4.64], R8 ;  /* 0x0000000804007986 */ /* 0x000fe8000c10150a */
[----:B------:R-:W2:Y:S02]  /*0960*/  LDG.E.U16 R7, desc[UR10][R2.64] ;  /* 0x0000000a02077981 */ /* 0x000ea4000c1e1500 */
[----:B--2---:R-:W-:-:S05]  /*0970*/  HADD2 R7, R7.H0_H0, -R8.H0_H0 ;  /* 0xa000000807077230 */ /* 0x004fca0000000800 */
[----:B------:R-:W-:Y:S01]  /*0980*/  STG.E.U16 desc[UR10][R2.64], R7 ;  /* 0x0000000702007986 */ /* 0x000fe2000c10150a */
[----:B------:R-:W-:Y:S05]  /*0990*/  EXIT ;  /* 0x000000000000794d */ /* 0x000fea0003800000 */
        .weak           $__internal_0_$__cuda_sm20_dblrcp_rn_slowpath_v3
        .type           $__internal_0_$__cuda_sm20_dblrcp_rn_slowpath_v3,@function
        .size           $__internal_0_$__cuda_sm20_dblrcp_rn_slowpath_v3,(.L_x_107 - $__internal_0_$__cuda_sm20_dblrcp_rn_slowpath_v3)
$__internal_0_$__cuda_sm20_dblrcp_rn_slowpath_v3:
[----:B------:R-:W-:-:S14]  /*09a0*/  DSETP.GTU.AND P0, PT, |R6|, +INF , PT ;  /* 0x7ff000000600742a */ /* 0x000fdc0003f0c200 */
[----:B------:R-:W-:Y:S05]  /*09b0*/  @P0 BRA `(.L_x_13) ;  /* 0x00000000007c0947 */ /* 0x000fea0003800000 */
[----:B------:R-:W-:-:S04]  /*09c0*/  LOP3.LUT R9, R7, 0x7fffffff, RZ, 0xc0, !PT ;  /* 0x7fffffff07097812 */ /* 0x000fc800078ec0ff */
[----:B------:R-:W-:-:S04]  /*09d0*/  IADD3 R11, PT, PT, R9, -0x1, RZ ;  /* 0xffffffff090b7810 */ /* 0x000fc80007ffe0ff */
[----:B------:R-:W-:-:S13]  /*09e0*/  ISETP.GE.U32.AND P0, PT, R11, 0x7fefffff, PT ;  /* 0x7fefffff0b00780c */ /* 0x000fda0003f06070 */
[----:B------:R-:W-:Y:S02]  /*09f0*/  @P0 LOP3.LUT R13, R7, 0x7ff00000, RZ, 0x3c, !PT ;  /* 0x7ff00000070d0812 */ /* 0x000fe400078e3cff */
[----:B------:R-:W-:Y:S01]  /*0a00*/  @P0 MOV R12, RZ ;  /* 0x000000ff000c0202 */ /* 0x000fe20000000f00 */
[----:B------:R-:W-:Y:S06]  /*0a10*/  @P0 BRA `(.L_x_14) ;  /* 0x00000000006c0947 */ /* 0x000fec0003800000 */
[----:B------:R-:W-:-:S13]  /*0a20*/  ISETP.GE.U32.AND P0, PT, R9, 0x1000001, PT ;  /* 0x010000010900780c */ /* 0x000fda0003f06070 */
[----:B------:R-:W-:Y:S05]  /*0a30*/  @!P0 BRA `(.L_x_15) ;  /* 0x0000000000348947 */ /* 0x000fea0003800000 */
[----:B------:R-:W-:Y:S02]  /*0a40*/  IADD3 R13, PT, PT, R7, -0x3fe00000, RZ ;  /* 0xc0200000070d7810 */ /* 0x000fe40007ffe0ff */
[----:B------:R-:W-:Y:S02]  /*0a50*/  MOV R12, R6 ;  /* 0x00000006000c7202 */ /* 0x000fe40000000f00 */
[----:B------:R-:W0:Y:S04]  /*0a60*/  MUFU.RCP64H R15, R13 ;  /* 0x0000000d000f7308 */ /* 0x000e280000001800 */
[----:B0-----:R-:W-:-:S08]  /*0a70*/  DFMA R16, -R12, R14, 1 ;  /* 0x3ff000000c10742b */ /* 0x001fd0000000010e */
[----:B------:R-:W-:-:S08]  /*0a80*/  DFMA R16, R16, R16, R16 ;  /* 0x000000101010722b */ /* 0x000fd00000000010 */
[----:B------:R-:W-:-:S08]  /*0a90*/  DFMA R16, R14, R16, R14 ;  /* 0x000000100e10722b */ /* 0x000fd0000000000e */
[----:B------:R-:W-:-:S08]  /*0aa0*/  DFMA R14, -R12, R16, 1 ;  /* 0x3ff000000c0e742b */ /* 0x000fd00000000110 */
[----:B------:R-:W-:-:S08]  /*0ab0*/  DFMA R14, R16, R14, R16 ;  /* 0x0000000e100e722b */ /* 0x000fd00000000010 */
[----:B------:R-:W-:-:S08]  /*0ac0*/  DMUL R14, R14, 2.2250738585072013831e-308 ;  /* 0x001000000e0e7828 */ /* 0x000fd00000000000 */
[----:B------:R-:W-:-:S08]  /*0ad0*/  DFMA R6, -R6, R14, 1 ;  /* 0x3ff000000606742b */ /* 0x000fd0000000010e */
[----:B------:R-:W-:-:S08]  /*0ae0*/  DFMA R6, R6, R6, R6 ;  /* 0x000000060606722b */ /* 0x000fd00000000006 */
[----:B------:R-:W-:Y:S01]  /*0af0*/  DFMA R12, R14, R6, R14 ;  /* 0x000000060e0c722b */ /* 0x000fe2000000000e */
[----:B------:R-:W-:Y:S10]  /*0b00*/  BRA `(.L_x_14) ;  /* 0x0000000000307947 */ /* 0x000ff40003800000 */
.L_x_15:
[----:B------:R-:W-:Y:S01]  /*0b10*/  DMUL R6, R6, 8.11296384146066816958e+31 ;  /* 0x4690000006067828 */ /* 0x000fe20000000000 */
[----:B------:R-:W-:-:S05]  /*0b20*/  MOV R12, R14 ;  /* 0x0000000e000c7202 */ /* 0x000fca0000000f00 */
[----:B------:R-:W0:Y:S02]  /*0b30*/  MUFU.RCP64H R13, R7 ;  /* 0x00000007000d7308 */ /* 0x000e240000001800 */
[----:B0-----:R-:W-:-:S08]  /*0b40*/  DFMA R14, -R6, R12, 1 ;  /* 0x3ff00000060e742b */ /* 0x001fd0000000010c */
[----:B------:R-:W-:-:S08]  /*0b50*/  DFMA R14, R14, R14, R14 ;  /* 0x0000000e0e0e722b */ /* 0x000fd0000000000e */
[----:B------:R-:W-:-:S08]  /*0b60*/  DFMA R14, R12, R14, R12 ;  /* 0x0000000e0c0e722b */ /* 0x000fd0000000000c */
[----:B------:R-:W-:-:S08]  /*0b70*/  DFMA R12, -R6, R14, 1 ;  /* 0x3ff00000060c742b */ /* 0x000fd0000000010e */
[----:B------:R-:W-:-:S08]  /*0b80*/  DFMA R12, R14, R12, R14 ;  /* 0x0000000c0e0c722b */ /* 0x000fd0000000000e */
[----:B------:R-:W-:Y:S01]  /*0b90*/  DMUL R12, R12, 8.11296384146066816958e+31 ;  /* 0x469000000c0c7828 */ /* 0x000fe20000000000 */
[----:B------:R-:W-:Y:S10]  /*0ba0*/  BRA `(.L_x_14) ;  /* 0x0000000000087947 */ /* 0x000ff40003800000 */
.L_x_13:
[----:B------:R-:W-:Y:S02]  /*0bb0*/  LOP3.LUT R13, R7, 0x80000, RZ, 0xfc, !PT ;  /* 0x00080000070d7812 */ /* 0x000fe400078efcff */
[----:B------:R-:W-:-:S07]  /*0bc0*/  MOV R12, R6 ;  /* 0x00000006000c7202 */ /* 0x000fce0000000f00 */
.L_x_14:
[----:B------:R-:W-:-:S04]  /*0bd0*/  MOV R11, 0x0 ;  /* 0x00000000000b7802 */ /* 0x000fc80000000f00 */
[----:B------:R-:W-:Y:S05]  /*0be0*/  RET.REL.NODEC R10 `(_Z23updateBiasesBatchKernelP6__halfS0_S0_ddii) ;  /* 0xfffffff40a047950 */ /* 0x000fea0003c3ffff */
.L_x_16:
        /* <DEDUP_REMOVED lines=9> */
.L_x_107:


//--------------------- .text._Z24updateWeightsBatchKernelP6__halfS0_S0_S0_dddiii --------------------------
	.section	.text._Z24updateWeightsBatchKernelP6__halfS0_S0_S0_dddiii,"ax",@progbits
	.align	128
        .global         _Z24updateWeightsBatchKernelP6__halfS0_S0_S0_dddiii
        .type           _Z24updateWeightsBatchKernelP6__halfS0_S0_S0_dddiii,@function
        .size           _Z24updateWeightsBatchKernelP6__halfS0_S0_S0_dddiii,(.L_x_108 - _Z24updateWeightsBatchKernelP6__halfS0_S0_S0_dddiii)
        .other          _Z24updateWeightsBatchKernelP6__halfS0_S0_S0_dddiii,@"STO_CUDA_ENTRY STV_DEFAULT"
_Z24updateWeightsBatchKernelP6__halfS0_S0_S0_dddiii:
.text._Z24updateWeightsBatchKernelP6__halfS0_S0_S0_dddiii:
[----:B------:R-:W-:Y:S01]  /*0000*/  LDC R1, c[0x0][0x37c] ;  /* 0x0000df00ff017b82 */ /* 0x000fe20000000800 */
[----:B------:R-:W0:Y:S07]  /*0010*/  S2R R5, SR_TID.X ;  /* 0x0000000000057919 */ /* 0x000e2e0000002100 */
[----:B------:R-:W0:Y:S08]  /*0020*/  S2UR UR4, SR_CTAID.X ;  /* 0x00000000000479c3 */ /* 0x000e300000002500 */
[----:B------:R-:W0:Y:S08]  /*0030*/  LDC R0, c[0x0][0x360] ;  /* 0x0000d800ff007b82 */ /* 0x000e300000000800 */
[----:B------:R-:W1:Y:S01]  /*0040*/  LDC.64 R2, c[0x0][0x3b8] ;  /* 0x0000ee00ff027b82 */ /* 0x000e620000000a00 */
[----:B0-----:R-:W-:-:S02]  /*0050*/  IMAD R0, R0, UR4, R5 ;  /* 0x0000000400007c24 */ /* 0x001fc4000f8e0205 */
[----:B-1----:R-:W-:-:S05]  /*0060*/  IMAD R5, R3, R2, RZ ;  /* 0x0000000203057224 */ /* 0x002fca00078e02ff */
[----:B------:R-:W-:-:S13]  /*0070*/  ISETP.GE.AND P0, PT, R0, R5, PT ;  /* 0x000000050000720c */ /* 0x000fda0003f06270 */
[----:B------:R-:W-:Y:S05]  /*0080*/  @P0 EXIT ;  /* 0x000000000000094d */ /* 0x000fea0003800000 */
[----:B------:R-:W0:Y:S01]  /*0090*/  LDCU UR7, c[0x0][0x3c0] ;  /* 0x00007800ff0777ac */ /* 0x000e220008000800 */
[----:B------:R-:W-:Y:S01]  /*00a0*/  PRMT R14, RZ, 0x7610, R14 ;  /* 0x00007610ff0e7816 */ /* 0x000fe2000000000e */
[----:B------:R-:W1:Y:S01]  /*00b0*/  LDCU.64 UR8, c[0x0][0x358] ;  /* 0x00006b00ff0877ac */ /* 0x000e620008000a00 */
[----:B0-----:R-:W-:-:S09]  /*00c0*/  UISETP.GE.AND UP0, UPT, UR7, 0x1, UPT ;  /* 0x000000010700788c */ /* 0x001fd2000bf06270 */
[----:B-1----:R-:W-:Y:S05]  /*00d0*/  BRA.U !UP0, `(.L_x_17) ;  /* 0x0000000908a47547 */ /* 0x002fea000b800000 */
[----:B------:R-:W-:Y:S01]  /*00e0*/  IABS R7, R3 ;  /* 0x0000000300077213 */ /* 0x000fe20000000000 */
[----:B------:R-:W-:Y:S02]  /*00f0*/  UISETP.GE.U32.AND UP1, UPT, UR7, 0x10, UPT ;  /* 0x000000100700788c */ /* 0x000fe4000bf26070 */
[----:B------:R-:W-:Y:S01]  /*0100*/  ULOP3.LUT UR5, UR7, 0xf, URZ, 0xc0, !UPT ;  /* 0x0000000f07057892 */ /* 0x000fe2000f8ec0ff */
[----:B------:R-:W0:Y:S01]  /*0110*/  I2F.RP R2, R7 ;  /* 0x0000000700027306 */ /* 0x000e220000209400 */
[----:B------:R-:W-:Y:S02]  /*0120*/  UMOV UR4, URZ ;  /* 0x000000ff00047c82 */ /* 0x000fe40008000000 */
[----:B------:R-:W-:-:S05]  /*0130*/  UISETP.NE.AND UP0, UPT, UR5, URZ, UPT ;  /* 0x000000ff0500728c */ /* 0x000fca000bf05270 */
[----:B0-----:R-:W0:Y:S02]  /*0140*/  MUFU.RCP R2, R2 ;  /* 0x0000000200027308 */ /* 0x001e240000001000 */
[----:B0-----:R-:W-:-:S06]  /*0150*/  IADD3 R4, PT, PT, R2, 0xffffffe, RZ ;  /* 0x0ffffffe02047810 */ /* 0x001fcc0007ffe0ff */
[----:B------:R0:W1:Y:S02]  /*0160*/  F2I.FTZ.U32.TRUNC.NTZ R5, R4 ;  /* 0x0000000400057305 */ /* 0x000064000021f000 */
[----:B0-----:R-:W-:Y:S01]  /*0170*/  HFMA2 R4, -RZ, RZ, 0, 0 ;  /* 0x00000000ff047431 */ /* 0x001fe200000001ff */
[----:B-1----:R-:W-:-:S05]  /*0180*/  IADD3 R6, PT, PT, RZ, -R5, RZ ;  /* 0x80000005ff067210 */ /* 0x002fca0007ffe0ff */
[----:B------:R-:W-:Y:S01]  /*0190*/  IMAD R9, R6, R7, RZ ;  /* 0x0000000706097224 */ /* 0x000fe200078e02ff */
[----:B------:R-:W-:-:S03]  /*01a0*/  IABS R6, R0 ;  /* 0x0000000000067213 */ /* 0x000fc60000000000 */
[----:B------:R-:W-:-:S06]  /*01b0*/  IMAD.HI.U32 R5, R5, R9, R4 ;  /* 0x0000000905057227 */ /* 0x000fcc00078e0004 */
[----:B------:R-:W-:-:S05]  /*01c0*/  IMAD.HI.U32 R5, R5, R6, RZ ;  /* 0x0000000605057227 */ /* 0x000fca00078e00ff */
[----:B------:R-:W-:-:S05]  /*01d0*/  IADD3 R2, PT, PT, -R5, RZ, RZ ;  /* 0x000000ff05027210 */ /* 0x000fca0007ffe1ff */
[----:B------:R-:W-:-:S05]  /*01e0*/  IMAD R2, R7, R2, R6 ;  /* 0x0000000207027224 */ /* 0x000fca00078e0206 */
[----:B------:R-:W-:-:S13]  /*01f0*/  ISETP.GT.U32.AND P2, PT, R7, R2, PT ;  /* 0x000000020700720c */ /* 0x000fda0003f44070 */
[-C--:B------:R-:W-:Y:S02]  /*0200*/  @!P2 IADD3 R2, PT, PT, R2, -R7.reuse, RZ ;  /* 0x800000070202a210 */ /* 0x080fe40007ffe0ff */
[----:B------:R-:W-:Y:S02]  /*0210*/  @!P2 IADD3 R5, PT, PT, R5, 0x1, RZ ;  /* 0x000000010505a810 */ /* 0x000fe40007ffe0ff */
[----:B------:R-:W-:Y:S02]  /*0220*/  ISETP.GE.U32.AND P0, PT, R2, R7, PT ;  /* 0x000000070200720c */ /* 0x000fe40003f06070 */
[----:B------:R-:W-:Y:S02]  /*0230*/  LOP3.LUT R2, R0, R3, RZ, 0x3c, !PT ;  /* 0x0000000300027212 */ /* 0x000fe400078e3cff */
[----:B------:R-:W-:Y:S02]  /*0240*/  ISETP.NE.AND P2, PT, R3, RZ, PT ;  /* 0x000000ff0300720c */ /* 0x000fe40003f45270 */
[----:B------:R-:W-:-:S07]  /*0250*/  ISETP.GE.AND P1, PT, R2, RZ, PT ;  /* 0x000000ff0200720c */ /* 0x000fce0003f26270 */
[----:B------:R-:W-:-:S06]  /*0260*/  @P0 IADD3 R5, PT, PT, R5, 0x1, RZ ;  /* 0x0000000105050810 */ /* 0x000fcc0007ffe0ff */
[----:B------:R-:W-:Y:S02]  /*0270*/  @!P1 IADD3 R5, PT, PT, -R5, RZ, RZ ;  /* 0x000000ff05059210 */ /* 0x000fe40007ffe1ff */
[----:B------:R-:W-:-:S04]  /*0280*/  @!P2 LOP3.LUT R5, RZ, R3, RZ, 0x33, !PT ;  /* 0x00000003ff05a212 */ /* 0x000fc800078e33ff */
[C---:B------:R-:W-:Y:S01]  /*0290*/  IADD3 R8, PT, PT, -R5.reuse, RZ, RZ ;  /* 0x000000ff05087210 */ /* 0x040fe20007ffe1ff */
[----:B------:R-:W-:-:S04]  /*02a0*/  IMAD R7, R5, UR7, RZ ;  /* 0x0000000705077c24 */ /* 0x000fc8000f8e02ff */
[----:B------:R-:W-:-:S04]  /*02b0*/  IMAD R8, R3, R8, R0 ;  /* 0x0000000803087224 */ /* 0x000fc800078e0200 */
[----:B------:R-:W-:Y:S01]  /*02c0*/  IMAD R8, R8, UR7, RZ ;  /* 0x0000000708087c24 */ /* 0x000fe2000f8e02ff */
[----:B------:R-:W-:Y:S06]  /*02d0*/  BRA.U !UP1, `(.L_x_18) ;  /* 0x0000000109f47547 */ /* 0x000fec000b800000 */
[----:B------:R-:W-:Y:S01]  /*02e0*/  ULOP3.LUT UR4, UR7, 0x7ffffff0, URZ, 0xc0, !UPT ;  /* 0x7ffffff007047892 */ /* 0x000fe2000f8ec0ff */
[----:B------:R-:W-:Y:S02]  /*02f0*/  MOV R6, R8 ;  /* 0x0000000800067202 */ /* 0x000fe40000000f00 */
[----:B------:R-:W-:Y:S01]  /*0300*/  MOV R9, R7 ;  /* 0x0000000700097202 */ /* 0x000fe20000000f00 */
[----:B------:R-:W-:-:S12]  /*0310*/  UIADD3 UR6, UPT, UPT, -UR4, URZ, URZ ;  /* 0x000000ff04067290 */ /* 0x000fd8000fffe1ff */
.L_x_19:
[----:B------:R-:W0:Y:S08]  /*0320*/  LDC.64 R4, c[0x0][0x388] ;  /* 0x0000e200ff047b82 */ /* 0x000e300000000a00 */
[----:B------:R-:W1:Y:S01]  /*0330*/  LDC.64 R2, c[0x0][0x390] ;  /* 0x0000e400ff027b82 */ /* 0x000e620000000a00 */
[----:B0-----:R-:W-:-:S05]  /*0340*/  IMAD.WIDE R4, R9, 0x2, R4 ;  /* 0x0000000209047825 */ /* 0x001fca00078e0204 */
[----:B------:R-:W2:Y:S01]  /*0350*/  LDG.E.U16 R15, desc[UR8][R4.64] ;  /* 0x00000008040f7981 */ /* 0x000ea2000c1e1500 */
[----:B-1----:R-:W-:-:S03]  /*0360*/  IMAD.WIDE R2, R6, 0x2, R2 ;  /* 0x0000000206027825 */ /* 0x002fc600078e0202 */
[----:B------:R-:W3:Y:S04]  /*0370*/  LDG.E.U16 R24, desc[UR8][R4.64+0x2] ;  /* 0x0000020804187981 */ /* 0x000ee8000c1e1500 */
[----:B------:R-:W2:Y:S04]  /*0380*/  LDG.E.U16 R16, desc[UR8][R2.64] ;  /* 0x0000000802107981 */ /* 0x000ea8000c1e1500 */
[----:B------:R-:W3:Y:S04]  /*0390*/  LDG.E.U16 R25, desc[UR8][R2.64+0x2] ;  /* 0x0000020802197981 */ /* 0x000ee8000c1e1500 */
[----:B------:R-:W4:Y:S04]  /*03a0*/  LDG.E.U16 R18, desc[UR8][R4.64+0x4] ;  /* 0x0000040804127981 */ /* 0x000f28000c1e1500 */
        /* <DEDUP_REMOVED lines=12> */
[----:B--2---:R-:W-:-:S03]  /*0470*/  HFMA2 R15, R15.H0_H0, R16.H0_H0, R14.H0_H0 ;  /* 0x200000100f0f7231 */ /* 0x004fc6000004080e */
[----:B------:R-:W2:Y:S01]  /*0480*/  LDG.E.U16 R16, desc[UR8][R4.64+0xe] ;  /* 0x00000e0804107981 */ /* 0x000ea2000c1e1500 */
[----:B---3--:R-:W-:-:S03]  /*0490*/  HFMA2 R24, R24.H0_H0, R25.H0_H0, R15.H0_H0 ;  /* 0x2000001918187231 */ /* 0x008fc6000004080f */
[----:B------:R-:W3:Y:S04]  /*04a0*/  LDG.E.U16 R15, desc[UR8][R4.64+0x10] ;  /* 0x00001008040f7981 */ /* 0x000ee8000c1e1500 */
[----:B------:R-:W3:Y:S01]  /*04b0*/  LDG.E.U16 R14, desc[UR8][R2.64+0x10] ;  /* 0x00001008020e7981 */ /* 0x000ee2000c1e1500 */
[----:B----4-:R-:W-:-:S03]  /*04c0*/  HFMA2 R24, R18.H0_H0, R19.H0_H0, R24.H0_H0 ;  /* 0x2000001312187231 */ /* 0x010fc60000040818 */
[----:B------:R-:W4:Y:S04]  /*04d0*/  LDG.E.U16 R19, desc[UR8][R4.64+0x12] ;  /* 0x0000120804137981 */ /* 0x000f28000c1e1500 */
[----:B------:R-:W4:Y:S01]  /*04e0*/  LDG.E.U16 R18, desc[UR8][R2.64+0x12] ;  /* 0x0000120802127981 */ /* 0x000f22000c1e1500 */
[----:B-----5:R-:W-:-:S03]  /*04f0*/  HFMA2 R24, R21.H0_H0, R20.H0_H0, R24.H0_H0 ;  /* 0x2000001415187231 */ /* 0x020fc60000040818 */
[----:B------:R-:W5:Y:S04]  /*0500*/  LDG.E.U16 R21, desc[UR8][R4.64+0x14] ;  /* 0x0000140804157981 */ /* 0x000f68000c1e1500 */
[----:B------:R-:W5:Y:S01]  /*0510*/  LDG.E.U16 R20, desc[UR8][R2.64+0x14] ;  /* 0x0000140802147981 */ /* 0x000f62000c1e1500 */
[----:B------:R-:W-:-:S03]  /*0520*/  HFMA2 R24, R23.H0_H0, R22.H0_H0, R24.H0_H0 ;  /* 0x2000001617187231 */ /* 0x000fc60000040818 */
[----:B------:R-:W5:Y:S04]  /*0530*/  LDG.E.U16 R23, desc[UR8][R4.64+0x16] ;  /* 0x0000160804177981 */ /* 0x000f68000c1e1500 */
[----:B------:R-:W5:Y:S01]  /*0540*/  LDG.E.U16 R22, desc[UR8][R2.64+0x16] ;  /* 0x0000160802167981 */ /* 0x000f62000c1e1500 */
[----:B------:R-:W-:-:S03]  /*0550*/  HFMA2 R24, R11.H0_H0, R10.H0_H0, R24.H0_H0 ;  /* 0x2000000a0b187231 */ /* 0x000fc60000040818 */
[----:B------:R-:W5:Y:S04]  /*0560*/  LDG.E.U16 R11, desc[UR8][R4.64+0x18] ;  /* 0x00001808040b7981 */ /* 0x000f68000c1e1500 */
[----:B------:R-:W5:Y:S01]  /*0570*/  LDG.E.U16 R10, desc[UR8][R2.64+0x18] ;  /* 0x00001808020a7981 */ /* 0x000f62000c1e1500 */
[----:B------:R-:W-:-:S03]  /*0580*/  HFMA2 R28, R13.H0_H0, R12.H0_H0, R24.H0_H0 ;  /* 0x2000000c0d1c7231 */ /* 0x000fc60000040818 */
[----:B------:R-:W5:Y:S04]  /*0590*/  LDG.E.U16 R25, desc[UR8][R4.64+0x1a] ;  /* 0x00001a0804197981 */ /* 0x000f68000c1e1500 */
[----:B------:R-:W5:Y:S04]  /*05a0*/  LDG.E.U16 R24, desc[UR8][R2.64+0x1a] ;  /* 0x00001a0802187981 */ /* 0x000f68000c1e1500 */
[----:B------:R0:W5:Y:S04]  /*05b0*/  LDG.E.U16 R13, desc[UR8][R4.64+0x1c] ;  /* 0x00001c08040d7981 */ /* 0x000168000c1e1500 */
[----:B------:R-:W5:Y:S01]  /*05c0*/  LDG.E.U16 R12, desc[UR8][R2.64+0x1c] ;  /* 0x00001c08020c7981 */ /* 0x000f62000c1e1500 */
[----:B------:R-:W-:-:S04]  /*05d0*/  UIADD3 UR6, UPT, UPT, UR6, 0x10, URZ ;  /* 0x0000001006067890 */ /* 0x000fc8000fffe0ff */
[----:B------:R-:W-:Y:S01]  /*05e0*/  UISETP.NE.AND UP1, UPT, UR6, URZ, UPT ;  /* 0x000000ff0600728c */ /* 0x000fe2000bf25270 */
[----:B------:R-:W-:Y:S02]  /*05f0*/  IADD3 R9, PT, PT, R9, 0x10, RZ ;  /* 0x0000001009097810 */ /* 0x000fe40007ffe0ff */
[----:B------:R-:W-:Y:S01]  /*0600*/  IADD3 R6, PT, PT, R6, 0x10, RZ ;  /* 0x0000001006067810 */ /* 0x000fe20007ffe0ff */
[----:B--2---:R-:W-:-:S04]  /*0610*/  HFMA2 R16, R16.H0_H0, R17.H0_H0, R28.H0_H0 ;  /* 0x2000001110107231 */ /* 0x004fc8000004081c */
[----:B---3--:R-:W-:-:S04]  /*0620*/  HFMA2 R14, R15.H0_H0, R14.H0_H0, R16.H0_H0 ;  /* 0x2000000e0f0e7231 */ /* 0x008fc80000040810 */
[----:B----4-:R-:W-:-:S04]  /*0630*/  HFMA2 R14, R19.H0_H0, R18.H0_H0, R14.H0_H0 ;  /* 0x20000012130e7231 */ /* 0x010fc8000004080e */
[----:B-----5:R-:W-:-:S04]  /*0640*/  HFMA2 R14, R21.H0_H0, R20.H0_H0, R14.H0_H0 ;  /* 0x20000014150e7231 */ /* 0x020fc8000004080e */
[----:B0-----:R-:W-:-:S04]  /*0650*/  HFMA2 R5, R23.H0_H0, R22.H0_H0, R14.H0_H0 ;  /* 0x2000001617057231 */ /* 0x001fc8000004080e */
[----:B------:R-:W-:-:S04]  /*0660*/  HFMA2 R5, R11.H0_H0, R10.H0_H0, R5.H0_H0 ;  /* 0x2000000a0b057231 */ /* 0x000fc80000040805 */
[----:B------:R-:W-:-:S04]  /*0670*/  HFMA2 R5, R25.H0_H0, R24.H0_H0, R5.H0_H0 ;  /* 0x2000001819057231 */ /* 0x000fc80000040805 */
[----:B------:R-:W-:-:S04]  /*0680*/  HFMA2 R13, R13.H0_H0, R12.H0_H0, R5.H0_H0 ;  /* 0x2000000c0d0d7231 */ /* 0x000fc80000040805 */
[----:B------:R-:W-:Y:S01]  /*0690*/  HFMA2 R14, R27.H0_H0, R26.H0_H0, R13.H0_H0 ;  /* 0x2000001a1b0e7231 */ /* 0x000fe2000004080d */
[----:B------:R-:W-:Y:S06]  /*06a0*/  BRA.U UP1, `(.L_x_19) ;  /* 0xfffffffd011c7547 */ /* 0x000fec000b83ffff */
.L_x_18:
[----:B------:R-:W-:Y:S05]  /*06b0*/  BRA.U !UP0, `(.L_x_17) ;  /* 0x00000005082c7547 */ /* 0x000fea000b800000 */
[----:B------:R-:W-:Y:S02]  /*06c0*/  UISETP.GE.U32.AND UP0, UPT, UR5, 0x8, UPT ;  /* 0x000000080500788c */ /* 0x000fe4000bf06070 */
[----:B------:R-:W-:-:S04]  /*06d0*/  ULOP3.LUT UR6, UR7, 0x7, URZ, 0xc0, !UPT ;  /* 0x0000000707067892 */ /* 0x000fc8000f8ec0ff */
[----:B------:R-:W-:-:S03]  /*06e0*/  UISETP.NE.AND UP1, UPT, UR6, URZ, UPT ;  /* 0x000000ff0600728c */ /* 0x000fc6000bf25270 */
[----:B------:R-:W-:Y:S08]  /*06f0*/  BRA.U !UP0, `(.L_x_20) ;  /* 0x00000001087c7547 */ /* 0x000ff0000b800000 */
[----:B------:R-:W0:Y:S01]  /*0700*/  LDC.64 R2, c[0x0][0x388] ;  /* 0x0000e200ff027b82 */ /* 0x000e220000000a00 */
[----:B------:R-:W-:Y:S02]  /*0710*/  IADD3 R9, PT, PT, R7, UR4, RZ ;  /* 0x0000000407097c10 */ /* 0x000fe4000fffe0ff */
[----:B------:R-:W-:-:S05]  /*0720*/  IADD3 R11, PT, PT, R8, UR4, RZ ;  /* 0x00000004080b7c10 */ /* 0x000fca000fffe0ff */
[----:B------:R-:W1:Y:S01]  /*0730*/  LDC.64 R4, c[0x0][0x390] ;  /* 0x0000e400ff047b82 */ /* 0x000e620000000a00 */
[----:B0-----:R-:W-:-:S05]  /*0740*/  IMAD.WIDE R2, R9, 0x2, R2 ;  /* 0x0000000209027825 */ /* 0x001fca00078e0202 */
[----:B------:R-:W2:Y:S01]  /*0750*/  LDG.E.U16 R13, desc[UR8][R2.64+0x2] ;  /* 0x00000208020d7981 */ /* 0x000ea2000c1e1500 */
[----:B-1----:R-:W-:-:S03]  /*0760*/  IMAD.WIDE R4, R11, 0x2, R4 ;  /* 0x000000020b047825 */ /* 0x002fc600078e0204 */
[----:B------:R-:W3:Y:S04]  /*0770*/  LDG.E.U16 R15, desc[UR8][R2.64+0x4] ;  /* 0x00000408020f7981 */ /* 0x000ee8000c1e1500 */
[----:B------:R-:W4:Y:S04]  /*0780*/  LDG.E.U16 R11, desc[UR8][R2.64] ;  /* 0x00000008020b7981 */ /* 0x000f28000c1e1500 */
[----:B------:R-:W4:Y:S04]  /*0790*/  LDG.E.U16 R10, desc[UR8][R4.64] ;  /* 0x00000008040a7981 */ /* 0x000f28000c1e1500 */
[----:B------:R-:W2:Y:S04]  /*07a0*/  LDG.E.U16 R12, desc[UR8][R4.64+0x2] ;  /* 0x00000208040c7981 */ /* 0x000ea8000c1e1500 */
[----:B------:R-:W3:Y:S04]  /*07b0*/  LDG.E.U16 R16, desc[UR8][R4.64+0x4] ;  /* 0x0000040804107981 */ /* 0x000ee8000c1e1500 */
        /* <DEDUP_REMOVED lines=8> */
[----:B------:R0:W5:Y:S04]  /*0840*/  LDG.E.U16 R24, desc[UR8][R2.64+0xe] ;  /* 0x00000e0802187981 */ /* 0x000168000c1e1500 */
[----:B------:R-:W5:Y:S01]  /*0850*/  LDG.E.U16 R23, desc[UR8][R4.64+0xe] ;  /* 0x00000e0804177981 */ /* 0x000f62000c1e1500 */
[----:B------:R-:W-:Y:S01]  /*0860*/  UIADD3 UR4, UPT, UPT, UR4, 0x8, URZ ;  /* 0x0000000804047890 */ /* 0x000fe2000fffe0ff */
[----:B----4-:R-:W-:-:S04]  /*0870*/  HFMA2 R10, R11.H0_H0, R10.H0_H0, R14.H0_H0 ;  /* 0x2000000a0b0a7231 */ /* 0x010fc8000004080e */
[----:B--2---:R-:W-:-:S04]  /*0880*/  HFMA2 R10, R13.H0_H0, R12.H0_H0, R10.H0_H0 ;  /* 0x2000000c0d0a7231 */ /* 0x004fc8000004080a */
[----:B---3--:R-:W-:-:S04]  /*0890*/  HFMA2 R10, R15.H0_H0, R16.H0_H0, R10.H0_H0 ;  /* 0x200000100f0a7231 */ /* 0x008fc8000004080a */
[----:B-----5:R-:W-:-:S04]  /*08a0*/  HFMA2 R10, R17.H0_H0, R18.H0_H0, R10.H0_H0 ;  /* 0x20000012110a7231 */ /* 0x020fc8000004080a */
[----:B------:R-:W-:-:S04]  /*08b0*/  HFMA2 R10, R19.H0_H0, R20.H0_H0, R10.H0_H0 ;  /* 0x20000014130a7231 */ /* 0x000fc8000004080a */
[----:B0-----:R-:W-:-:S04]  /*08c0*/  HFMA2 R3, R21.H0_H0, R22.H0_H0, R10.H0_H0 ;  /* 0x2000001615037231 */ /* 0x001fc8000004080a */
[----:B------:R-:W-:-:S04]  /*08d0*/  HFMA2 R3, R9.H0_H0, R6.H0_H0, R3.H0_H0 ;  /* 0x2000000609037231 */ /* 0x000fc80000040803 */
[----:B------:R-:W-:-:S07]  /*08e0*/  HFMA2 R14, R24.H0_H0, R23.H0_H0, R3.H0_H0 ;  /* 0x20000017180e7231 */ /* 0x000fce0000040803 */
.L_x_20:
        /* <DEDUP_REMOVED lines=13> */
[----:B------:R-:W2:Y:S04]  /*09c0*/  LDG.E.U16 R6, desc[UR8][R4.64] ;  /* 0x0000000804067981 */ /* 0x000ea8000c1e1500 */
[----:B------:R-:W4:Y:S04]  /*09d0*/  LDG.E.U16 R11, desc[UR8][R2.64+0x2] ;  /* 0x00000208020b7981 */ /* 0x000f28000c1e1500 */
[----:B------:R-:W4:Y:S04]  /*09e0*/  LDG.E.U16 R10, desc[UR8][R4.64+0x2] ;  /* 0x00000208040a7981 */ /* 0x000f28000c1e1500 */
[----:B------:R-:W3:Y:S04]  /*09f0*/  LDG.E.U16 R12, desc[UR8][R4.64+0x4] ;  /* 0x00000408040c7981 */ /* 0x000ee8000c1e1500 */
[----:B------:R-:W5:Y:S04]  /*0a00*/  LDG.E.U16 R15, desc[UR8][R2.64+0x6] ;  /* 0x00000608020f7981 */ /* 0x000f68000c1e1500 */
[----:B------:R-:W5:Y:S01]  /*0a10*/  LDG.E.U16 R16, desc[UR8][R4.64+0x6] ;  /* 0x0000060804107981 */ /* 0x000f62000c1e1500 */
[----:B------:R-:W-:Y:S01]  /*0a20*/  UIADD3 UR4, UPT, UPT, UR4, 0x4, URZ ;  /* 0x0000000404047890 */ /* 0x000fe2000fffe0ff */
[----:B--2---:R-:W-:-:S04]  /*0a30*/  HFMA2 R6, R9.H0_H0, R6.H0_H0, R14.H0_H0 ;  /* 0x2000000609067231 */ /* 0x004fc8000004080e */
[----:B----4-:R-:W-:-:S04]  /*0a40*/  HFMA2 R6, R11.H0_H0, R10.H0_H0, R6.H0_H0 ;  /* 0x2000000a0b067231 */ /* 0x010fc80000040806 */
[----:B---3--:R-:W-:-:S04]  /*0a50*/  HFMA2 R6, R13.H0_H0, R12.H0_H0, R6.H0_H0 ;  /* 0x2000000c0d067231 */ /* 0x008fc80000040806 */
[----:B-----5:R-:W-:-:S07]  /*0a60*/  HFMA2 R14, R15.H0_H0, R16.H0_H0, R6.H0_H0 ;  /* 0x200000100f0e7231 */ /* 0x020fce0000040806 */
.L_x_21:
[----:B------:R-:W-:Y:S05]  /*0a70*/  BRA.U !UP1, `(.L_x_17) ;  /* 0x00000001093c7547 */ /* 0x000fea000b800000 */
[----:B------:R-:W0:Y:S01]  /*0a80*/  LDC.64 R12, c[0x0][0x388] ;  /* 0x0000e200ff0c7b82 */ /* 0x000e220000000a00 */
[----:B------:R-:W-:Y:S01]  /*0a90*/  IADD3 R9, PT, PT, R8, UR4, RZ ;  /* 0x0000000408097c10 */ /* 0x000fe2000fffe0ff */
[----:B------:R-:W-:Y:S01]  /*0aa0*/  UIADD3 UR5, UPT, UPT, -UR5, URZ, URZ ;  /* 0x000000ff05057290 */ /* 0x000fe2000fffe1ff */
[----:B------:R-:W-:-:S05]  /*0ab0*/  IADD3 R7, PT, PT, R7, UR4, RZ ;  /* 0x0000000407077c10 */ /* 0x000fca000fffe0ff */
[----:B------:R-:W1:Y:S06]  /*0ac0*/  LDC.64 R10, c[0x0][0x390] ;  /* 0x0000e400ff0a7b82 */ /* 0x000e6c0000000a00 */
.L_x_22:
[----:B-1----:R-:W-:-:S04]  /*0ad0*/  IMAD.WIDE R2, R9, 0x2, R10 ;  /* 0x0000000209027825 */ /* 0x002fc800078e020a */
[----:B0-----:R-:W-:Y:S02]  /*0ae0*/  IMAD.WIDE R4, R7, 0x2, R12 ;  /* 0x0000000207047825 */ /* 0x001fe400078e020c */
[----:B------:R-:W2:Y:S04]  /*0af0*/  LDG.E.U16 R2, desc[UR8][R2.64] ;  /* 0x0000000802027981 */ /* 0x000ea8000c1e1500 */
[----:B------:R-:W2:Y:S01]  /*0b00*/  LDG.E.U16 R5, desc[UR8][R4.64] ;  /* 0x0000000804057981 */ /* 0x000ea2000c1e1500 */
[----:B------:R-:W-:Y:S01]  /*0b10*/  UIADD3 UR5, UPT, UPT, UR5, 0x1, URZ ;  /* 0x0000000105057890 */ /* 0x000fe2000fffe0ff */
[----:B------:R-:W-:Y:S02]  /*0b20*/  IADD3 R9, PT, PT, R9, 0x1, RZ ;  /* 0x0000000109097810 */ /* 0x000fe40007ffe0ff */
[----:B------:R-:W-:Y:S01]  /*0b30*/  IADD3 R7, PT, PT, R7, 0x1, RZ ;  /* 0x0000000107077810 */ /* 0x000fe20007ffe0ff */
[----:B------:R-:W-:Y:S01]  /*0b40*/  UISETP.NE.AND UP0, UPT, UR5, URZ, UPT ;  /* 0x000000ff0500728c */ /* 0x000fe2000bf05270 */
[----:B--2---:R-:W-:-:S08]  /*0b50*/  HFMA2 R14, R5.H0_H0, R2.H0_H0, R14.H0_H0 ;  /* 0x20000002050e7231 */ /* 0x004fd0000004080e */
[----:B------:R-:W-:Y:S05]  /*0b60*/  BRA.U UP0, `(.L_x_22) ;  /* 0xfffffffd00d87547 */ /* 0x000fea000b83ffff */
.L_x_17:
[----:B------:R-:W0:Y:S08]  /*0b70*/  I2F.F64 R4, UR7 ;  /* 0x0000000700047d12 */ /* 0x000e300008201c00 */
[----:B0-----:R-:W0:Y:S01]  /*0b80*/  MUFU.RCP64H R3, R5 ;  /* 0x0000000500037308 */ /* 0x001e220000001800 */
[----:B------:R-:W-:-:S04]  /*0b90*/  IADD3 R2, PT, PT, R5, 0x300402, RZ ;  /* 0x0030040205027810 */ /* 0x000fc80007ffe0ff */
[----:B------:R-:W-:Y:S02]  /*0ba0*/  FSETP.GEU.AND P0, PT, |R2|, 5.8789094863358348022e-39, PT ;  /* 0x004004020200780b */ /* 0x000fe40003f0e200 */
[----:B0-----:R-:W-:-:S08]  /*0bb0*/  DFMA R6, -R4, R2, 1 ;  /* 0x3ff000000406742b */ /* 0x001fd00000000102 */
[----:B------:R-:W-:-:S08]  /*0bc0*/  DFMA R6, R6, R6, R6 ;  /* 0x000000060606722b */ /* 0x000fd00000000006 */
[----:B------:R-:W-:-:S08]  /*0bd0*/  DFMA R6, R2, R6, R2 ;  /* 0x000000060206722b */ /* 0x000fd00000000002 */
[----:B------:R-:W-:-:S08]  /*0be0*/  DFMA R8, -R4, R6, 1 ;  /* 0x3ff000000408742b */ /* 0x000fd00000000106 */
[----:B------:R-:W-:Y:S01]  /*0bf0*/  DFMA R6, R6, R8, R6 ;  /* 0x000000080606722b */ /* 0x000fe20000000006 */
[----:B------:R-:W-:Y:S10]  /*0c00*/  @P0 BRA `(.L_x_23) ;  /* 0x0000000000100947 */ /* 0x000ff40003800000 */
[----:B------:R-:W-:-:S04]  /*0c10*/  LOP3.LUT R2, R5, 0x7fffffff, RZ, 0xc0, !PT ;  /* 0x7fffffff05027812 */ /* 0x000fc800078ec0ff */
[----:B------:R-:W-:Y:S02]  /*0c20*/  IADD3 R8, PT, PT, R2, -0x100000, RZ ;  /* 0xfff0000002087810 */ /* 0x000fe40007ffe0ff */
[----:B------:R-:W-:-:S07]  /*0c30*/  MOV R2, 0xc50 ;  /* 0x00000c5000027802 */ /* 0x000fce0000000f00 */
[----:B------:R-:W-:Y:S05]  /*0c40*/  CALL.REL.NOINC `($__internal_1_$__cuda_sm20_dblrcp_rn_slowpath_v3) ;  /* 0x00000000005c7944 */ /* 0x000fea0003c00000 */
.L_x_23:
[----:B------:R-:W0:Y:S01]  /*0c50*/  LDC.64 R2, c[0x0][0x380] ;  /* 0x0000e000ff027b82 */ /* 0x000e220000000a00 */
[----:B------:R-:W1:Y:S01]  /*0c60*/  LDCU.64 UR4, c[0x0][0x3b0] ;  /* 0x00007600ff0477ac */ /* 0x000e620008000a00 */
[----:B------:R-:W2:Y:S06]  /*0c70*/  LDCU.128 UR12, c[0x0][0x3a0] ;  /* 0x00007400ff0c77ac */ /* 0x000eac0008000c00 */
[----:B------:R-:W3:Y:S01]  /*0c80*/  LDC.64 R4, c[0x0][0x398] ;  /* 0x0000e600ff047b82 */ /* 0x000ee20000000a00 */
[----:B0-----:R-:W-:-:S05]  /*0c90*/  IMAD.WIDE R2, R0, 0x2, R2 ;  /* 0x0000000200027825 */ /* 0x001fca00078e0202 */
[----:B------:R-:W4:Y:S01]  /*0ca0*/  LDG.E.U16 R8, desc[UR8][R2.64] ;  /* 0x0000000802087981 */ /* 0x000f22000c1e1500 */
[----:B---3--:R-:W-:-:S05]  /*0cb0*/  IMAD.WIDE R4, R0, 0x2, R4 ;  /* 0x0000000200047825 */ /* 0x008fca00078e0204 */
[----:B------:R-:W3:Y:S01]  /*0cc0*/  LDG.E.U16 R11, desc[UR8][R4.64] ;  /* 0x00000008040b7981 */ /* 0x000ee2000c1e1500 */
[----:B------:R-:W-:Y:S08]  /*0cd0*/  F2F.F32.F64 R6, R6 ;  /* 0x0000000600067310 */ /* 0x000ff00000301000 */
[----:B-1----:R-:W0:Y:S08]  /*0ce0*/  F2F.F32.F64 R9, UR4 ;  /* 0x0000000400097d10 */ /* 0x002e300008301000 */
[----:B--2---:R-:W-:Y:S01]  /*0cf0*/  F2F.F32.F64 R0, UR14 ;  /* 0x0000000e00007d10 */ /* 0x004fe20008301000 */
[----:B0-----:R-:W-:-:S07]  /*0d00*/  F2FP.F16.F32.PACK_AB R7, R9, R6 ;  /* 0x000000060907723e */ /* 0x001fce00000000ff */
[----:B------:R-:W0:Y:S02]  /*0d10*/  F2F.F32.F64 R13, UR12 ;  /* 0x0000000c000d7d10 */ /* 0x000e240008301000 */
[----:B0-----:R-:W-:Y:S01]  /*0d20*/  F2FP.F16.F32.PACK_AB R0, R13, R0 ;  /* 0x000000000d00723e */ /* 0x001fe200000000ff */
[----:B----4-:R-:W-:-:S04]  /*0d30*/  HMUL2 R8, R7.H1_H1, R8.H0_H0 ;  /* 0x2000000807087232 */ /* 0x010fc80000000c00 */
[----:B------:R-:W-:-:S04]  /*0d40*/  HFMA2 R7, R14.H0_H0, R7.H0_H0, R8.H0_H0 ;  /* 0x200000070e077231 */ /* 0x000fc80000040808 */
[----:B------:R-:W-:-:S04]  /*0d50*/  HMUL2 R7, R0.H1_H1, R7.H0_H0 ;  /* 0x2000000700077232 */ /* 0x000fc80000000c00 */
[----:B---3--:R-:W-:-:S05]  /*0d60*/  HFMA2 R0, R0.H0_H0, R11.H0_H0, R7.H0_H0 ;  /* 0x2000000b00007231 */ /* 0x008fca0000040807 */
[----:B------:R-:W-:Y:S04]  /*0d70*/  STG.E.U16 desc[UR8][R4.64], R0 ;  /* 0x0000000004007986 */ /* 0x000fe8000c101508 */
[----:B------:R-:W2:Y:S02]  /*0d80*/  LDG.E.U16 R7, desc[UR8][R2.64] ;  /* 0x0000000802077981 */ /* 0x000ea4000c1e1500 */
[----:B--2---:R-:W-:-:S05]  /*0d90*/  HADD2 R7, R7.H0_H0, -R0.H0_H0 ;  /* 0xa000000007077230 */ /* 0x004fca0000000800 */
[----:B------:R-:W-:Y:S01]  /*0da0*/  STG.E.U16 desc[UR8][R2.64], R7 ;  /* 0x0000000702007986 */ /* 0x000fe2000c101508 */
[----:B------:R-:W-:Y:S05]  /*0db0*/  EXIT ;  /* 0x000000000000794d */ /* 0x000fea0003800000 */
        .weak           $__internal_1_$__cuda_sm20_dblrcp_rn_slowpath_v3
        .type           $__internal_1_$__cuda_sm20_dblrcp_rn_slowpath_v3,@function
        .size           $__internal_1_$__cuda_sm20_dblrcp_rn_slowpath_v3,(.L_x_108 - $__internal_1_$__cuda_sm20_dblrcp_rn_slowpath_v3)
$__internal_1_$__cuda_sm20_dblrcp_rn_slowpath_v3:
        /* <DEDUP_REMOVED lines=23> */
.L_x_26:
        /* <DEDUP_REMOVED lines=10> */
.L_x_24:
[----:B------:R-:W-:Y:S02]  /*0fd0*/  LOP3.LUT R7, R5, 0x80000, RZ, 0xfc, !PT ;  /* 0x0008000005077812 */ /* 0x000fe400078efcff */
[----:B------:R-:W-:-:S07]  /*0fe0*/  MOV R6, R4 ;  /* 0x0000000400067202 */ /* 0x000fce0000000f00 */
.L_x_25:
[----:B------:R-:W-:-:S04]  /*0ff0*/  MOV R3, 0x0 ;  /* 0x0000000000037802 */ /* 0x000fc80000000f00 */
[----:B------:R-:W-:Y:S05]  /*1000*/  RET.REL.NODEC R2 `(_Z24updateWeightsBatchKernelP6__halfS0_S0_S0_dddiii) ;  /* 0xffffffec02fc7950 */ /* 0x000fea0003c3ffff */
.L_x_27:
        /* <DEDUP_REMOVED lines=15> */
.L_x_108:


//--------------------- .text._Z32batchComputeHiddenGradientKernelP6__halfS0_S0_S0_iii --------------------------
	.section	.text._Z32batchComputeHiddenGradientKernelP6__halfS0_S0_S0_iii,"ax",@progbits
	.align	128
        .global         _Z32batchComputeHiddenGradientKernelP6__halfS0_S0_S0_iii
        .type           _Z32batchComputeHiddenGradientKernelP6__halfS0_S0_S0_iii,@function
        .size           _Z32batchComputeHiddenGradientKernelP6__halfS0_S0_S0_iii,(.L_x_113 - _Z32batchComputeHiddenGradientKernelP6__halfS0_S0_S0_iii)
        .other          _Z32batchComputeHiddenGradientKernelP6__halfS0_S0_S0_iii,@"STO_CUDA_ENTRY STV_DEFAULT"
_Z32batchComputeHiddenGradientKernelP6__halfS0_S0_S0_iii:
.text._Z32batchComputeHiddenGradientKernelP6__halfS0_S0_S0_iii:
[----:B------:R-:W-:Y:S01]  /*0000*/  LDC R1, c[0x0][0x37c] ;  /* 0x0000df00ff017b82 */ /* 0x000fe20000000800 */
[----:B------:R-:W0:Y:S07]  /*0010*/  S2R R6, SR_TID.Y ;  /* 0x0000000000067919 */ /* 0x000e2e0000002200 */
[----:B------:R-:W1:Y:S01]  /*0020*/  LDC R5, c[0x0][0x360] ;  /* 0x0000d800ff057b82 */ /* 0x000e620000000800 */
[----:B------:R-:W1:Y:S07]  /*0030*/  S2R R4, SR_TID.X ;  /* 0x0000000000047919 */ /* 0x000e6e0000002100 */
[----:B------:R-:W0:Y:S08]  /*0040*/  S2UR UR5, SR_CTAID.Y ;  /* 0x00000000000579c3 */ /* 0x000e300000002600 */
[----:B------:R-:W0:Y:S08]  /*0050*/  LDC R3, c[0x0][0x364] ;  /* 0x0000d900ff037b82 */ /* 0x000e300000000800 */
[----:B------:R-:W1:Y:S08]  /*0060*/  S2UR UR4, SR_CTAID.X ;  /* 0x00000000000479c3 */ /* 0x000e700000002500 */
[----:B------:R-:W2:Y:S08]  /*0070*/  LDC R0, c[0x0][0x3a8] ;  /* 0x0000ea00ff007b82 */ /* 0x000eb00000000800 */
[----:B------:R-:W3:Y:S01]  /*0080*/  LDC R2, c[0x0][0x3a0] ;  /* 0x0000e800ff027b82 */ /* 0x000ee20000000800 */
[----:B0-----:R-:W-:-:S02]  /*0090*/  IMAD R3, R3, UR5, R6 ;  /* 0x0000000503037c24 */ /* 0x001fc4000f8e0206 */
[----:B-1----:R-:W-:-:S03]  /*00a0*/  IMAD R5, R5, UR4, R4 ;  /* 0x0000000405057c24 */ /* 0x002fc6000f8e0204 */
[----:B--2---:R-:W-:-:S04]  /*00b0*/  ISETP.GE.AND P0, PT, R3, R0, PT ;  /* 0x000000000300720c */ /* 0x004fc80003f06270 */
[----:B---3--:R-:W-:-:S13]  /*00c0*/  ISETP.GE.OR P0, PT, R5, R2, P0 ;  /* 0x000000020500720c */ /* 0x008fda0000706670 */
[----:B------:R-:W-:Y:S05]  /*00d0*/  @P0 EXIT ;  /* 0x000000000000094d */ /* 0x000fea0003800000 */
[----:B------:R-:W0:Y:S01]  /*00e0*/  LDCU UR5, c[0x0][0x3a4] ;  /* 0x00007480ff0577ac */ /* 0x000e220008000800 */
[----:B------:R-:W-:Y:S01]  /*00f0*/  PRMT R4, RZ, 0x7610, R4 ;  /* 0x00007610ff047816 */ /* 0x000fe20000000004 */
[----:B------:R-:W1:Y:S01]  /*0100*/  LDCU.64 UR8, c[0x0][0x358] ;  /* 0x00006b00ff0877ac */ /* 0x000e620008000a00 */
[----:B0-----:R-:W-:-:S09]  /*0110*/  UISETP.GE.AND UP0, UPT, UR5, 0x1, UPT ;  /* 0x000000010500788c */ /* 0x001fd2000bf06270 */
[----:B-1----:R-:W-:Y:S05]  /*0120*/  BRA.U !UP0, `(.L_x_28) ;  /* 0x0000000d08007547 */ /* 0x002fea000b800000 */
[----:B------:R-:W-:Y:S02]  /*0130*/  UISETP.GE.U32.AND UP1, UPT, UR5, 0x10, UPT ;  /* 0x000000100500788c */ /* 0x000fe4000bf26070 */
[----:B------:R-:W-:Y:S01]  /*0140*/  ULOP3.LUT UR6, UR5, 0xf, URZ, 0xc0, !UPT ;  /* 0x0000000f05067892 */ /* 0x000fe2000f8ec0ff */
[----:B------:R-:W-:-:S03]  /*0150*/  UMOV UR4, URZ ;  /* 0x000000ff00047c82 */ /* 0x000fc60008000000 */
[----:B------:R-:W-:-:S03]  /*0160*/  UISETP.NE.AND UP0, UPT, UR6, URZ, UPT ;  /* 0x000000ff0600728c */ /* 0x000fc6000bf05270 */
[----:B------:R-:W-:Y:S08]  /*0170*/  BRA.U !UP1, `(.L_x_29) ;  /* 0x00000005096c7547 */ /* 0x000ff0000b800000 */
[----:B------:R-:W-:Y:S01]  /*0180*/  ULOP3.LUT UR4, UR5, 0x7ffffff0, URZ, 0xc0, !UPT ;  /* 0x7ffffff005047892 */ /* 0x000fe2000f8ec0ff */
[----:B------:R-:W-:Y:S02]  /*0190*/  MOV R9, R5 ;  /* 0x0000000500097202 */ /* 0x000fe40000000f00 */
[----:B------:R-:W-:Y:S01]  /*01a0*/  MOV R7, R3 ;  /* 0x0000000300077202 */ /* 0x000fe20000000f00 */
[----:B------:R-:W-:-:S12]  /*01b0*/  UIADD3 UR7, UPT, UPT, -UR4, URZ, URZ ;  /* 0x000000ff04077290 */ /* 0x000fd8000fffe1ff */
.L_x_30:
[----:B------:R-:W0:Y:S08]  /*01c0*/  LDC.64 R10, c[0x0][0x380] ;  /* 0x0000e000ff0a7b82 */ /* 0x000e300000000a00 */
[----:B------:R-:W1:Y:S01]  /*01d0*/  LDC.64 R12, c[0x0][0x388] ;  /* 0x0000e200ff0c7b82 */ /* 0x000e620000000a00 */
[----:B0-----:R-:W-:-:S05]  /*01e0*/  IMAD.WIDE R10, R9, 0x2, R10 ;  /* 0x00000002090a7825 */ /* 0x001fca00078e020a */
[----:B------:R-:W2:Y:S01]  /*01f0*/  LDG.E.U16 R18, desc[UR8][R10.64] ;  /* 0x000000080a127981 */ /* 0x000ea2000c1e1500 */
[----:B-1----:R-:W-:-:S05]  /*0200*/  IMAD.WIDE R12, R7, 0x2, R12 ;  /* 0x00000002070c7825 */ /* 0x002fca00078e020c */
[----:B------:R0:W2:Y:S01]  /*0210*/  LDG.E.U16 R14, desc[UR8][R12.64] ;  /* 0x000000080c0e7981 */ /* 0x0000a2000c1e1500 */
[----:B------:R-:W-:-:S05]  /*0220*/  IMAD.WIDE R20, R2, 0x2, R10 ;  /* 0x0000000202147825 */ /* 0x000fca00078e020a */
[----:B------:R-:W3:Y:S01]  /*0230*/  LDG.E.U16 R6, desc[UR8][R20.64] ;  /* 0x0000000814067981 */ /* 0x000ee2000c1e1500 */
[----:B0-----:R-:W-:-:S05]  /*0240*/  IMAD.WIDE R12, R0, 0x2, R12 ;  /* 0x00000002000c7825 */ /* 0x001fca00078e020c */
[----:B------:R-:W3:Y:S01]  /*0250*/  LDG.E.U16 R15, desc[UR8][R12.64] ;  /* 0x000000080c0f7981 */ /* 0x000ee2000c1e1500 */
[----:B------:R-:W-:-:S04]  /*0260*/  IMAD.WIDE R26, R2, 0x2, R20 ;  /* 0x00000002021a7825 */ /* 0x000fc800078e0214 */
[----:B------:R-:W-:Y:S01]  /*0270*/  IMAD.WIDE R22, R0, 0x2, R12 ;  /* 0x0000000200167825 */ /* 0x000fe200078e020c */
[----:B------:R-:W4:Y:S03]  /*0280*/  LDG.E.U16 R16, desc[UR8][R26.64] ;  /* 0x000000081a107981 */ /* 0x000f26000c1e1500 */
[----:B------:R-:W-:Y:S01]  /*0290*/  IMAD.WIDE R28, R2, 0x2, R26 ;  /* 0x00000002021c7825 */ /* 0x000fe200078e021a */
[----:B------:R-:W4:Y:S03]  /*02a0*/  LDG.E.U16 R17, desc[UR8][R22.64] ;  /* 0x0000000816117981 */ /* 0x000f26000c1e1500 */
[----:B------:R-:W-:Y:S01]  /*02b0*/  IMAD.WIDE R24, R0, 0x2, R22 ;  /* 0x0000000200187825 */ /* 0x000fe200078e0216 */
[----:B------:R0:W5:Y:S04]  /*02c0*/  LDG.E.U16 R10, desc[UR8][R28.64] ;  /* 0x000000081c0a7981 */ /* 0x000168000c1e1500 */
[----:B------:R1:W5:Y:S01]  /*02d0*/  LDG.E.U16 R11, desc[UR8][R24.64] ;  /* 0x00000008180b7981 */ /* 0x000362000c1e1500 */
[----:B0-----:R-:W-:-:S04]  /*02e0*/  IMAD.WIDE R28, R2, 0x2, R28 ;  /* 0x00000002021c7825 */ /* 0x001fc800078e021c */
[----:B-1----:R-:W-:Y:S01]  /*02f0*/  IMAD.WIDE R24, R0, 0x2, R24 ;  /* 0x0000000200187825 */ /* 0x002fe200078e0218 */
[----:B------:R-:W5:Y:S03]  /*0300*/  LDG.E.U16 R8, desc[UR8][R28.64] ;  /* 0x000000081c087981 */ /* 0x000f66000c1e1500 */
[----:B------:R-:W-:Y:S01]  /*0310*/  IMAD.WIDE R20, R2, 0x2, R28 ;  /* 0x0000000202147825 */ /* 0x000fe200078e021c */
[----:B------:R-:W5:Y:S03]  /*0320*/  LDG.E.U16 R13, desc[UR8][R24.64] ;  /* 0x00000008180d7981 */ /* 0x000f66000c1e1500 */
[----:B------:R-:W-:Y:S01]  /*0330*/  IMAD.WIDE R26, R0, 0x2, R24 ;  /* 0x00000002001a7825 */ /* 0x000fe200078e0218 */
[----:B------:R0:W5:Y:S04]  /*0340*/  LDG.E.U16 R19, desc[UR8][R20.64] ;  /* 0x0000000814137981 */ /* 0x000168000c1e1500 */
[----:B------:R-:W5:Y:S01]  /*0350*/  LDG.E.U16 R12, desc[UR8][R26.64] ;  /* 0x000000081a0c7981 */ /* 0x000f62000c1e1500 */
[----:B------:R-:W-:-:S04]  /*0360*/  IMAD.WIDE R22, R2, 0x2, R20 ;  /* 0x0000000202167825 */ /* 0x000fc800078e0214 */
[----:B0-----:R-:W-:Y:S02]  /*0370*/  IMAD.WIDE R20, R0, 0x2, R26 ;  /* 0x0000000200147825 */ /* 0x001fe400078e021a */
[----:B------:R-:W5:Y:S02]  /*0380*/  LDG.E.U16 R27, desc[UR8][R22.64] ;  /* 0x00000008161b7981 */ /* 0x000f64000c1e1500 */
[----:B------:R-:W-:-:S04]  /*0390*/  IMAD.WIDE R24, R2, 0x2, R22 ;  /* 0x0000000202187825 */ /* 0x000fc800078e0216 */
[----:B------:R-:W-:Y:S01]  /*03a0*/  IMAD.WIDE R28, R0, 0x2, R20 ;  /* 0x00000002001c7825 */ /* 0x000fe200078e0214 */
[----:B------:R-:W5:Y:S03]  /*03b0*/  LDG.E.U16 R22, desc[UR8][R20.64] ;  /* 0x0000000814167981 */ /* 0x000f66000c1e1500 */
[----:B--2---:R-:W-:Y:S02]  /*03c0*/  HFMA2 R14, R18.H0_H0, R14.H0_H0, R4.H0_H0 ;  /* 0x2000000e120e7231 */ /* 0x004fe40000040804 */
[----:B------:R-:W2:Y:S04]  /*03d0*/  LDG.E.U16 R4, desc[UR8][R24.64] ;  /* 0x0000000818047981 */ /* 0x000ea8000c1e1500 */
[----:B------:R0:W2:Y:S01]  /*03e0*/  LDG.E.U16 R18, desc[UR8][R28.64] ;  /* 0x000000081c127981 */ /* 0x0000a2000c1e1500 */
[----:B---3--:R-:W-:-:S02]  /*03f0*/  HFMA2 R6, R6.H0_H0, R15.H0_H0, R14.H0_H0 ;  /* 0x2000000f06067231 */ /* 0x008fc4000004080e */
[----:B------:R-:W-:-:S04]  /*0400*/  IMAD.WIDE R14, R2, 0x2, R24 ;  /* 0x00000002020e7825 */ /* 0x000fc800078e0218 */
[C---:B0-----:R-:W-:Y:S01]  /*0410*/  IMAD.WIDE R28, R0.reuse, 0x2, R28 ;  /* 0x00000002001c7825 */ /* 0x041fe200078e021c */
[----:B------:R0:W3:Y:S03]  /*0420*/  LDG.E.U16 R26, desc[UR8][R14.64] ;  /* 0x000000080e1a7981 */ /* 0x0000e6000c1e1500 */
[----:B----4-:R-:W-:Y:S02]  /*0430*/  HFMA2 R25, R16.H0_H0, R17.H0_H0, R6.H0_H0 ;  /* 0x2000001110197231 */ /* 0x010fe40000040806 */
[----:B------:R-:W-:Y:S01]  /*0440*/  IMAD.WIDE R16, R0, 0x2, R28 ;  /* 0x0000000200107825 */ /* 0x000fe200078e021c */
[----:B------:R-:W3:Y:S03]  /*0450*/  LDG.E.U16 R23, desc[UR8][R28.64] ;  /* 0x000000081c177981 */ /* 0x000ee6000c1e1500 */
[----:B0-----:R-:W-:-:S05]  /*0460*/  IMAD.WIDE R14, R2, 0x2, R14 ;  /* 0x00000002020e7825 */ /* 0x001fca00078e020e */
[----:B------:R5:W4:Y:S01]  /*0470*/  LDG.E.U16 R6, desc[UR8][R14.64] ;  /* 0x000000080e067981 */ /* 0x000b22000c1e1500 */
[----:B------:R-:W-:-:S04]  /*0480*/  IMAD.WIDE R20, R2, 0x2, R14 ;  /* 0x0000000202147825 */ /* 0x000fc800078e020e */
[----:B-----5:R-:W-:Y:S02]  /*0490*/  HFMA2 R15, R10.H0_H0, R11.H0_H0, R25.H0_H0 ;  /* 0x2000000b0a0f7231 */ /* 0x020fe40000040819 */
[----:B------:R-:W-:Y:S02]  /*04a0*/  IMAD.WIDE R10, R0, 0x2, R16 ;  /* 0x00000002000a7825 */ /* 0x000fe400078e0210 */
[----:B------:R-:W4:Y:S02]  /*04b0*/  LDG.E.U16 R17, desc[UR8][R16.64] ;  /* 0x0000000810117981 */ /* 0x000f24000c1e1500 */
[----:B------:R-:W-:Y:S02]  /*04c0*/  HFMA2 R13, R8.H0_H0, R13.H0_H0, R15.H0_H0 ;  /* 0x2000000d080d7231 */ /* 0x000fe4000004080f */
[----:B------:R-:W-:-:S04]  /*04d0*/  IMAD.WIDE R24, R2, 0x2, R20 ;  /* 0x0000000202187825 */ /* 0x000fc800078e0214 */
[----:B------:R-:W-:Y:S01]  /*04e0*/  IMAD.WIDE R14, R0, 0x2, R10 ;  /* 0x00000002000e7825 */ /* 0x000fe200078e020a */
[----:B------:R0:W5:Y:S03]  /*04f0*/  LDG.E.U16 R8, desc[UR8][R24.64] ;  /* 0x0000000818087981 */ /* 0x000166000c1e1500 */
[----:B------:R-:W-:Y:S01]  /*0500*/  IMAD.WIDE R28, R2, 0x2, R24 ;  /* 0x00000002021c7825 */ /* 0x000fe200078e0218 */
[----:B------:R1:W5:Y:S04]  /*0510*/  LDG.E.U16 R16, desc[UR8][R20.64] ;  /* 0x0000000814107981 */ /* 0x000368000c1e1500 */
[----:B------:R-:W5:Y:S01]  /*0520*/  LDG.E.U16 R11, desc[UR8][R10.64] ;  /* 0x000000080a0b7981 */ /* 0x000f62000c1e1500 */
[----:B0-----:R-:W-:-:S02]  /*0530*/  HFMA2 R25, R19.H0_H0, R12.H0_H0, R13.H0_H0 ;  /* 0x2000000c13197231 */ /* 0x001fc4000004080d */
[----:B------:R-:W-:Y:S01]  /*0540*/  IMAD.WIDE R12, R0, 0x2, R14 ;  /* 0x00000002000c7825 */ /* 0x000fe200078e020e */
[----:B------:R0:W5:Y:S03]  /*0550*/  LDG.E.U16 R19, desc[UR8][R28.64] ;  /* 0x000000081c137981 */ /* 0x000166000c1e1500 */
[----:B-1----:R-:W-:Y:S01]  /*0560*/  IMAD.WIDE R20, R2, 0x2, R28 ;  /* 0x0000000202147825 */ /* 0x002fe200078e021c */
[----:B------:R1:W5:Y:S03]  /*0570*/  LDG.E.U16 R10, desc[UR8][R14.64] ;  /* 0x000000080e0a7981 */ /* 0x000366000c1e1500 */
[----:B0-----:R-:W-:Y:S02]  /*0580*/  HFMA2 R29, R27.H0_H0, R22.H0_H0, R25.H0_H0 ;  /* 0x200000161b1d7231 */ /* 0x001fe40000040819 */
[----:B-1----:R-:W-:Y:S01]  /*0590*/  IMAD.WIDE R14, R0, 0x2, R12 ;  /* 0x00000002000e7825 */ /* 0x002fe200078e020c */
[----:B------:R0:W5:Y:S03]  /*05a0*/  LDG.E.U16 R22, desc[UR8][R12.64] ;  /* 0x000000080c167981 */ /* 0x000166000c1e1500 */
[----:B------:R-:W-:Y:S01]  /*05b0*/  IMAD.WIDE R24, R2, 0x2, R20 ;  /* 0x0000000202187825 */ /* 0x000fe200078e0214 */
[----:B------:R-:W5:Y:S03]  /*05c0*/  LDG.E.U16 R27, desc[UR8][R20.64] ;  /* 0x00000008141b7981 */ /* 0x000f66000c1e1500 */
[C---:B0-----:R-:W-:Y:S01]  /*05d0*/  IMAD.WIDE R12, R0.reuse, 0x2, R14 ;  /* 0x00000002000c7825 */ /* 0x041fe200078e020e */
[----:B------:R0:W5:Y:S04]  /*05e0*/  LDG.E.U16 R20, desc[UR8][R14.64] ;  /* 0x000000080e147981 */ /* 0x000168000c1e1500 */
[----:B------:R-:W5:Y:S01]  /*05f0*/  LDG.E.U16 R21, desc[UR8][R12.64] ;  /* 0x000000080c157981 */ /* 0x000f62000c1e1500 */
[----:B0-----:R-:W-:-:S06]  /*0600*/  IMAD.WIDE R14, R0, 0x2, R12 ;  /* 0x00000002000e7825 */ /* 0x001fcc00078e020c */
[----:B------:R-:W5:Y:S01]  /*0610*/  LDG.E.U16 R14, desc[UR8][R14.64] ;  /* 0x000000080e0e7981 */ /* 0x000f62000c1e1500 */
[----:B--2---:R-:W-:Y:S02]  /*0620*/  HFMA2 R4, R4.H0_H0, R18.H0_H0, R29.H0_H0 ;  /* 0x2000001204047231 */ /* 0x004fe4000004081d */
[----:B------:R-:W-:Y:S01]  /*0630*/  IMAD.WIDE R28, R2, 0x2, R24 ;  /* 0x00000002021c7825 */ /* 0x000fe200078e0218 */
[----:B------:R-:W2:Y:S05]  /*0640*/  LDG.E.U16 R18, desc[UR8][R24.64] ;  /* 0x0000000818127981 */ /* 0x000eaa000c1e1500 */
[----:B------:R-:W2:Y:S01]  /*0650*/  LDG.E.U16 R29, desc[UR8][R28.64] ;  /* 0x000000081c1d7981 */ /* 0x000ea2000c1e1500 */
[----:B------:R-:W-:Y:S01]  /*0660*/  UIADD3 UR7, UPT, UPT, UR7, 0x10, URZ ;  /* 0x0000001007077890 */ /* 0x000fe2000fffe0ff */
[----:B---3--:R-:W-:-:S03]  /*0670*/  HFMA2 R4, R26.H0_H0, R23.H0_H0, R4.H0_H0 ;  /* 0x200000171a047231 */ /* 0x008fc60000040804 */
[----:B------:R-:W-:Y:S01]  /*0680*/  UISETP.NE.AND UP1, UPT, UR7, URZ, UPT ;  /* 0x000000ff0700728c */ /* 0x000fe2000bf25270 */
[----:B----4-:R-:W-:-:S04]  /*0690*/  HFMA2 R4, R6.H0_H0, R17.H0_H0, R4.H0_H0 ;  /* 0x2000001106047231 */ /* 0x010fc80000040804 */
[----:B-----5:R-:W-:-:S04]  /*06a0*/  HFMA2 R4, R16.H0_H0, R11.H0_H0, R4.H0_H0 ;  /* 0x2000000b10047231 */ /* 0x020fc80000040804 */
[----:B------:R-:W-:-:S04]  /*06b0*/  HFMA2 R11, R8.H0_H0, R10.H0_H0, R4.H0_H0 ;  /* 0x2000000a080b7231 */ /* 0x000fc80000040804 */
[----:B------:R-:W-:Y:S01]  /*06c0*/  HFMA2 R10, R19.H0_H0, R22.H0_H0, R11.H0_H0 ;  /* 0x20000016130a7231 */ /* 0x000fe2000004080b */
[----:B------:R-:W-:Y:S02]  /*06d0*/  LEA R9, R2, R9, 0x4 ;  /* 0x0000000902097211 */ /* 0x000fe400078e20ff */
[----:B------:R-:W-:Y:S01]  /*06e0*/  LEA R7, R0, R7, 0x4 ;  /* 0x0000000700077211 */ /* 0x000fe200078e20ff */
[----:B------:R-:W-:-:S04]  /*06f0*/  HFMA2 R10, R27.H0_H0, R20.H0_H0, R10.H0_H0 ;  /* 0x200000141b0a7231 */ /* 0x000fc8000004080a */
[----:B--2---:R-:W-:-:S04]  /*0700*/  HFMA2 R10, R18.H0_H0, R21.H0_H0, R10.H0_H0 ;  /* 0x20000015120a7231 */ /* 0x004fc8000004080a */
[----:B------:R-:W-:Y:S01]  /*0710*/  HFMA2 R4, R29.H0_H0, R14.H0_H0, R10.H0_H0 ;  /* 0x2000000e1d047231 */ /* 0x000fe2000004080a */
[----:B------:R-:W-:Y:S06]  /*0720*/  BRA.U UP1, `(.L_x_30) ;  /* 0xfffffff901a47547 */ /* 0x000fec000b83ffff */
.L_x_29:
[----:B------:R-:W-:Y:S05]  /*0730*/  BRA.U !UP0, `(.L_x_28) ;  /* 0x00000005087c7547 */ /* 0x000fea000b800000 */
[----:B------:R-:W-:Y:S02]  /*0740*/  UISETP.GE.U32.AND UP0, UPT, UR6, 0x8, UPT ;  /* 0x000000080600788c */ /* 0x000fe4000bf06070 */
[----:B------:R-:W-:-:S04]  /*0750*/  ULOP3.LUT UR7, UR5, 0x7, URZ, 0xc0, !UPT ;  /* 0x0000000705077892 */ /* 0x000fc8000f8ec0ff */
[----:B------:R-:W-:-:S03]  /*0760*/  UISETP.NE.AND UP1, UPT, UR7, URZ, UPT ;  /* 0x000000ff0700728c */ /* 0x000fc6000bf25270 */
[----:B------:R-:W-:Y:S08]  /*0770*/  BRA.U !UP0, `(.L_x_31) ;  /* 0x0000000108b47547 */ /* 0x000ff0000b800000 */
[----:B------:R-:W0:Y:S01]  /*0780*/  LDC.64 R20, c[0x0][0x380] ;  /* 0x0000e000ff147b82 */ /* 0x000e220000000a00 */
[----:B------:R-:W-:Y:S02]  /*0790*/  IMAD R7, R2, UR4, R5 ;  /* 0x0000000402077c24 */ /* 0x000fe4000f8e0205 */
[----:B------:R-:W-:-:S05]  /*07a0*/  IMAD R9, R0, UR4, R3 ;  /* 0x0000000400097c24 */ /* 0x000fca000f8e0203 */
[----:B------:R-:W1:Y:S01]  /*07b0*/  LDC.64 R10, c[0x0][0x388] ;  /* 0x0000e200ff0a7b82 */ /* 0x000e620000000a00 */
[----:B0-----:R-:W-:-:S05]  /*07c0*/  IMAD.WIDE R20, R7, 0x2, R20 ;  /* 0x0000000207147825 */ /* 0x001fca00078e0214 */
[----:B------:R-:W2:Y:S01]  /*07d0*/  LDG.E.U16 R27, desc[UR8][R20.64] ;  /* 0x00000008141b7981 */ /* 0x000ea2000c1e1500 */
[----:B------:R-:W-:-:S04]  /*07e0*/  IMAD.WIDE R24, R2, 0x2, R20 ;  /* 0x0000000202187825 */ /* 0x000fc800078e0214 */
[----:B-1----:R-:W-:-:S04]  /*07f0*/  IMAD.WIDE R10, R9, 0x2, R10 ;  /* 0x00000002090a7825 */ /* 0x002fc800078e020a */
[----:B------:R-:W-:-:S04]  /*0800*/  IMAD.WIDE R18, R2, 0x2, R24 ;  /* 0x0000000202127825 */ /* 0x000fc800078e0218 */
[----:B------:R-:W-:Y:S01]  /*0810*/  IMAD.WIDE R22, R0, 0x2, R10 ;  /* 0x0000000200167825 */ /* 0x000fe200078e020a */
[----:B------:R0:W3:Y:S03]  /*0820*/  LDG.E.U16 R9, desc[UR8][R18.64] ;  /* 0x0000000812097981 */ /* 0x0000e6000c1e1500 */
[----:B------:R-:W-:Y:S01]  /*0830*/  IMAD.WIDE R28, R2, 0x2, R18 ;  /* 0x00000002021c7825 */ /* 0x000fe200078e0212 */
[----:B------:R-:W2:Y:S03]  /*0840*/  LDG.E.U16 R10, desc[UR8][R10.64] ;  /* 0x000000080a0a7981 */ /* 0x000ea6000c1e1500 */
[C---:B------:R-:W-:Y:S01]  /*0850*/  IMAD.WIDE R6, R0.reuse, 0x2, R22 ;  /* 0x0000000200067825 */ /* 0x040fe200078e0216 */
[----:B------:R1:W4:Y:S03]  /*0860*/  LDG.E.U16 R8, desc[UR8][R22.64] ;  /* 0x0000000816087981 */ /* 0x000326000c1e1500 */
[----:B------:R-:W-:Y:S01]  /*0870*/  IMAD.WIDE R12, R0, 0x2, R6 ;  /* 0x00000002000c7825 */ /* 0x000fe200078e0206 */
[----:B------:R5:W4:Y:S03]  /*0880*/  LDG.E.U16 R11, desc[UR8][R24.64] ;  /* 0x00000008180b7981 */ /* 0x000b26000c1e1500 */
[----:B------:R-:W-:Y:S01]  /*0890*/  IMAD.WIDE R14, R2, 0x2, R28 ;  /* 0x00000002020e7825 */ /* 0x000fe200078e021c */
[----:B------:R-:W3:Y:S03]  /*08a0*/  LDG.E.U16 R6, desc[UR8][R6.64] ;  /* 0x0000000806067981 */ /* 0x000ee6000c1e1500 */
[----:B------:R-:W-:-:S02]  /*08b0*/  IMAD.WIDE R16, R0, 0x2, R12 ;  /* 0x0000000200107825 */ /* 0x000fc400078e020c */
[----:B------:R-:W3:Y:S02]  /*08c0*/  LDG.E.U16 R12, desc[UR8][R12.64] ;  /* 0x000000080c0c7981 */ /* 0x000ee4000c1e1500 */
[----:B0-----:R-:W-:Y:S02]  /*08d0*/  IMAD.WIDE R18, R2, 0x2, R14 ;  /* 0x0000000202127825 */ /* 0x001fe400078e020e */
[----:B------:R-:W3:Y:S02]  /*08e0*/  LDG.E.U16 R15, desc[UR8][R14.64] ;  /* 0x000000080e0f7981 */ /* 0x000ee4000c1e1500 */
[----:B------:R-:W-:Y:S02]  /*08f0*/  IMAD.WIDE R20, R0, 0x2, R16 ;  /* 0x0000000200147825 */ /* 0x000fe400078e0210 */
[----:B------:R0:W3:Y:S02]  /*0900*/  LDG.E.U16 R7, desc[UR8][R28.64] ;  /* 0x000000081c077981 */ /* 0x0000e4000c1e1500 */
[----:B-1----:R-:W-:-:S02]  /*0910*/  IMAD.WIDE R22, R2, 0x2, R18 ;  /* 0x0000000202167825 */ /* 0x002fc400078e0212 */
[----:B------:R-:W3:Y:S02]  /*0920*/  LDG.E.U16 R16, desc[UR8][R16.64] ;  /* 0x0000000810107981 */ /* 0x000ee4000c1e1500 */
[C---:B-----5:R-:W-:Y:S02]  /*0930*/  IMAD.WIDE R24, R0.reuse, 0x2, R20 ;  /* 0x0000000200187825 */ /* 0x060fe400078e0214 */
[----:B------:R-:W5:Y:S04]  /*0940*/  LDG.E.U16 R26, desc[UR8][R18.64] ;  /* 0x00000008121a7981 */ /* 0x000f68000c1e1500 */
[----:B------:R-:W5:Y:S01]  /*0950*/  LDG.E.U16 R21, desc[UR8][R20.64] ;  /* 0x0000000814157981 */ /* 0x000f62000c1e1500 */
[----:B0-----:R-:W-:-:S03]  /*0960*/  IMAD.WIDE R28, R0, 0x2, R24 ;  /* 0x00000002001c7825 */ /* 0x001fc600078e0218 */
[----:B------:R0:W5:Y:S04]  /*0970*/  LDG.E.U16 R13, desc[UR8][R22.64] ;  /* 0x00000008160d7981 */ /* 0x000168000c1e1500 */
[----:B------:R-:W5:Y:S04]  /*0980*/  LDG.E.U16 R24, desc[UR8][R24.64] ;  /* 0x0000000818187981 */ /* 0x000f68000c1e1500 */
[----:B------:R-:W5:Y:S01]  /*0990*/  LDG.E.U16 R28, desc[UR8][R28.64] ;  /* 0x000000081c1c7981 */ /* 0x000f62000c1e1500 */
[----:B0-----:R-:W-:-:S06]  /*09a0*/  IMAD.WIDE R22, R2, 0x2, R22 ;  /* 0x0000000202167825 */ /* 0x001fcc00078e0216 */
[----:B------:R-:W5:Y:S01]  /*09b0*/  LDG.E.U16 R23, desc[UR8][R22.64] ;  /* 0x0000000816177981 */ /* 0x000f62000c1e1500 */
[----:B------:R-:W-:Y:S01]  /*09c0*/  UIADD3 UR4, UPT, UPT, UR4, 0x8, URZ ;  /* 0x0000000804047890 */ /* 0x000fe2000fffe0ff */
[----:B--2---:R-:W-:-:S04]  /*09d0*/  HFMA2 R4, R27.H0_H0, R10.H0_H0, R4.H0_H0 ;  /* 0x2000000a1b047231 */ /* 0x004fc80000040804 */
[----:B----4-:R-:W-:-:S04]  /*09e0*/  HFMA2 R4, R11.H0_H0, R8.H0_H0, R4.H0_H0 ;  /* 0x200000080b047231 */ /* 0x010fc80000040804 */
[----:B---3--:R-:W-:-:S04]  /*09f0*/  HFMA2 R6, R9.H0_H0, R6.H0_H0, R4.H0_H0 ;  /* 0x2000000609067231 */ /* 0x008fc80000040804 */
[----:B------:R-:W-:-:S04]  /*0a00*/  HFMA2 R8, R7.H0_H0, R12.H0_H0, R6.H0_H0 ;  /* 0x2000000c07087231 */ /* 0x000fc80000040806 */
[----:B------:R-:W-:-:S04]  /*0a10*/  HFMA2 R8, R15.H0_H0, R16.H0_H0, R8.H0_H0 ;  /* 0x200000100f087231 */ /* 0x000fc80000040808 */
[----:B-----5:R-:W-:-:S04]  /*0a20*/  HFMA2 R12, R26.H0_H0, R21.H0_H0, R8.H0_H0 ;  /* 0x200000151a0c7231 */ /* 0x020fc80000040808 */
[----:B------:R-:W-:-:S04]  /*0a30*/  HFMA2 R12, R13.H0_H0, R24.H0_H0, R12.H0_H0 ;  /* 0x200000180d0c7231 */ /* 0x000fc8000004080c */
[----:B------:R-:W-:-:S07]  /*0a40*/  HFMA2 R4, R23.H0_H0, R28.H0_H0, R12.H0_H0 ;  /* 0x2000001c17047231 */ /* 0x000fce000004080c */
.L_x_31:
        /* <DEDUP_REMOVED lines=9> */
[----:B0-----:R-:W-:-:S04]  /*0ae0*/  IMAD.WIDE R10, R11, 0x2, R6 ;  /* 0x000000020b0a7825 */ /* 0x001fc800078e0206 */
[----:B------:R-:W-:Y:S02]  /*0af0*/  IMAD.WIDE R14, R2, 0x2, R10 ;  /* 0x00000002020e7825 */ /* 0x000fe400078e020a */
[----:B------:R-:W2:Y:S02]  /*0b00*/  LDG.E.U16 R11, desc[UR8][R10.64] ;  /* 0x000000080a0b7981 */ /* 0x000ea4000c1e1500 */
[----:B-1----:R-:W-:-:S04]  /*0b10*/  IMAD.WIDE R12, R13, 0x2, R8 ;  /* 0x000000020d0c7825 */ /* 0x002fc800078e0208 */
[----:B------:R-:W-:Y:S02]  /*0b20*/  IMAD.WIDE R16, R0, 0x2, R12 ;  /* 0x0000000200107825 */ /* 0x000fe400078e020c */
[----:B------:R-:W2:Y:S02]  /*0b30*/  LDG.E.U16 R12, desc[UR8][R12.64] ;  /* 0x000000080c0c7981 */ /* 0x000ea4000c1e1500 */
[----:B------:R-:W-:Y:S02]  /*0b40*/  IMAD.WIDE R18, R2, 0x2, R14 ;  /* 0x0000000202127825 */ /* 0x000fe400078e020e */
[----:B------:R-:W3:Y:S02]  /*0b50*/  LDG.E.U16 R14, desc[UR8][R14.64] ;  /* 0x000000080e0e7981 */ /* 0x000ee4000c1e1500 */
[----:B------:R-:W-:Y:S02]  /*0b60*/  IMAD.WIDE R6, R0, 0x2, R16 ;  /* 0x0000000200067825 */ /* 0x000fe400078e0210 */
[----:B------:R-:W3:Y:S02]  /*0b70*/  LDG.E.U16 R16, desc[UR8][R16.64] ;  /* 0x0000000810107981 */ /* 0x000ee4000c1e1500 */
[----:B------:R-:W-:-:S02]  /*0b80*/  IMAD.WIDE R20, R2, 0x2, R18 ;  /* 0x0000000202147825 */ /* 0x000fc400078e0212 */
[----:B------:R-:W4:Y:S02]  /*0b90*/  LDG.E.U16 R22, desc[UR8][R18.64] ;  /* 0x0000000812167981 */ /* 0x000f24000c1e1500 */
[----:B------:R-:W-:Y:S02]  /*0ba0*/  IMAD.WIDE R8, R0, 0x2, R6 ;  /* 0x0000000200087825 */ /* 0x000fe400078e0206 */
[----:B------:R-:W4:Y:S04]  /*0bb0*/  LDG.E.U16 R6, desc[UR8][R6.64] ;  /* 0x0000000806067981 */ /* 0x000f28000c1e1500 */
[----:B------:R-:W5:Y:S04]  /*0bc0*/  LDG.E.U16 R20, desc[UR8][R20.64] ;  /* 0x0000000814147981 */ /* 0x000f68000c1e1500 */
[----:B------:R-:W5:Y:S01]  /*0bd0*/  LDG.E.U16 R8, desc[UR8][R8.64] ;  /* 0x0000000808087981 */ /* 0x000f62000c1e1500 */
[----:B------:R-:W-:Y:S01]  /*0be0*/  UIADD3 UR4, UPT, UPT, UR4, 0x4, URZ ;  /* 0x0000000404047890 */ /* 0x000fe2000fffe0ff */
[----:B--2---:R-:W-:-:S04]  /*0bf0*/  HFMA2 R11, R11.H0_H0, R12.H0_H0, R4.H0_H0 ;  /* 0x2000000c0b0b7231 */ /* 0x004fc80000040804 */
[----:B---3--:R-:W-:-:S04]  /*0c00*/  HFMA2 R11, R14.H0_H0, R16.H0_H0, R11.H0_H0 ;  /* 0x200000100e0b7231 */ /* 0x008fc8000004080b */
[----:B----4-:R-:W-:-:S04]  /*0c10*/  HFMA2 R11, R22.H0_H0, R6.H0_H0, R11.H0_H0 ;  /* 0x20000006160b7231 */ /* 0x010fc8000004080b */
[----:B-----5:R-:W-:-:S07]  /*0c20*/  HFMA2 R4, R20.H0_H0, R8.H0_H0, R11.H0_H0 ;  /* 0x2000000814047231 */ /* 0x020fce000004080b */
.L_x_32:
[----:B------:R-:W-:Y:S05]  /*0c30*/  BRA.U !UP1, `(.L_x_28) ;  /* 0x00000001093c7547 */ /* 0x000fea000b800000 */
[----:B------:R-:W0:Y:S01]  /*0c40*/  LDC.64 R10, c[0x0][0x380] ;  /* 0x0000e000ff0a7b82 */ /* 0x000e220000000a00 */
[----:B------:R-:W-:Y:S01]  /*0c50*/  IMAD R15, R0, UR4, R3 ;  /* 0x00000004000f7c24 */ /* 0x000fe2000f8e0203 */
[----:B------:R-:W-:Y:S01]  /*0c60*/  UIADD3 UR5, UPT, UPT, -UR5, URZ, URZ ;  /* 0x000000ff05057290 */ /* 0x000fe2000fffe1ff */
[----:B------:R-:W-:-:S05]  /*0c70*/  IMAD R17, R2, UR4, R5 ;  /* 0x0000000402117c24 */ /* 0x000fca000f8e0205 */
[----:B------:R-:W1:Y:S06]  /*0c80*/  LDC.64 R12, c[0x0][0x388] ;  /* 0x0000e200ff0c7b82 */ /* 0x000e6c0000000a00 */
.L_x_33:
[----:B0-----:R-:W-:-:S04]  /*0c90*/  IMAD.WIDE R6, R17, 0x2, R10 ;  /* 0x0000000211067825 */ /* 0x001fc800078e020a */
[C---:B-1----:R-:W-:Y:S02]  /*0ca0*/  IMAD.WIDE R8, R15.reuse, 0x2, R12 ;  /* 0x000000020f087825 */ /* 0x042fe400078e020c */
[----:B------:R-:W2:Y:S04]  /*0cb0*/  LDG.E.U16 R7, desc[UR8][R6.64] ;  /* 0x0000000806077981 */ /* 0x000ea8000c1e1500 */
[----:B------:R-:W2:Y:S01]  /*0cc0*/  LDG.E.U16 R8, desc[UR8][R8.64] ;  /* 0x0000000808087981 */ /* 0x000ea2000c1e1500 */
[----:B------:R-:W-:Y:S01]  /*0cd0*/  UIADD3 UR5, UPT, UPT, UR5, 0x1, URZ ;  /* 0x0000000105057890 */ /* 0x000fe2000fffe0ff */
[----:B------:R-:W-:Y:S02]  /*0ce0*/  IADD3 R15, PT, PT, R15, R0, RZ ;  /* 0x000000000f0f7210 */ /* 0x000fe40007ffe0ff */
[----:B------:R-:W-:Y:S01]  /*0cf0*/  IADD3 R17, PT, PT, R17, R2, RZ ;  /* 0x0000000211117210 */ /* 0x000fe20007ffe0ff */
[----:B------:R-:W-:Y:S01]  /*0d00*/  UISETP.NE.AND UP0, UPT, UR5, URZ, UPT ;  /* 0x000000ff0500728c */ /* 0x000fe2000bf05270 */
[----:B--2---:R-:W-:-:S08]  /*0d10*/  HFMA2 R4, R7.H0_H0, R8.H0_H0, R4.H0_H0 ;  /* 0x2000000807047231 */ /* 0x004fd00000040804 */
[----:B------:R-:W-:Y:S05]  /*0d20*/  BRA.U UP0, `(.L_x_33) ;  /* 0xfffffffd00d87547 */ /* 0x000fea000b83ffff */
.L_x_28:
[----:B------:R-:W0:Y:S01]  /*0d30*/  LDC.64 R6, c[0x0][0x390] ;  /* 0x0000e400ff067b82 */ /* 0x000e220000000a00 */
[----:B------:R-:W-:-:S04]  /*0d40*/  IMAD R5, R5, R0, R3 ;  /* 0x0000000005057224 */ /* 0x000fc800078e0203 */
[----:B0-----:R-:W-:-:S03]  /*0d50*/  IMAD.WIDE R2, R5, 0x2, R6 ;  /* 0x0000000205027825 */ /* 0x001fc600078e0206 */
[----:B------:R-:W0:Y:S03]  /*0d60*/  LDC.64 R6, c[0x0][0x398] ;  /* 0x0000e600ff067b82 */ /* 0x000e260000000a00 */
[----:B------:R-:W2:Y:S02]  /*0d70*/  LDG.E.U16 R2, desc[UR8][R2.64] ;  /* 0x0000000802027981 */ /* 0x000ea4000c1e1500 */
[----:B--2---:R-:W-:-:S05]  /*0d80*/  HADD2.F32 R0, -RZ, R2.H0_H0 ;  /* 0x20000002ff007230 */ /* 0x004fca0000004100 */
[----:B------:R-:W-:-:S04]  /*0d90*/  FSET.BF.GT.AND R0, R0, RZ, PT ;  /* 0x000000ff0000720a */ /* 0x000fc80003804000 */
[----:B------:R-:W-:-:S05]  /*0da0*/  F2FP.F16.F32.PACK_AB R0, RZ, R0 ;  /* 0x00000000ff00723e */ /* 0x000fca00000000ff */
[----:B------:R-:W-:Y:S02]  /*0db0*/  HMUL2 R0, R4.H0_H0, R0.H0_H0 ;  /* 0x2000000004007232 */ /* 0x000fe40000000800 */
[----:B0-----:R-:W-:-:S05]  /*0dc0*/  IMAD.WIDE R4, R5, 0x2, R6 ;  /* 0x0000000205047825 */ /* 0x001fca00078e0206 */
[----:B------:R-:W-:Y:S01]  /*0dd0*/  STG.E.U16 desc[UR8][R4.64], R0 ;  /* 0x0000000004007986 */ /* 0x000fe2000c101508 */
[----:B------:R-:W-:Y:S05]  /*0de0*/  EXIT ;  /* 0x000000000000794d */ /* 0x000fea0003800000 */
.L_x_34:
        /* <DEDUP_REMOVED lines=9> */
.L_x_113:


//--------------------- .text._Z32batchComputeOutputGradientKernelP6__halfS0_S0_ii --------------------------
	.section	.text._Z32batchComputeOutputGradientKernelP6__halfS0_S0_ii,"ax",@progbits
	.align	128
        .global         _Z32batchComputeOutputGradientKernelP6__halfS0_S0_ii
        .type           _Z32batchComputeOutputGradientKernelP6__halfS0_S0_ii,@function
        .size           _Z32batchComputeOutputGradientKernelP6__halfS0_S0_ii,(.L_x_114 - _Z32batchComputeOutputGradientKernelP6__halfS0_S0_ii)
        .other          _Z32batchComputeOutputGradientKernelP6__halfS0_S0_ii,@"STO_CUDA_ENTRY STV_DEFAULT"
_Z32batchComputeOutputGradientKernelP6__halfS0_S0_ii:
.text._Z32batchComputeOutputGradientKernelP6__halfS0_S0_ii:
[----:B------:R-:W-:Y:S01]  /*0000*/  LDC R1, c[0x0][0x37c] ;  /* 0x0000df00ff017b82 */ /* 0x000fe20000000800 */
[----:B------:R-:W0:Y:S07]  /*0010*/  S2R R2, SR_TID.Y ;  /* 0x0000000000027919 */ /* 0x000e2e0000002200 */
[----:B------:R-:W1:Y:S01]  /*0020*/  LDC R0, c[0x0][0x360] ;  /* 0x0000d800ff007b82 */ /* 0x000e620000000800 */
[----:B------:R-:W2:Y:S01]  /*0030*/  LDCU.64 UR6, c[0x0][0x398] ;  /* 0x00007300ff0677ac */ /* 0x000ea20008000a00 */
[----:B------:R-:W1:Y:S06]  /*0040*/  S2R R3, SR_TID.X ;  /* 0x0000000000037919 */ /* 0x000e6c0000002100 */
[----:B------:R-:W0:Y:S08]  /*0050*/  S2UR UR5, SR_CTAID.Y ;  /* 0x00000000000579c3 */ /* 0x000e300000002600 */
[----:B------:R-:W0:Y:S08]  /*0060*/  LDC R7, c[0x0][0x364] ;  /* 0x0000d900ff077b82 */ /* 0x000e300000000800 */
[----:B------:R-:W1:Y:S01]  /*0070*/  S2UR UR4, SR_CTAID.X ;  /* 0x00000000000479c3 */ /* 0x000e620000002500 */
[----:B0-----:R-:W-:-:S05]  /*0080*/  IMAD R7, R7, UR5, R2 ;  /* 0x0000000507077c24 */ /* 0x001fca000f8e0202 */
[----:B--2---:R-:W-:Y:S01]  /*0090*/  ISETP.GE.AND P0, PT, R7, UR7, PT ;  /* 0x0000000707007c0c */ /* 0x004fe2000bf06270 */
[----:B-1----:R-:W-:-:S05]  /*00a0*/  IMAD R0, R0, UR4, R3 ;  /* 0x0000000400007c24 */ /* 0x002fca000f8e0203 */
[----:B------:R-:W-:-:S13]  /*00b0*/  ISETP.GE.OR P0, PT, R0, UR6, P0 ;  /* 0x0000000600007c0c */ /* 0x000fda0008706670 */
[----:B------:R-:W-:Y:S05]  /*00c0*/  @P0 EXIT ;  /* 0x000000000000094d */ /* 0x000fea0003800000 */
[----:B------:R-:W0:Y:S01]  /*00d0*/  LDC.64 R2, c[0x0][0x380] ;  /* 0x0000e000ff027b82 */ /* 0x000e220000000a00 */
[----:B------:R-:W1:Y:S01]  /*00e0*/  LDCU.64 UR4, c[0x0][0x358] ;  /* 0x00006b00ff0477ac */ /* 0x000e620008000a00 */
[----:B------:R-:W-:-:S06]  /*00f0*/  IMAD R9, R0, UR7, R7 ;  /* 0x0000000700097c24 */ /* 0x000fcc000f8e0207 */
[----:B------:R-:W2:Y:S08]  /*0100*/  LDC.64 R4, c[0x0][0x388] ;  /* 0x0000e200ff047b82 */ /* 0x000eb00000000a00 */
[----:B------:R-:W3:Y:S01]  /*0110*/  LDC.64 R6, c[0x0][0x390] ;  /* 0x0000e400ff067b82 */ /* 0x000ee20000000a00 */
[----:B0-----:R-:W-:-:S06]  /*0120*/  IMAD.WIDE R2, R9, 0x2, R2 ;  /* 0x0000000209027825 */ /* 0x001fcc00078e0202 */
[----:B-1----:R-:W4:Y:S01]  /*0130*/  LDG.E.U16 R2, desc[UR4][R2.64] ;  /* 0x0000000402027981 */ /* 0x002f22000c1e1500 */
[----:B--2---:R-:W-:-:S06]  /*0140*/  IMAD.WIDE R4, R9, 0x2, R4 ;  /* 0x0000000209047825 */ /* 0x004fcc00078e0204 */
[----:B------:R-:W4:Y:S01]  /*0150*/  LDG.E.U16 R5, desc[UR4][R4.64] ;  /* 0x0000000404057981 */ /* 0x000f22000c1e1500 */
[----:B---3--:R-:W-:-:S04]  /*0160*/  IMAD.WIDE R6, R9, 0x2, R6 ;  /* 0x0000000209067825 */ /* 0x008fc800078e0206 */
[----:B----4-:R-:W-:-:S05]  /*0170*/  HADD2 R5, R2.H0_H0, -R5.H0_H0 ;  /* 0xa000000502057230 */ /* 0x010fca0000000800 */
[----:B------:R-:W-:Y:S01]  /*0180*/  STG.E.U16 desc[UR4][R6.64], R5 ;  /* 0x0000000506007986 */ /* 0x000fe2000c101504 */
[----:B------:R-:W-:Y:S05]  /*0190*/  EXIT ;  /* 0x000000000000794d */ /* 0x000fea0003800000 */
.L_x_35:
        /* <DEDUP_REMOVED lines=14> */
.L_x_114:


//--------------------- .text._Z18batchSoftmaxKernelP6__halfii --------------------------
	.section	.text._Z18batchSoftmaxKernelP6__halfii,"ax",@progbits
	.align	128
        .global         _Z18batchSoftmaxKernelP6__halfii
        .type           _Z18batchSoftmaxKernelP6__halfii,@function
        .size           _Z18batchSoftmaxKernelP6__halfii,(.L_x_109 - _Z18batchSoftmaxKernelP6__halfii)
        .other          _Z18batchSoftmaxKernelP6__halfii,@"STO_CUDA_ENTRY STV_DEFAULT"
_Z18batchSoftmaxKernelP6__halfii:
.text._Z18batchSoftmaxKernelP6__halfii:
[----:B------:R-:W-:Y:S08]  /*0000*/  LDC R1, c[0x0][0x37c] ;  /* 0x0000df00ff017b82 */ /* 0x000ff00000000800 */
[----:B------:R-:W0:Y:S08]  /*0010*/  S2UR UR6, SR_CTAID.X ;  /* 0x00000000000679c3 */ /* 0x000e300000002500 */
[----:B------:R-:W0:Y:S02]  /*0020*/  LDC R11, c[0x0][0x38c] ;  /* 0x0000e300ff0b7b82 */ /* 0x000e240000000800 */
[----:B0-----:R-:W-:-:S13]  /*0030*/  ISETP.LE.AND P0, PT, R11, UR6, PT ;  /* 0x000000060b007c0c */ /* 0x001fda000bf03270 */
[----:B------:R-:W-:Y:S05]  /*0040*/  @P0 EXIT ;  /* 0x000000000000094d */ /* 0x000fea0003800000 */
[----:B------:R-:W0:Y:S01]  /*0050*/  S2R R2, SR_TID.X ;  /* 0x0000000000027919 */ /* 0x000e220000002100 */
[----:B------:R-:W0:Y:S01]  /*0060*/  LDCU UR4, c[0x0][0x388] ;  /* 0x00007100ff0477ac */ /* 0x000e220008000800 */
[----:B------:R-:W-:Y:S01]  /*0070*/  BSSY.RECONVERGENT B0, `(.L_x_36) ;  /* 0x0000012000007945 */ /* 0x000fe20003800200 */
[----:B------:R-:W-:Y:S01]  /*0080*/  IMAD.MOV.U32 R9, RZ, RZ, -0x800000 ;  /* 0xff800000ff097424 */ /* 0x000fe200078e00ff */
[----:B------:R-:W1:Y:S01]  /*0090*/  LDCU.64 UR8, c[0x0][0x358] ;  /* 0x00006b00ff0877ac */ /* 0x000e620008000a00 */
[----:B0-----:R-:W-:-:S13]  /*00a0*/  ISETP.GE.AND P0, PT, R2, UR4, PT ;  /* 0x0000000402007c0c */ /* 0x001fda000bf06270 */
[----:B-1----:R-:W-:Y:S05]  /*00b0*/  @P0 BRA `(.L_x_37) ;  /* 0x0000000000340947 */ /* 0x002fea0003800000 */
[----:B------:R-:W0:Y:S01]  /*00c0*/  LDC R3, c[0x0][0x360] ;  /* 0x0000d800ff037b82 */ /* 0x000e220000000800 */
[----:B------:R-:W-:Y:S02]  /*00d0*/  IMAD.MOV.U32 R9, RZ, RZ, -0x800000 ;  /* 0xff800000ff097424 */ /* 0x000fe400078e00ff */
[----:B------:R-:W-:-:S05]  /*00e0*/  IMAD.MOV.U32 R0, RZ, RZ, R2 ;  /* 0x000000ffff007224 */ /* 0x000fca00078e0002 */
[----:B------:R-:W1:Y:S02]  /*00f0*/  LDC.64 R6, c[0x0][0x380] ;  /* 0x0000e000ff067b82 */ /* 0x000e640000000a00 */
.L_x_38:
[----:B------:R-:W-:-:S04]  /*0100*/  IMAD R5, R0, R11, UR6 ;  /* 0x0000000600057e24 */ /* 0x000fc8000f8e020b */
[----:B-1----:R-:W-:-:S06]  /*0110*/  IMAD.WIDE R4, R5, 0x2, R6 ;  /* 0x0000000205047825 */ /* 0x002fcc00078e0206 */
[----:B------:R-:W2:Y:S01]  /*0120*/  LDG.E.U16 R4, desc[UR8][R4.64] ;  /* 0x0000000804047981 */ /* 0x000ea2000c1e1500 */
[----:B0-----:R-:W-:-:S05]  /*0130*/  IMAD.IADD R0, R3, 0x1, R0 ;  /* 0x0000000103007824 */ /* 0x001fca00078e0200 */
[----:B------:R-:W-:Y:S01]  /*0140*/  ISETP.GE.AND P1, PT, R0, UR4, PT ;  /* 0x0000000400007c0c */ /* 0x000fe2000bf26270 */
[----:B--2---:R-:W-:-:S05]  /*0150*/  HADD2.F32 R8, -RZ, R4.H0_H0 ;  /* 0x20000004ff087230 */ /* 0x004fca0000004100 */
[----:B------:R-:W-:-:S04]  /*0160*/  FSETP.GT.AND P0, PT, R8, R9, PT ;  /* 0x000000090800720b */ /* 0x000fc80003f04000 */
[----:B------:R-:W-:-:S03]  /*0170*/  FSEL R9, R8, R9, P0 ;  /* 0x0000000908097208 */ /* 0x000fc60000000000 */
[----:B------:R-:W-:Y:S06]  /*0180*/  @!P1 BRA `(.L_x_38) ;  /* 0xfffffffc00dc9947 */ /* 0x000fec000383ffff */
.L_x_37:
[----:B------:R-:W-:Y:S05]  /*0190*/  BSYNC.RECONVERGENT B0 ;  /* 0x0000000000007941 */ /* 0x000fea0003800200 */
.L_x_36:
[----:B------:R-:W0:Y:S01]  /*01a0*/  S2UR UR5, SR_CgaCtaId ;  /* 0x00000000000579c3 */ /* 0x000e220000008800 */
[----:B------:R-:W-:Y:S01]  /*01b0*/  UMOV UR4, 0x400 ;  /* 0x0000040000047882 */ /* 0x000fe20000000000 */
[----:B------:R-:W1:Y:S01]  /*01c0*/  LDCU UR7, c[0x0][0x360] ;  /* 0x00006c00ff0777ac */ /* 0x000e620008000800 */
[----:B------:R-:W-:Y:S01]  /*01d0*/  IMAD.MOV.U32 R3, RZ, RZ, RZ ;  /* 0x000000ffff037224 */ /* 0x000fe200078e00ff */
[----:B------:R-:W2:Y:S01]  /*01e0*/  LDCU UR10, c[0x0][0x388] ;  /* 0x00007100ff0a77ac */ /* 0x000ea20008000800 */
[----:B-1----:R-:W-:Y:S02]  /*01f0*/  UISETP.GE.U32.AND UP0, UPT, UR7, 0x2, UPT ;  /* 0x000000020700788c */ /* 0x002fe4000bf06070 */
[----:B0-----:R-:W-:Y:S01]  /*0200*/  ULEA UR4, UR5, UR4, 0x18 ;  /* 0x0000000405047291 */ /* 0x001fe2000f8ec0ff */
[----:B--2---:R-:W-:-:S05]  /*0210*/  ISETP.GE.AND P1, PT, R2, UR10, PT ;  /* 0x0000000a02007c0c */ /* 0x004fca000bf26270 */
[----:B------:R-:W-:-:S05]  /*0220*/  LEA R0, R2, UR4, 0x2 ;  /* 0x0000000402007c11 */ /* 0x000fca000f8e10ff */
[----:B------:R0:W-:Y:S01]  /*0230*/  STS [R0], R9 ;  /* 0x0000000900007388 */ /* 0x0001e20000000800 */
[----:B------:R-:W-:Y:S06]  /*0240*/  BAR.SYNC.DEFER_BLOCKING 0x0 ;  /* 0x0000000000007b1d */ /* 0x000fec0000010000 */
[----:B------:R-:W-:Y:S05]  /*0250*/  BRA.U !UP0, `(.L_x_39) ;  /* 0x0000000108307547 */ /* 0x000fea000b800000 */
[----:B------:R-:W-:-:S07]  /*0260*/  IMAD.U32 R4, RZ, RZ, UR7 ;  /* 0x00000007ff047e24 */ /* 0x000fce000f8e00ff */
.L_x_40:
[----:B------:R-:W-:-:S04]  /*0270*/  SHF.R.U32.HI R7, RZ, 0x1, R4 ;  /* 0x00000001ff077819 */ /* 0x000fc80000011604 */
[----:B------:R-:W-:-:S13]  /*0280*/  ISETP.GE.U32.AND P0, PT, R2, R7, PT ;  /* 0x000000070200720c */ /* 0x000fda0003f06070 */
[----:B------:R-:W-:Y:S01]  /*0290*/  @!P0 IMAD R6, R7, 0x4, R0 ;  /* 0x0000000407068824 */ /* 0x000fe200078e0200 */
[----:B------:R-:W-:Y:S05]  /*02a0*/  @!P0 LDS R5, [R0] ;  /* 0x0000000000058984 */ /* 0x000fea0000000800 */
[----:B------:R-:W1:Y:S02]  /*02b0*/  @!P0 LDS R6, [R6] ;  /* 0x0000000006068984 */ /* 0x000e640000000800 */
[----:B-1----:R-:W-:-:S05]  /*02c0*/  @!P0 FMNMX R5, R5, R6, !PT ;  /* 0x0000000605058209 */ /* 0x002fca0007800000 */
[----:B------:R1:W-:Y:S01]  /*02d0*/  @!P0 STS [R0], R5 ;  /* 0x0000000500008388 */ /* 0x0003e20000000800 */
[----:B------:R-:W-:Y:S01]  /*02e0*/  BAR.SYNC.DEFER_BLOCKING 0x0 ;  /* 0x0000000000007b1d */ /* 0x000fe20000010000 */
[----:B------:R-:W-:Y:S02]  /*02f0*/  ISETP.GT.U32.AND P0, PT, R4, 0x3, PT ;  /* 0x000000030400780c */ /* 0x000fe40003f04070 */
[----:B------:R-:W-:-:S11]  /*0300*/  MOV R4, R7 ;  /* 0x0000000700047202 */ /* 0x000fd60000000f00 */
[----:B-1----:R-:W-:Y:S05]  /*0310*/  @P0 BRA `(.L_x_40) ;  /* 0xfffffffc00d40947 */ /* 0x002fea000383ffff */
.L_x_39:
[----:B------:R-:W-:Y:S04]  /*0320*/  BSSY.RECONVERGENT B0, `(.L_x_41) ;  /* 0x000001f000007945 */ /* 0x000fe80003800200 */
[----:B------:R-:W-:Y:S05]  /*0330*/  @P1 BRA `(.L_x_42) ;  /* 0x0000000000741947 */ /* 0x000fea0003800000 */
[----:B------:R-:W1:Y:S01]  /*0340*/  S2UR UR5, SR_CgaCtaId ;  /* 0x00000000000579c3 */ /* 0x000e620000008800 */
[----:B------:R-:W-:Y:S01]  /*0350*/  UMOV UR4, 0x400 ;  /* 0x0000040000047882 */ /* 0x000fe20000000000 */
[----:B------:R-:W-:Y:S02]  /*0360*/  IMAD.MOV.U32 R3, RZ, RZ, RZ ;  /* 0x000000ffff037224 */ /* 0x000fe400078e00ff */
[----:B0-----:R-:W-:-:S04]  /*0370*/  IMAD.MOV.U32 R9, RZ, RZ, R2 ;  /* 0x000000ffff097224 */ /* 0x001fc800078e0002 */
[----:B------:R-:W0:Y:S08]  /*0380*/  LDC R14, c[0x0][0x38c] ;  /* 0x0000e300ff0e7b82 */ /* 0x000e300000000800 */
[----:B------:R-:W2:Y:S01]  /*0390*/  LDC.64 R4, c[0x0][0x380] ;  /* 0x0000e000ff047b82 */ /* 0x000ea20000000a00 */
[----:B-1----:R-:W-:-:S09]  /*03a0*/  ULEA UR4, UR5, UR4, 0x18 ;  /* 0x0000000405047291 */ /* 0x002fd2000f8ec0ff */
[----:B------:R-:W1:Y:S03]  /*03b0*/  LDS R8, [UR4] ;  /* 0x00000004ff087984 */ /* 0x000e660008000800 */
.L_x_43:
[----:B0--3--:R-:W-:-:S04]  /*03c0*/  IMAD R7, R9, R14, UR6 ;  /* 0x0000000609077e24 */ /* 0x009fc8000f8e020e */
[----:B--2---:R-:W-:-:S05]  /*03d0*/  IMAD.WIDE R6, R7, 0x2, R4 ;  /* 0x0000000207067825 */ /* 0x004fca00078e0204 */
[----:B------:R-:W2:Y:S01]  /*03e0*/  LDG.E.U16 R10, desc[UR8][R6.64] ;  /* 0x00000008060a7981 */ /* 0x000ea2000c1e1500 */
[----:B------:R-:W-:Y:S02]  /*03f0*/  IMAD.MOV.U32 R13, RZ, RZ, 0x437c0000 ;  /* 0x437c0000ff0d7424 */ /* 0x000fe400078e00ff */
[----:B------:R-:W-:-:S05]  /*0400*/  VIADD R9, R9, UR7 ;  /* 0x0000000709097c36 */ /* 0x000fca0008000000 */
[----:B------:R-:W-:Y:S01]  /*0410*/  ISETP.GE.AND P0, PT, R9, UR10, PT ;  /* 0x0000000a09007c0c */ /* 0x000fe2000bf06270 */
[----:B--2---:R-:W-:Y:S02]  /*0420*/  HADD2.F32 R11, -RZ, R10.H0_H0 ;  /* 0x2000000aff0b7230 */ /* 0x004fe40000004100 */
[----:B------:R-:W-:-:S03]  /*0430*/  IMAD.MOV.U32 R10, RZ, RZ, 0x3bbb989d ;  /* 0x3bbb989dff0a7424 */ /* 0x000fc600078e00ff */
[----:B-1----:R-:W-:-:S04]  /*0440*/  FADD R11, -R8, R11 ;  /* 0x0000000b080b7221 */ /* 0x002fc80000000100 */
[----:B------:R-:W-:-:S04]  /*0450*/  FFMA.SAT R10, R11, R10, 0.5 ;  /* 0x3f0000000b0a7423 */ /* 0x000fc8000000200a */
[----:B------:R-:W-:-:S04]  /*0460*/  FFMA.RM R10, R10, R13, 12582913 ;  /* 0x4b4000010a0a7423 */ /* 0x000fc8000000400d */
[C---:B------:R-:W-:Y:S01]  /*0470*/  FADD R12, R10.reuse, -12583039 ;  /* 0xcb40007f0a0c7421 */ /* 0x040fe20000000000 */
[----:B------:R-:W-:-:S03]  /*0480*/  IMAD.SHL.U32 R10, R10, 0x800000, RZ ;  /* 0x008000000a0a7824 */ /* 0x000fc600078e00ff */
[----:B------:R-:W-:-:S04]  /*0490*/  FFMA R12, R11, 1.4426950216293334961, -R12 ;  /* 0x3fb8aa3b0b0c7823 */ /* 0x000fc8000000080c */
[----:B------:R-:W-:-:S04]  /*04a0*/  FFMA R12, R11, 1.925963033500011079e-08, R12 ;  /* 0x32a570600b0c7823 */ /* 0x000fc8000000000c */
[----:B------:R-:W0:Y:S02]  /*04b0*/  MUFU.EX2 R11, R12 ;  /* 0x0000000c000b7308 */ /* 0x000e240000000800 */
[----:B0-----:R-:W-:-:S04]  /*04c0*/  FMUL R10, R10, R11 ;  /* 0x0000000b0a0a7220 */ /* 0x001fc80000400000 */
[----:B------:R-:W-:Y:S01]  /*04d0*/  FADD R3, R10, R3 ;  /* 0x000000030a037221 */ /* 0x000fe20000000000 */
[----:B------:R-:W-:-:S05]  /*04e0*/  F2FP.F16.F32.PACK_AB R11, RZ, R10 ;  /* 0x0000000aff0b723e */ /* 0x000fca00000000ff */
[----:B------:R3:W-:Y:S01]  /*04f0*/  STG.E.U16 desc[UR8][R6.64], R11 ;  /* 0x0000000b06007986 */ /* 0x0007e2000c101508 */
[----:B------:R-:W-:Y:S05]  /*0500*/  @!P0 BRA `(.L_x_43) ;  /* 0xfffffffc00ac8947 */ /* 0x000fea000383ffff */
.L_x_42:
[----:B------:R-:W-:Y:S05]  /*0510*/  BSYNC.RECONVERGENT B0 ;  /* 0x0000000000007941 */ /* 0x000fea0003800200 */
.L_x_41:
[----:B------:R1:W-:Y:S01]  /*0520*/  STS [R0], R3 ;  /* 0x0000000300007388 */ /* 0x0003e20000000800 */
[----:B------:R-:W-:Y:S01]  /*0530*/  UISETP.GE.U32.AND UP0, UPT, UR7, 0x2, UPT ;  /* 0x000000020700788c */ /* 0x000fe2000bf06070 */
[----:B------:R-:W-:Y:S08]  /*0540*/  BAR.SYNC.DEFER_BLOCKING 0x0 ;  /* 0x0000000000007b1d */ /* 0x000ff00000010000 */
[----:B-1----:R-:W-:Y:S05]  /*0550*/  BRA.U !UP0, `(.L_x_44) ;  /* 0x0000000108307547 */ /* 0x002fea000b800000 */
[----:B------:R-:W-:-:S07]  /*0560*/  MOV R3, UR7 ;  /* 0x0000000700037c02 */ /* 0x000fce0008000f00 */
.L_x_45:
[----:B---3--:R-:W-:-:S04]  /*0570*/  SHF.R.U32.HI R7, RZ, 0x1, R3 ;  /* 0x00000001ff077819 */ /* 0x008fc80000011603 */
[----:B------:R-:W-:-:S13]  /*0580*/  ISETP.GE.U32.AND P0, PT, R2, R7, PT ;  /* 0x000000070200720c */ /* 0x000fda0003f06070 */
[----:B------:R-:W-:Y:S01]  /*0590*/  @!P0 IMAD R4, R7, 0x4, R0 ;  /* 0x0000000407048824 */ /* 0x000fe200078e0200 */
[----:B------:R-:W-:Y:S05]  /*05a0*/  @!P0 LDS R5, [R0] ;  /* 0x0000000000058984 */ /* 0x000fea0000000800 */
[----:B------:R-:W1:Y:S02]  /*05b0*/  @!P0 LDS R4, [R4] ;  /* 0x0000000004048984 */ /* 0x000e640000000800 */
[----:B-1----:R-:W-:-:S05]  /*05c0*/  @!P0 FADD R5, R4, R5 ;  /* 0x0000000504058221 */ /* 0x002fca0000000000 */
[----:B------:R1:W-:Y:S01]  /*05d0*/  @!P0 STS [R0], R5 ;  /* 0x0000000500008388 */ /* 0x0003e20000000800 */
[----:B------:R-:W-:Y:S01]  /*05e0*/  BAR.SYNC.DEFER_BLOCKING 0x0 ;  /* 0x0000000000007b1d */ /* 0x000fe20000010000 */
[----:B------:R-:W-:Y:S01]  /*05f0*/  ISETP.GT.U32.AND P0, PT, R3, 0x3, PT ;  /* 0x000000030300780c */ /* 0x000fe20003f04070 */
[----:B------:R-:W-:-:S12]  /*0600*/  IMAD.MOV.U32 R3, RZ, RZ, R7 ;  /* 0x000000ffff037224 */ /* 0x000fd800078e0007 */
[----:B-1----:R-:W-:Y:S05]  /*0610*/  @P0 BRA `(.L_x_45) ;  /* 0xfffffffc00d40947 */ /* 0x002fea000383ffff */
.L_x_44:
[----:B------:R-:W1:Y:S02]  /*0620*/  LDCU UR4, c[0x0][0x388] ;  /* 0x00007100ff0477ac */ /* 0x000e640008000800 */
[----:B-1----:R-:W-:-:S13]  /*0630*/  ISETP.GE.AND P0, PT, R2, UR4, PT ;  /* 0x0000000402007c0c */ /* 0x002fda000bf06270 */
[----:B------:R-:W-:Y:S05]  /*0640*/  @P0 EXIT ;  /* 0x000000000000094d */ /* 0x000fea0003800000 */
[----:B------:R-:W1:Y:S01]  /*0650*/  S2UR UR5, SR_CgaCtaId ;  /* 0x00000000000579c3 */ /* 0x000e620000008800 */
[----:B------:R-:W-:-:S07]  /*0660*/  UMOV UR4, 0x400 ;  /* 0x0000040000047882 */ /* 0x000fce0000000000 */
[----:B0-----:R-:W0:Y:S08]  /*0670*/  LDC R9, c[0x0][0x38c] ;  /* 0x0000e300ff097b82 */ /* 0x001e300000000800 */
[----:B------:R-:W2:Y:S01]  /*0680*/  LDC.64 R4, c[0x0][0x380] ;  /* 0x0000e000ff047b82 */ /* 0x000ea20000000a00 */
[----:B-1----:R-:W-:-:S09]  /*0690*/  ULEA UR4, UR5, UR4, 0x18 ;  /* 0x0000000405047291 */ /* 0x002fd2000f8ec0ff */
[----:B------:R-:W1:Y:S02]  /*06a0*/  LDS R3, [UR4] ;  /* 0x00000004ff037984 */ /* 0x000e640008000800 */
[----:B------:R-:W4:Y:S02]  /*06b0*/  LDCU UR4, c[0x0][0x388] ;  /* 0x00007100ff0477ac */ /* 0x000f240008000800 */
.L_x_48:
[----:B0--3--:R-:W-:-:S04]  /*06c0*/  IMAD R7, R2, R9, UR6 ;  /* 0x0000000602077e24 */ /* 0x009fc8000f8e0209 */
[----:B--2---:R-:W-:-:S05]  /*06d0*/  IMAD.WIDE R6, R7, 0x2, R4 ;  /* 0x0000000207067825 */ /* 0x004fca00078e0204 */
[----:B------:R-:W2:Y:S01]  /*06e0*/  LDG.E.U16 R0, desc[UR8][R6.64] ;  /* 0x0000000806007981 */ /* 0x000ea2000c1e1500 */
[----:B-1----:R-:W0:Y:S01]  /*06f0*/  MUFU.RCP R8, R3 ;  /* 0x0000000300087308 */ /* 0x002e220000001000 */
[----:B------:R-:W-:Y:S01]  /*0700*/  BSSY.RECONVERGENT B0, `(.L_x_46) ;  /* 0x000000c000007945 */ /* 0x000fe20003800200 */
[----:B0-----:R-:W-:-:S04]  /*0710*/  FFMA R11, -R3, R8, 1 ;  /* 0x3f800000030b7423 */ /* 0x001fc80000000108 */
[----:B------:R-:W-:Y:S01]  /*0720*/  FFMA R11, R8, R11, R8 ;  /* 0x0000000b080b7223 */ /* 0x000fe20000000008 */
[----:B--2---:R-:W-:-:S04]  /*0730*/  HADD2.F32 R0, -RZ, R0.H0_H0 ;  /* 0x20000000ff007230 */ /* 0x004fc80000004100 */
[----:B------:R-:W0:Y:S01]  /*0740*/  FCHK P0, R0, R3 ;  /* 0x0000000300007302 */ /* 0x000e220000000000 */
[----:B------:R-:W-:-:S04]  /*0750*/  FFMA R8, R0, R11, RZ ;  /* 0x0000000b00087223 */ /* 0x000fc800000000ff */
[----:B------:R-:W-:-:S04]  /*0760*/  FFMA R10, -R3, R8, R0 ;  /* 0x00000008030a7223 */ /* 0x000fc80000000100 */
[----:B------:R-:W-:Y:S01]  /*0770*/  FFMA R8, R11, R10, R8 ;  /* 0x0000000a0b087223 */ /* 0x000fe20000000008 */
[----:B0-----:R-:W-:Y:S06]  /*0780*/  @!P0 BRA `(.L_x_47) ;  /* 0x00000000000c8947 */ /* 0x001fec0003800000 */
[----:B------:R-:W-:-:S07]  /*0790*/  MOV R8, 0x7b0 ;  /* 0x000007b000087802 */ /* 0x000fce0000000f00 */
[----:B----4-:R-:W-:Y:S05]  /*07a0*/  CALL.REL.NOINC `($__internal_2_$__cuda_sm3x_div_rn_noftz_f32_slowpath) ;  /* 0x0000000000207944 */ /* 0x010fea0003c00000 */
[----:B------:R-:W-:-:S07]  /*07b0*/  IMAD.MOV.U32 R8, RZ, RZ, R0 ;  /* 0x000000ffff087224 */ /* 0x000fce00078e0000 */
.L_x_47:
[----:B----4-:R-:W-:Y:S05]  /*07c0*/  BSYNC.RECONVERGENT B0 ;  /* 0x0000000000007941 */ /* 0x010fea0003800200 */
.L_x_46:
[----:B------:R-:W-:Y:S01]  /*07d0*/  F2FP.F16.F32.PACK_AB R8, RZ, R8 ;  /* 0x00000008ff08723e */ /* 0x000fe200000000ff */
[----:B------:R-:W-:-:S04]  /*07e0*/  VIADD R2, R2, UR7 ;  /* 0x0000000702027c36 */ /* 0x000fc80008000000 */
[----:B------:R0:W-:Y:S01]  /*07f0*/  STG.E.U16 desc[UR8][R6.64], R8 ;  /* 0x0000000806007986 */ /* 0x0001e2000c101508 */
[----:B------:R-:W-:-:S13]  /*0800*/  ISETP.GE.AND P0, PT, R2, UR4, PT ;  /* 0x0000000402007c0c */ /* 0x000fda000bf06270 */
[----:B0-----:R-:W-:Y:S05]  /*0810*/  @!P0 BRA `(.L_x_48) ;  /* 0xfffffffc00a88947 */ /* 0x001fea000383ffff */
[----:B------:R-:W-:Y:S05]  /*0820*/  EXIT ;  /* 0x000000000000794d */ /* 0x000fea0003800000 */
        .weak           $__internal_2_$__cuda_sm3x_div_rn_noftz_f32_slowpath
        .type           $__internal_2_$__cuda_sm3x_div_rn_noftz_f32_slowpath,@function
        .size           $__internal_2_$__cuda_sm3x_div_rn_noftz_f32_slowpath,(.L_x_109 - $__internal_2_$__cuda_sm3x_div_rn_noftz_f32_slowpath)
$__internal_2_$__cuda_sm3x_div_rn_noftz_f32_slowpath:
[--C-:B------:R-:W-:Y:S01]  /*0830*/  SHF.R.U32.HI R11, RZ, 0x17, R3.reuse ;  /* 0x00000017ff0b7819 */ /* 0x100fe20000011603 */
[----:B------:R-:W-:Y:S01]  /*0840*/  BSSY.RECONVERGENT B1, `(.L_x_49) ;  /* 0x0000064000017945 */ /* 0x000fe20003800200 */
[----:B------:R-:W-:Y:S01]  /*0850*/  SHF.R.U32.HI R10, RZ, 0x17, R0 ;  /* 0x00000017ff0a7819 */ /* 0x000fe20000011600 */
[----:B------:R-:W-:Y:S01]  /*0860*/  IMAD.MOV.U32 R13, RZ, RZ, R3 ;  /* 0x000000ffff0d7224 */ /* 0x000fe200078e0003 */
[----:B------:R-:W-:Y:S02]  /*0870*/  LOP3.LUT R11, R11, 0xff, RZ, 0xc0, !PT ;  /* 0x000000ff0b0b7812 */ /* 0x000fe400078ec0ff */
[----:B------:R-:W-:Y:S02]  /*0880*/  LOP3.LUT R16, R10, 0xff, RZ, 0xc0, !PT ;  /* 0x000000ff0a107812 */ /* 0x000fe400078ec0ff */
[----:B------:R-:W-:Y:S01]  /*0890*/  MOV R12, R0 ;  /* 0x00000000000c7202 */ /* 0x000fe20000000f00 */
[----:B------:R-:W-:Y:S02]  /*08a0*/  VIADD R14, R11, 0xffffffff ;  /* 0xffffffff0b0e7836 */ /* 0x000fe40000000000 */
[----:B------:R-:W-:-:S03]  /*08b0*/  VIADD R15, R16, 0xffffffff ;  /* 0xffffffff100f7836 */ /* 0x000fc60000000000 */
[----:B------:R-:W-:-:S04]  /*08c0*/  ISETP.GT.U32.AND P0, PT, R14, 0xfd, PT ;  /* 0x000000fd0e00780c */ /* 0x000fc80003f04070 */
[----:B------:R-:W-:-:S13]  /*08d0*/  ISETP.GT.U32.OR P0, PT, R15, 0xfd, P0 ;  /* 0x000000fd0f00780c */ /* 0x000fda0000704470 */
[----:B------:R-:W-:Y:S01]  /*08e0*/  @!P0 IMAD.MOV.U32 R10, RZ, RZ, RZ ;  /* 0x000000ffff0a8224 */ /* 0x000fe200078e00ff */
[----:B------:R-:W-:Y:S06]  /*08f0*/  @!P0 BRA `(.L_x_50) ;  /* 0x00000000005c8947 */ /* 0x000fec0003800000 */
[----:B------:R-:W-:Y:S02]  /*0900*/  FSETP.GTU.FTZ.AND P1, PT, |R3|, +INF , PT ;  /* 0x7f8000000300780b */ /* 0x000fe40003f3c200 */
[----:B------:R-:W-:-:S04]  /*0910*/  FSETP.GTU.FTZ.AND P0, PT, |R0|, +INF , PT ;  /* 0x7f8000000000780b */ /* 0x000fc80003f1c200 */
[----:B------:R-:W-:-:S13]  /*0920*/  PLOP3.LUT P0, PT, P0, P1, PT, 0xf8, 0x8f ;  /* 0x00000000008f781c */ /* 0x000fda0000703f70 */
[----:B------:R-:W-:Y:S05]  /*0930*/  @P0 BRA `(.L_x_51) ;  /* 0x00000004004c0947 */ /* 0x000fea0003800000 */
[----:B------:R-:W-:-:S13]  /*0940*/  LOP3.LUT P0, RZ, R13, 0x7fffffff, R12, 0xc8, !PT ;  /* 0x7fffffff0dff7812 */ /* 0x000fda000780c80c */
[----:B------:R-:W-:Y:S05]  /*0950*/  @!P0 BRA `(.L_x_52) ;  /* 0x00000004003c8947 */ /* 0x000fea0003800000 */
[C---:B------:R-:W-:Y:S02]  /*0960*/  FSETP.NEU.FTZ.AND P2, PT, |R0|.reuse, +INF , PT ;  /* 0x7f8000000000780b */ /* 0x040fe40003f5d200 */
[----:B------:R-:W-:Y:S02]  /*0970*/  FSETP.NEU.FTZ.AND P1, PT, |R3|, +INF , PT ;  /* 0x7f8000000300780b */ /* 0x000fe40003f3d200 */
[----:B------:R-:W-:-:S11]  /*0980*/  FSETP.NEU.FTZ.AND P0, PT, |R0|, +INF , PT ;  /* 0x7f8000000000780b */ /* 0x000fd60003f1d200 */
[----:B------:R-:W-:Y:S05]  /*0990*/  @!P1 BRA !P2, `(.L_x_52) ;  /* 0x00000004002c9947 */ /* 0x000fea0005000000 */
[----:B------:R-:W-:-:S04]  /*09a0*/  LOP3.LUT P2, RZ, R12, 0x7fffffff, RZ, 0xc0, !PT ;  /* 0x7fffffff0cff7812 */ /* 0x000fc8000784c0ff */
[----:B------:R-:W-:-:S13]  /*09b0*/  PLOP3.LUT P1, PT, P1, P2, PT, 0x2f, 0xf2 ;  /* 0x0000000000f2781c */ /* 0x000fda0000f24577 */
[----:B------:R-:W-:Y:S05]  /*09c0*/  @P1 BRA `(.L_x_53) ;  /* 0x0000000400181947 */ /* 0x000fea0003800000 */
[----:B------:R-:W-:-:S04]  /*09d0*/  LOP3.LUT P1, RZ, R13, 0x7fffffff, RZ, 0xc0, !PT ;  /* 0x7fffffff0dff7812 */ /* 0x000fc8000782c0ff */
[----:B------:R-:W-:-:S13]  /*09e0*/  PLOP3.LUT P0, PT, P0, P1, PT, 0x2f, 0xf2 ;  /* 0x0000000000f2781c */ /* 0x000fda0000702577 */
[----:B------:R-:W-:Y:S05]  /*09f0*/  @P0 BRA `(.L_x_54) ;  /* 0x0000000400000947 */ /* 0x000fea0003800000 */
[----:B------:R-:W-:Y:S02]  /*0a00*/  ISETP.GE.AND P0, PT, R15, RZ, PT ;  /* 0x000000ff0f00720c */ /* 0x000fe40003f06270 */
[----:B------:R-:W-:-:S11]  /*0a10*/  ISETP.GE.AND P1, PT, R14, RZ, PT ;  /* 0x000000ff0e00720c */ /* 0x000fd60003f26270 */
[----:B------:R-:W-:Y:S02]  /*0a20*/  @P0 IMAD.MOV.U32 R10, RZ, RZ, RZ ;  /* 0x000000ffff0a0224 */ /* 0x000fe400078e00ff */
[----:B------:R-:W-:Y:S01]  /*0a30*/  @!P0 FFMA R12, R0, 1.84467440737095516160e+19, RZ ;  /* 0x5f800000000c8823 */ /* 0x000fe200000000ff */
[----:B------:R-:W-:Y:S02]  /*0a40*/  @!P0 IMAD.MOV.U32 R10, RZ, RZ, -0x40 ;  /* 0xffffffc0ff0a8424 */ /* 0x000fe400078e00ff */
[----:B------:R-:W-:Y:S02]  /*0a50*/  @!P1 FFMA R13, R3, 1.84467440737095516160e+19, RZ ;  /* 0x5f800000030d9823 */ /* 0x000fe400000000ff */
[----:B------:R-:W-:-:S07]  /*0a60*/  @!P1 VIADD R10, R10, 0x40 ;  /* 0x000000400a0a9836 */ /* 0x000fce0000000000 */
.L_x_50:
[----:B------:R-:W-:Y:S01]  /*0a70*/  LEA R0, R11, 0xc0800000, 0x17 ;  /* 0xc08000000b007811 */ /* 0x000fe200078eb8ff */
[----:B------:R-:W-:Y:S03]  /*0a80*/  BSSY.RECONVERGENT B2, `(.L_x_55) ;  /* 0x0000036000027945 */ /* 0x000fe60003800200 */
[----:B------:R-:W-:Y:S01]  /*0a90*/  IADD3 R14, PT, PT, -R0, R13, RZ ;  /* 0x0000000d000e7210 */ /* 0x000fe20007ffe1ff */
[----:B------:R-:W-:-:S03]  /*0aa0*/  VIADD R13, R16, 0xffffff81 ;  /* 0xffffff81100d7836 */ /* 0x000fc60000000000 */
[----:B------:R-:W0:Y:S01]  /*0ab0*/  MUFU.RCP R15, R14 ;  /* 0x0000000e000f7308 */ /* 0x000e220000001000 */
[----:B------:R-:W-:Y:S01]  /*0ac0*/  FADD.FTZ R17, -R14, -RZ ;  /* 0x800000ff0e117221 */ /* 0x000fe20000010100 */
[C---:B------:R-:W-:Y:S01]  /*0ad0*/  IMAD R0, R13.reuse, -0x800000, R12 ;  /* 0xff8000000d007824 */ /* 0x040fe200078e020c */
[----:B------:R-:W-:-:S05]  /*0ae0*/  IADD3 R13, PT, PT, R13, 0x7f, -R11 ;  /* 0x0000007f0d0d7810 */ /* 0x000fca0007ffe80b */
[----:B------:R-:W-:Y:S02]  /*0af0*/  IMAD.IADD R13, R13, 0x1, R10 ;  /* 0x000000010d0d7824 */ /* 0x000fe400078e020a */
[----:B0-----:R-:W-:-:S04]  /*0b00*/  FFMA R16, R15, R17, 1 ;  /* 0x3f8000000f107423 */ /* 0x001fc80000000011 */
[----:B------:R-:W-:-:S04]  /*0b10*/  FFMA R19, R15, R16, R15 ;  /* 0x000000100f137223 */ /* 0x000fc8000000000f */
[----:B------:R-:W-:-:S04]  /*0b20*/  FFMA R12, R0, R19, RZ ;  /* 0x00000013000c7223 */ /* 0x000fc800000000ff */
[----:B------:R-:W-:-:S04]  /*0b30*/  FFMA R15, R17, R12, R0 ;  /* 0x0000000c110f7223 */ /* 0x000fc80000000000 */
[----:B------:R-:W-:-:S04]  /*0b40*/  FFMA R16, R19, R15, R12 ;  /* 0x0000000f13107223 */ /* 0x000fc8000000000c */
[----:B------:R-:W-:-:S04]  /*0b50*/  FFMA R17, R17, R16, R0 ;  /* 0x0000001011117223 */ /* 0x000fc80000000000 */
[----:B------:R-:W-:-:S05]  /*0b60*/  FFMA R0, R19, R17, R16 ;  /* 0x0000001113007223 */ /* 0x000fca0000000010 */
[----:B------:R-:W-:-:S04]  /*0b70*/  SHF.R.U32.HI R11, RZ, 0x17, R0 ;  /* 0x00000017ff0b7819 */ /* 0x000fc80000011600 */
[----:B------:R-:W-:-:S05]  /*0b80*/  LOP3.LUT R11, R11, 0xff, RZ, 0xc0, !PT ;  /* 0x000000ff0b0b7812 */ /* 0x000fca00078ec0ff */
[----:B------:R-:W-:-:S04]  /*0b90*/  IMAD.IADD R14, R11, 0x1, R13 ;  /* 0x000000010b0e7824 */ /* 0x000fc800078e020d */
[----:B------:R-:W-:-:S05]  /*0ba0*/  VIADD R10, R14, 0xffffffff ;  /* 0xffffffff0e0a7836 */ /* 0x000fca0000000000 */
[----:B------:R-:W-:-:S13]  /*0bb0*/  ISETP.GE.U32.AND P0, PT, R10, 0xfe, PT ;  /* 0x000000fe0a00780c */ /* 0x000fda0003f06070 */
[----:B------:R-:W-:Y:S05]  /*0bc0*/  @!P0 BRA `(.L_x_56) ;  /* 0x0000000000808947 */ /* 0x000fea0003800000 */
[----:B------:R-:W-:-:S13]  /*0bd0*/  ISETP.GT.AND P0, PT, R14, 0xfe, PT ;  /* 0x000000fe0e00780c */ /* 0x000fda0003f04270 */
[----:B------:R-:W-:Y:S05]  /*0be0*/  @P0 BRA `(.L_x_57) ;  /* 0x00000000006c0947 */ /* 0x000fea0003800000 */
[----:B------:R-:W-:-:S13]  /*0bf0*/  ISETP.GE.AND P0, PT, R14, 0x1, PT ;  /* 0x000000010e00780c */ /* 0x000fda0003f06270 */
[----:B------:R-:W-:Y:S05]  /*0c00*/  @P0 BRA `(.L_x_58) ;  /* 0x0000000000740947 */ /* 0x000fea0003800000 */
[----:B------:R-:W-:Y:S02]  /*0c10*/  ISETP.GE.AND P0, PT, R14, -0x18, PT ;  /* 0xffffffe80e00780c */ /* 0x000fe40003f06270 */
[----:B------:R-:W-:-:S11]  /*0c20*/  LOP3.LUT R0, R0, 0x80000000, RZ, 0xc0, !PT ;  /* 0x8000000000007812 */ /* 0x000fd600078ec0ff */
[----:B------:R-:W-:Y:S05]  /*0c30*/  @!P0 BRA `(.L_x_58) ;  /* 0x0000000000688947 */ /* 0x000fea0003800000 */
[CCC-:B------:R-:W-:Y:S01]  /*0c40*/  FFMA.RZ R10, R19.reuse, R17.reuse, R16.reuse ;  /* 0x00000011130a7223 */ /* 0x1c0fe2000000c010 */
[C---:B------:R-:W-:Y:S02]  /*0c50*/  VIADD R13, R14.reuse, 0x20 ;  /* 0x000000200e0d7836 */ /* 0x040fe40000000000 */
[CCC-:B------:R-:W-:Y:S01]  /*0c60*/  FFMA.RM R11, R19.reuse, R17.reuse, R16.reuse ;  /* 0x00000011130b7223 */ /* 0x1c0fe20000004010 */
[----:B------:R-:W-:Y:S02]  /*0c70*/  ISETP.NE.AND P2, PT, R14, RZ, PT ;  /* 0x000000ff0e00720c */ /* 0x000fe40003f45270 */
[----:B------:R-:W-:Y:S01]  /*0c80*/  LOP3.LUT R12, R10, 0x7fffff, RZ, 0xc0, !PT ;  /* 0x007fffff0a0c7812 */ /* 0x000fe200078ec0ff */
[----:B------:R-:W-:Y:S01]  /*0c90*/  FFMA.RP R10, R19, R17, R16 ;  /* 0x00000011130a7223 */ /* 0x000fe20000008010 */
[----:B------:R-:W-:Y:S02]  /*0ca0*/  ISETP.NE.AND P1, PT, R14, RZ, PT ;  /* 0x000000ff0e00720c */ /* 0x000fe40003f25270 */
[----:B------:R-:W-:-:S02]  /*0cb0*/  LOP3.LUT R12, R12, 0x800000, RZ, 0xfc, !PT ;  /* 0x008000000c0c7812 */ /* 0x000fc400078efcff */
[----:B------:R-:W-:Y:S02]  /*0cc0*/  IADD3 R14, PT, PT, -R14, RZ, RZ ;  /* 0x000000ff0e0e7210 */ /* 0x000fe40007ffe1ff */
[----:B------:R-:W-:Y:S02]  /*0cd0*/  SHF.L.U32 R13, R12, R13, RZ ;  /* 0x0000000d0c0d7219 */ /* 0x000fe400000006ff */
[----:B------:R-:W-:Y:S02]  /*0ce0*/  FSETP.NEU.FTZ.AND P0, PT, R10, R11, PT ;  /* 0x0000000b0a00720b */ /* 0x000fe40003f1d000 */
[----:B------:R-:W-:Y:S02]  /*0cf0*/  SEL R11, R14, RZ, P2 ;  /* 0x000000ff0e0b7207 */ /* 0x000fe40001000000 */
[----:B------:R-:W-:Y:S02]  /*0d00*/  ISETP.NE.AND P1, PT, R13, RZ, P1 ;  /* 0x000000ff0d00720c */ /* 0x000fe40000f25270 */
[----:B------:R-:W-:-:S02]  /*0d10*/  SHF.R.U32.HI R11, RZ, R11, R12 ;  /* 0x0000000bff0b7219 */ /* 0x000fc4000001160c */
[----:B------:R-:W-:Y:S02]  /*0d20*/  PLOP3.LUT P0, PT, P0, P1, PT, 0xf8, 0x8f ;  /* 0x00000000008f781c */ /* 0x000fe40000703f70 */
[----:B------:R-:W-:Y:S02]  /*0d30*/  SHF.R.U32.HI R13, RZ, 0x1, R11 ;  /* 0x00000001ff0d7819 */ /* 0x000fe4000001160b */
[----:B------:R-:W-:-:S04]  /*0d40*/  SEL R10, RZ, 0x1, !P0 ;  /* 0x00000001ff0a7807 */ /* 0x000fc80004000000 */
[----:B------:R-:W-:-:S04]  /*0d50*/  LOP3.LUT R10, R10, 0x1, R13, 0xf8, !PT ;  /* 0x000000010a0a7812 */ /* 0x000fc800078ef80d */
[----:B------:R-:W-:-:S05]  /*0d60*/  LOP3.LUT R10, R10, R11, RZ, 0xc0, !PT ;  /* 0x0000000b0a0a7212 */ /* 0x000fca00078ec0ff */
[----:B------:R-:W-:-:S05]  /*0d70*/  IMAD.IADD R13, R13, 0x1, R10 ;  /* 0x000000010d0d7824 */ /* 0x000fca00078e020a */
[----:B------:R-:W-:Y:S01]  /*0d80*/  LOP3.LUT R0, R13, R0, RZ, 0xfc, !PT ;  /* 0x000000000d007212 */ /* 0x000fe200078efcff */
[----:B------:R-:W-:Y:S06]  /*0d90*/  BRA `(.L_x_58) ;  /* 0x0000000000107947 */ /* 0x000fec0003800000 */
.L_x_57:
[----:B------:R-:W-:-:S04]  /*0da0*/  LOP3.LUT R0, R0, 0x80000000, RZ, 0xc0, !PT ;  /* 0x8000000000007812 */ /* 0x000fc800078ec0ff */
[----:B------:R-:W-:Y:S01]  /*0db0*/  LOP3.LUT R0, R0, 0x7f800000, RZ, 0xfc, !PT ;  /* 0x7f80000000007812 */ /* 0x000fe200078efcff */
[----:B------:R-:W-:Y:S06]  /*0dc0*/  BRA `(.L_x_58) ;  /* 0x0000000000047947 */ /* 0x000fec0003800000 */
.L_x_56:
[----:B------:R-:W-:-:S07]  /*0dd0*/  IMAD R0, R13, 0x800000, R0 ;  /* 0x008000000d007824 */ /* 0x000fce00078e0200 */
.L_x_58:
[----:B------:R-:W-:Y:S05]  /*0de0*/  BSYNC.RECONVERGENT B2 ;  /* 0x0000000000027941 */ /* 0x000fea0003800200 */
.L_x_55:
[----:B------:R-:W-:Y:S05]  /*0df0*/  BRA `(.L_x_59) ;  /* 0x0000000000207947 */ /* 0x000fea0003800000 */
.L_x_54:
[----:B------:R-:W-:-:S04]  /*0e00*/  LOP3.LUT R0, R13, 0x80000000, R12, 0x48, !PT ;  /* 0x800000000d007812 */ /* 0x000fc800078e480c */
[----:B------:R-:W-:Y:S01]  /*0e10*/  LOP3.LUT R0, R0, 0x7f800000, RZ, 0xfc, !PT ;  /* 0x7f80000000007812 */ /* 0x000fe200078efcff */
[----:B------:R-:W-:Y:S06]  /*0e20*/  BRA `(.L_x_59) ;  /* 0x0000000000147947 */ /* 0x000fec0003800000 */
.L_x_53:
[----:B------:R-:W-:Y:S01]  /*0e30*/  LOP3.LUT R0, R13, 0x80000000, R12, 0x48, !PT ;  /* 0x800000000d007812 */ /* 0x000fe200078e480c */
[----:B------:R-:W-:Y:S06]  /*0e40*/  BRA `(.L_x_59) ;  /* 0x00000000000c7947 */ /* 0x000fec0003800000 */
.L_x_52:
[----:B------:R-:W0:Y:S01]  /*0e50*/  MUFU.RSQ R0, -QNAN ;  /* 0xffc0000000007908 */ /* 0x000e220000001400 */
[----:B------:R-:W-:Y:S05]  /*0e60*/  BRA `(.L_x_59) ;  /* 0x0000000000047947 */ /* 0x000fea0003800000 */
.L_x_51:
[----:B------:R-:W-:-:S07]  /*0e70*/  FADD.FTZ R0, R0, R3 ;  /* 0x0000000300007221 */ /* 0x000fce0000010000 */
.L_x_59:
[----:B------:R-:W-:Y:S05]  /*0e80*/  BSYNC.RECONVERGENT B1 ;  /* 0x0000000000017941 */ /* 0x000fea0003800200 */
.L_x_49:
[----:B------:R-:W-:Y:S02]  /*0e90*/  IMAD.MOV.U32 R10, RZ, RZ, R8 ;  /* 0x000000ffff0a7224 */ /* 0x000fe400078e0008 */
[----:B------:R-:W-:-:S04]  /*0ea0*/  IMAD.MOV.U32 R11, RZ, RZ, 0x0 ;  /* 0x00000000ff0b7424 */ /* 0x000fc800078e00ff */
[----:B0-----:R-:W-:Y:S05]  /*0eb0*/  RET.REL.NODEC R10 `(_Z18batchSoftmaxKernelP6__halfii) ;  /* 0xfffffff00a507950 */ /* 0x001fea0003c3ffff */
.L_x_60:
        /* <DEDUP_REMOVED lines=12> */
.L_x_109:


//--------------------- .text._Z29batchForwardOutputLayerKernelP6__halfS0_S0_S0_iii --------------------------
	.section	.text._Z29batchForwardOutputLayerKernelP6__halfS0_S0_S0_iii,"ax",@progbits
	.align	128
        .global         _Z29batchForwardOutputLayerKernelP6__halfS0_S0_S0_iii
        .type           _Z29batchForwardOutputLayerKernelP6__halfS0_S0_S0_iii,@function
        .size           _Z29batchForwardOutputLayerKernelP6__halfS0_S0_S0_iii,(.L_x_116 - _Z29batchForwardOutputLayerKernelP6__halfS0_S0_S0_iii)
        .other          _Z29batchForwardOutputLayerKernelP6__halfS0_S0_S0_iii,@"STO_CUDA_ENTRY STV_DEFAULT"
_Z29batchForwardOutputLayerKernelP6__halfS0_S0_S0_iii:
.text._Z29batchForwardOutputLayerKernelP6__halfS0_S0_S0_iii:
[----:B------:R-:W-:Y:S01]  /*0000*/  LDC R1, c[0x0][0x37c] ;  /* 0x0000df00ff017b82 */ /* 0x000fe20000000800 */
[----:B------:R-:W0:Y:S07]  /*0010*/  S2R R4, SR_TID.Y ;  /* 0x0000000000047919 */ /* 0x000e2e0000002200 */
[----:B------:R-:W1:Y:S01]  /*0020*/  LDC R2, c[0x0][0x360] ;  /* 0x0000d800ff027b82 */ /* 0x000e620000000800 */
[----:B------:R-:W2:Y:S01]  /*0030*/  LDCU UR6, c[0x0][0x3a0] ;  /* 0x00007400ff0677ac */ /* 0x000ea20008000800 */
[----:B------:R-:W1:Y:S06]  /*0040*/  S2R R5, SR_TID.X ;  /* 0x0000000000057919 */ /* 0x000e6c0000002100 */
[----:B------:R-:W0:Y:S08]  /*0050*/  S2UR UR5, SR_CTAID.Y ;  /* 0x00000000000579c3 */ /* 0x000e300000002600 */
[----:B------:R-:W0:Y:S08]  /*0060*/  LDC R3, c[0x0][0x364] ;  /* 0x0000d900ff037b82 */ /* 0x000e300000000800 */
[----:B------:R-:W1:Y:S08]  /*0070*/  S2UR UR4, SR_CTAID.X ;  /* 0x00000000000479c3 */ /* 0x000e700000002500 */
[----:B------:R-:W3:Y:S01]  /*0080*/  LDC R0, c[0x0][0x3a8] ;  /* 0x0000ea00ff007b82 */ /* 0x000ee20000000800 */
[----:B0-----:R-:W-:-:S02]  /*0090*/  IMAD R3, R3, UR5, R4 ;  /* 0x0000000503037c24 */ /* 0x001fc4000f8e0204 */
[----:B-1----:R-:W-:-:S03]  /*00a0*/  IMAD R2, R2, UR4, R5 ;  /* 0x0000000402027c24 */ /* 0x002fc6000f8e0205 */
[----:B---3--:R-:W-:-:S04]  /*00b0*/  ISETP.GE.AND P0, PT, R3, R0, PT ;  /* 0x000000000300720c */ /* 0x008fc80003f06270 */
[----:B--2---:R-:W-:-:S13]  /*00c0*/  ISETP.GE.OR P0, PT, R2, UR6, P0 ;  /* 0x0000000602007c0c */ /* 0x004fda0008706670 */
[----:B------:R-:W-:Y:S05]  /*00d0*/  @P0 EXIT ;  /* 0x000000000000094d */ /* 0x000fea0003800000 */
[----:B------:R-:W0:Y:S01]  /*00e0*/  LDC.64 R4, c[0x0][0x388] ;  /* 0x0000e200ff047b82 */ /* 0x000e220000000a00 */
[----:B------:R-:W1:Y:S01]  /*00f0*/  LDCU.64 UR12, c[0x0][0x358] ;  /* 0x00006b00ff0c77ac */ /* 0x000e620008000a00 */
[----:B------:R-:W2:Y:S01]  /*0100*/  LDCU UR7, c[0x0][0x3a4] ;  /* 0x00007480ff0777ac */ /* 0x000ea20008000800 */
[----:B0-----:R-:W-:-:S05]  /*0110*/  IMAD.WIDE R4, R2, 0x2, R4 ;  /* 0x0000000202047825 */ /* 0x001fca00078e0204 */
[----:B-1----:R0:W5:Y:S01]  /*0120*/  LDG.E.U16 R19, desc[UR12][R4.64] ;  /* 0x0000000c04137981 */ /* 0x002162000c1e1500 */
[----:B--2---:R-:W-:-:S09]  /*0130*/  UISETP.GE.AND UP0, UPT, UR7, 0x1, UPT ;  /* 0x000000010700788c */ /* 0x004fd2000bf06270 */
[----:B0-----:R-:W-:Y:S05]  /*0140*/  BRA.U !UP0, `(.L_x_61) ;  /* 0x0000000908bc7547 */ /* 0x001fea000b800000 */
[----:B------:R-:W-:Y:S02]  /*0150*/  UISETP.GE.U32.AND UP1, UPT, UR7, 0x10, UPT ;  /* 0x000000100700788c */ /* 0x000fe4000bf26070 */
[----:B------:R-:W-:Y:S01]  /*0160*/  IMAD R5, R2, UR7, RZ ;  /* 0x0000000702057c24 */ /* 0x000fe2000f8e02ff */
[----:B------:R-:W-:Y:S01]  /*0170*/  ULOP3.LUT UR10, UR7, 0xf, URZ, 0xc0, !UPT ;  /* 0x0000000f070a7892 */ /* 0x000fe2000f8ec0ff */
[----:B------:R-:W-:-:S03]  /*0180*/  UMOV UR4, URZ ;  /* 0x000000ff00047c82 */ /* 0x000fc60008000000 */
[----:B------:R-:W-:Y:S02]  /*0190*/  UISETP.NE.AND UP0, UPT, UR10, URZ, UPT ;  /* 0x000000ff0a00728c */ /* 0x000fe4000bf05270 */
[----:B------:R-:W-:Y:S09]  /*01a0*/  BRA.U !UP1, `(.L_x_62) ;  /* 0x0000000509447547 */ /* 0x000ff2000b800000 */
[----:B------:R-:W0:Y:S01]  /*01b0*/  LDCU.64 UR8, c[0x0][0x380] ;  /* 0x00007000ff0877ac */ /* 0x000e220008000a00 */
[----:B------:R-:W-:Y:S02]  /*01c0*/  MOV R4, R5 ;  /* 0x0000000500047202 */ /* 0x000fe40000000f00 */
[----:B------:R-:W-:Y:S01]  /*01d0*/  MOV R7, R3 ;  /* 0x0000000300077202 */ /* 0x000fe20000000f00 */
[----:B------:R-:W-:Y:S02]  /*01e0*/  ULOP3.LUT UR4, UR7, 0x7ffffff0, URZ, 0xc0, !UPT ;  /* 0x7ffffff007047892 */ /* 0x000fe4000f8ec0ff */
[----:B0-----:R-:W-:Y:S02]  /*01f0*/  UIADD3 UR5, UP1, UPT, UR8, 0x10, URZ ;  /* 0x0000001008057890 */ /* 0x001fe4000ff3e0ff */
[----:B------:R-:W-:Y:S02]  /*0200*/  UIADD3 UR8, UPT, UPT, -UR4, URZ, URZ ;  /* 0x000000ff04087290 */ /* 0x000fe4000fffe1ff */
[----:B------:R-:W-:-:S12]  /*0210*/  UIADD3.X UR6, UPT, UPT, URZ, UR9, URZ, UP1, !UPT ;  /* 0x00000009ff067290 */ /* 0x000fd80008ffe4ff */
.L_x_63:
[----:B------:R-:W0:Y:S01]  /*0220*/  LDC.64 R22, c[0x0][0x390] ;  /* 0x0000e400ff167b82 */ /* 0x000e220000000a00 */
[----:B------:R-:W-:Y:S02]  /*0230*/  MOV R14, UR5 ;  /* 0x00000005000e7c02 */ /* 0x000fe40008000f00 */
[----:B------:R-:W-:-:S03]  /*0240*/  MOV R15, UR6 ;  /* 0x00000006000f7c02 */ /* 0x000fc60008000f00 */
[----:B------:R-:W-:-:S05]  /*0250*/  IMAD.WIDE R14, R4, 0x2, R14 ;  /* 0x00000002040e7825 */ /* 0x000fca00078e020e */
[----:B------:R-:W2:Y:S04]  /*0260*/  LDG.E.U16 R18, desc[UR12][R14.64+-0x10] ;  /* 0xfffff00c0e127981 */ /* 0x000ea8000c1e1500 */
[----:B------:R-:W3:Y:S04]  /*0270*/  LDG.E.U16 R21, desc[UR12][R14.64+-0xe] ;  /* 0xfffff20c0e157981 */ /* 0x000ee8000c1e1500 */
[----:B------:R-:W4:Y:S01]  /*0280*/  LDG.E.U16 R12, desc[UR12][R14.64+-0xc] ;  /* 0xfffff40c0e0c7981 */ /* 0x000f22000c1e1500 */
[----:B0-----:R-:W-:-:S03]  /*0290*/  IMAD.WIDE R22, R7, 0x2, R22 ;  /* 0x0000000207167825 */ /* 0x001fc600078e0216 */
[----:B------:R-:W4:Y:S04]  /*02a0*/  LDG.E.U16 R11, desc[UR12][R14.64+-0xa] ;  /* 0xfffff60c0e0b7981 */ /* 0x000f28000c1e1500 */
[----:B------:R-:W2:Y:S01]  /*02b0*/  LDG.E.U16 R28, desc[UR12][R22.64] ;  /* 0x0000000c161c7981 */ /* 0x000ea2000c1e1500 */
[----:B------:R-:W-:-:S03]  /*02c0*/  IMAD.WIDE R26, R0, 0x2, R22 ;  /* 0x00000002001a7825 */ /* 0x000fc600078e0216 */
[----:B------:R-:W4:Y:S01]  /*02d0*/  LDG.E.U16 R10, desc[UR12][R14.64+-0x8] ;  /* 0xfffff80c0e0a7981 */ /* 0x000f22000c1e1500 */
[----:B------:R-:W-:-:S03]  /*02e0*/  IMAD.WIDE R16, R0, 0x2, R26 ;  /* 0x0000000200107825 */ /* 0x000fc600078e021a */
[----:B------:R-:W3:Y:S04]  /*02f0*/  LDG.E.U16 R20, desc[UR12][R26.64] ;  /* 0x0000000c1a147981 */ /* 0x000ee8000c1e1500 */
[----:B------:R0:W4:Y:S04]  /*0300*/  LDG.E.U16 R9, desc[UR12][R16.64] ;  /* 0x0000000c10097981 */ /* 0x000128000c1e1500 */
[----:B------:R-:W4:Y:S04]  /*0310*/  LDG.E.U16 R8, desc[UR12][R14.64+-0x6] ;  /* 0xfffffa0c0e087981 */ /* 0x000f28000c1e1500 */
[----:B------:R-:W4:Y:S01]  /*0320*/  LDG.E.U16 R29, desc[UR12][R14.64+-0x4] ;  /* 0xfffffc0c0e1d7981 */ /* 0x000f22000c1e1500 */
[----:B0-----:R-:W-:-:S05]  /*0330*/  IMAD.WIDE R16, R0, 0x2, R16 ;  /* 0x0000000200107825 */ /* 0x001fca00078e0210 */
[----:B------:R-:W4:Y:S01]  /*0340*/  LDG.E.U16 R6, desc[UR12][R16.64] ;  /* 0x0000000c10067981 */ /* 0x000f22000c1e1500 */
[----:B------:R-:W-:-:S05]  /*0350*/  IMAD.WIDE R24, R0, 0x2, R16 ;  /* 0x0000000200187825 */ /* 0x000fca00078e0210 */
[----:B------:R0:W4:Y:S02]  /*0360*/  LDG.E.U16 R13, desc[UR12][R24.64] ;  /* 0x0000000c180d7981 */ /* 0x000124000c1e1500 */
[----:B0-----:R-:W-:-:S05]  /*0370*/  IMAD.WIDE R24, R0, 0x2, R24 ;  /* 0x0000000200187825 */ /* 0x001fca00078e0218 */
[----:B------:R0:W4:Y:S01]  /*0380*/  LDG.E.U16 R23, desc[UR12][R24.64] ;  /* 0x0000000c18177981 */ /* 0x000122000c1e1500 */
[----:B------:R-:W-:-:S05]  /*0390*/  IMAD.WIDE R26, R0, 0x2, R24 ;  /* 0x00000002001a7825 */ /* 0x000fca00078e0218 */
[----:B------:R1:W4:Y:S01]  /*03a0*/  LDG.E.U16 R22, desc[UR12][R26.64] ;  /* 0x0000000c1a167981 */ /* 0x000322000c1e1500 */
[----:B------:R-:W-:-:S04]  /*03b0*/  IMAD.WIDE R16, R0, 0x2, R26 ;  /* 0x0000000200107825 */ /* 0x000fc800078e021a */
[----:B--2--5:R-:W-:Y:S02]  /*03c0*/  HFMA2 R28, R18.H0_H0, R28.H0_H0, R19.H0_H0 ;  /* 0x2000001c121c7231 */ /* 0x024fe40000040813 */
[C---:B------:R-:W-:Y:S02]  /*03d0*/  IMAD.WIDE R18, R0.reuse, 0x2, R16 ;  /* 0x0000000200127825 */ /* 0x040fe400078e0210 */
[----:B------:R-:W2:Y:S02]  /*03e0*/  LDG.E.U16 R17, desc[UR12][R16.64] ;  /* 0x0000000c10117981 */ /* 0x000ea4000c1e1500 */
[----:B---3--:R-:W-:Y:S02]  /*03f0*/  HFMA2 R28, R21.H0_H0, R20.H0_H0, R28.H0_H0 ;  /* 0x20000014151c7231 */ /* 0x008fe4000004081c */
[----:B------:R-:W-:Y:S02]  /*0400*/  IMAD.WIDE R20, R0, 0x2, R18 ;  /* 0x0000000200147825 */ /* 0x000fe400078e0212 */
[----:B------:R-:W3:Y:S02]  /*0410*/  LDG.E.U16 R19, desc[UR12][R18.64] ;  /* 0x0000000c12137981 */ /* 0x000ee4000c1e1500 */
[----:B----4-:R-:W-:-:S02]  /*0420*/  HFMA2 R12, R12.H0_H0, R9.H0_H0, R28.H0_H0 ;  /* 0x200000090c0c7231 */ /* 0x010fc4000004081c */
[C---:B0-----:R-:W-:Y:S01]  /*0430*/  IMAD.WIDE R24, R0.reuse, 0x2, R20 ;  /* 0x0000000200187825 */ /* 0x041fe200078e0214 */
[----:B------:R-:W2:Y:S04]  /*0440*/  LDG.E.U16 R9, desc[UR12][R14.64+-0x2] ;  /* 0xfffffe0c0e097981 */ /* 0x000ea8000c1e1500 */
[----:B------:R-:W4:Y:S01]  /*0450*/  LDG.E.U16 R21, desc[UR12][R20.64] ;  /* 0x0000000c14157981 */ /* 0x000f22000c1e1500 */
[----:B-1----:R-:W-:-:S03]  /*0460*/  IMAD.WIDE R26, R0, 0x2, R24 ;  /* 0x00000002001a7825 */ /* 0x002fc600078e0218 */
[----:B------:R-:W4:Y:S01]  /*0470*/  LDG.E.U16 R16, desc[UR12][R14.64+0x2] ;  /* 0x0000020c0e107981 */ /* 0x000f22000c1e1500 */
[----:B------:R-:W-:-:S03]  /*0480*/  HFMA2 R11, R11.H0_H0, R6.H0_H0, R12.H0_H0 ;  /* 0x200000060b0b7231 */ /* 0x000fc6000004080c */
[----:B------:R-:W4:Y:S04]  /*0490*/  LDG.E.U16 R25, desc[UR12][R24.64] ;  /* 0x0000000c18197981 */ /* 0x000f28000c1e1500 */
[----:B------:R-:W3:Y:S01]  /*04a0*/  LDG.E.U16 R6, desc[UR12][R14.64] ;  /* 0x0000000c0e067981 */ /* 0x000ee2000c1e1500 */
[----:B------:R-:W-:Y:S02]  /*04b0*/  HFMA2 R13, R10.H0_H0, R13.H0_H0, R11.H0_H0 ;  /* 0x2000000d0a0d7231 */ /* 0x000fe4000004080b */
[----:B------:R-:W-:Y:S01]  /*04c0*/  IMAD.WIDE R10, R0, 0x2, R26 ;  /* 0x00000002000a7825 */ /* 0x000fe200078e021a */
[----:B------:R-:W4:Y:S04]  /*04d0*/  LDG.E.U16 R18, desc[UR12][R14.64+0x4] ;  /* 0x0000040c0e127981 */ /* 0x000f28000c1e1500 */
[----:B------:R0:W4:Y:S04]  /*04e0*/  LDG.E.U16 R28, desc[UR12][R26.64] ;  /* 0x0000000c1a1c7981 */ /* 0x000128000c1e1500 */
[----:B------:R-:W4:Y:S01]  /*04f0*/  LDG.E.U16 R20, desc[UR12][R14.64+0x8] ;  /* 0x0000080c0e147981 */ /* 0x000f22000c1e1500 */
[----:B------:R-:W-:-:S02]  /*0500*/  HFMA2 R23, R8.H0_H0, R23.H0_H0, R13.H0_H0 ;  /* 0x2000001708177231 */ /* 0x000fc4000004080d */
[C---:B------:R-:W-:Y:S01]  /*0510*/  IMAD.WIDE R12, R0.reuse, 0x2, R10 ;  /* 0x00000002000c7825 */ /* 0x040fe200078e020a */
[----:B------:R-:W4:Y:S03]  /*0520*/  LDG.E.U16 R8, desc[UR12][R14.64+0x6] ;  /* 0x0000060c0e087981 */ /* 0x000f26000c1e1500 */
[----:B------:R-:W-:Y:S01]  /*0530*/  HFMA2 R29, R29.H0_H0, R22.H0_H0, R23.H0_H0 ;  /* 0x200000161d1d7231 */ /* 0x000fe20000040817 */
[----:B------:R-:W4:Y:S01]  /*0540*/  LDG.E.U16 R11, desc[UR12][R10.64] ;  /* 0x0000000c0a0b7981 */ /* 0x000f22000c1e1500 */
[----:B------:R-:W-:-:S03]  /*0550*/  IMAD.WIDE R22, R0, 0x2, R12 ;  /* 0x0000000200167825 */ /* 0x000fc600078e020c */
[----:B------:R-:W4:Y:S01]  /*0560*/  LDG.E.U16 R12, desc[UR12][R12.64] ;  /* 0x0000000c0c0c7981 */ /* 0x000f22000c1e1500 */
[----:B0-----:R-:W-:-:S03]  /*0570*/  IMAD.WIDE R26, R0, 0x2, R22 ;  /* 0x00000002001a7825 */ /* 0x001fc600078e0216 */
[----:B------:R-:W4:Y:S04]  /*0580*/  LDG.E.U16 R24, desc[UR12][R22.64] ;  /* 0x0000000c16187981 */ /* 0x000f28000c1e1500 */
[----:B------:R-:W4:Y:S04]  /*0590*/  LDG.E.U16 R10, desc[UR12][R14.64+0xe] ;  /* 0x00000e0c0e0a7981 */ /* 0x000f28000c1e1500 */
[----:B------:R-:W4:Y:S04]  /*05a0*/  LDG.E.U16 R13, desc[UR12][R14.64+0xa] ;  /* 0x00000a0c0e0d7981 */ /* 0x000f28000c1e1500 */
[----:B------:R-:W4:Y:S04]  /*05b0*/  LDG.E.U16 R23, desc[UR12][R14.64+0xc] ;  /* 0x00000c0c0e177981 */ /* 0x000f28000c1e1500 */
[----:B------:R-:W4:Y:S01]  /*05c0*/  LDG.E.U16 R27, desc[UR12][R26.64] ;  /* 0x0000000c1a1b7981 */ /* 0x000f22000c1e1500 */
[----:B------:R-:W-:-:S04]  /*05d0*/  UIADD3 UR8, UPT, UPT, UR8, 0x10, URZ ;  /* 0x0000001008087890 */ /* 0x000fc8000fffe0ff */
[----:B------:R-:W-:Y:S01]  /*05e0*/  UISETP.NE.AND UP1, UPT, UR8, URZ, UPT ;  /* 0x000000ff0800728c */ /* 0x000fe2000bf25270 */
[----:B------:R-:W-:Y:S02]  /*05f0*/  LEA R7, R0, R7, 0x4 ;  /* 0x0000000700077211 */ /* 0x000fe400078e20ff */
[----:B------:R-:W-:Y:S01]  /*0600*/  IADD3 R4, PT, PT, R4, 0x10, RZ ;  /* 0x0000001004047810 */ /* 0x000fe20007ffe0ff */
[----:B--2---:R-:W-:-:S04]  /*0610*/  HFMA2 R9, R9.H0_H0, R17.H0_H0, R29.H0_H0 ;  /* 0x2000001109097231 */ /* 0x004fc8000004081d */
[----:B---3--:R-:W-:-:S04]  /*0620*/  HFMA2 R6, R6.H0_H0, R19.H0_H0, R9.H0_H0 ;  /* 0x2000001306067231 */ /* 0x008fc80000040809 */
[----:B----4-:R-:W-:-:S04]  /*0630*/  HFMA2 R9, R16.H0_H0, R21.H0_H0, R6.H0_H0 ;  /* 0x2000001510097231 */ /* 0x010fc80000040806 */
[----:B------:R-:W-:-:S04]  /*0640*/  HFMA2 R9, R18.H0_H0, R25.H0_H0, R9.H0_H0 ;  /* 0x2000001912097231 */ /* 0x000fc80000040809 */
[----:B------:R-:W-:-:S04]  /*0650*/  HFMA2 R8, R8.H0_H0, R28.H0_H0, R9.H0_H0 ;  /* 0x2000001c08087231 */ /* 0x000fc80000040809 */
[----:B------:R-:W-:-:S04]  /*0660*/  HFMA2 R6, R20.H0_H0, R11.H0_H0, R8.H0_H0 ;  /* 0x2000000b14067231 */ /* 0x000fc80000040808 */
[----:B------:R-:W-:-:S04]  /*0670*/  HFMA2 R12, R13.H0_H0, R12.H0_H0, R6.H0_H0 ;  /* 0x2000000c0d0c7231 */ /* 0x000fc80000040806 */
[----:B------:R-:W-:-:S04]  /*0680*/  HFMA2 R12, R23.H0_H0, R24.H0_H0, R12.H0_H0 ;  /* 0x20000018170c7231 */ /* 0x000fc8000004080c */
[----:B------:R-:W-:-:S05]  /*0690*/  HFMA2 R10, R10.H0_H0, R27.H0_H0, R12.H0_H0 ;  /* 0x2000001b0a0a7231 */ /* 0x000fca000004080c */
[----:B------:R-:W-:Y:S01]  /*06a0*/  PRMT R19, R10, 0x7610, R19 ;  /* 0x000076100a137816 */ /* 0x000fe20000000013 */
[----:B------:R-:W-:Y:S06]  /*06b0*/  BRA.U UP1, `(.L_x_63) ;  /* 0xfffffff901d87547 */ /* 0x000fec000b83ffff */
.L_x_62:
[----:B------:R-:W-:Y:S05]  /*06c0*/  BRA.U !UP0, `(.L_x_61) ;  /* 0x00000005085c7547 */ /* 0x000fea000b800000 */
[----:B------:R-:W-:Y:S02]  /*06d0*/  UISETP.GE.U32.AND UP0, UPT, UR10, 0x8, UPT ;  /* 0x000000080a00788c */ /* 0x000fe4000bf06070 */
[----:B------:R-:W-:-:S04]  /*06e0*/  ULOP3.LUT UR6, UR7, 0x7, URZ, 0xc0, !UPT ;  /* 0x0000000707067892 */ /* 0x000fc8000f8ec0ff */
[----:B------:R-:W-:-:S03]  /*06f0*/  UISETP.NE.AND UP1, UPT, UR6, URZ, UPT ;  /* 0x000000ff0600728c */ /* 0x000fc6000bf25270 */
[----:B------:R-:W-:Y:S08]  /*0700*/  BRA.U !UP0, `(.L_x_64) ;  /* 0x00000001089c7547 */ /* 0x000ff0000b800000 */
[----:B------:R-:W0:Y:S01]  /*0710*/  LDC.64 R12, c[0x0][0x390] ;  /* 0x0000e400ff0c7b82 */ /* 0x000e220000000a00 */
[----:B------:R-:W-:-:S07]  /*0720*/  IMAD R9, R0, UR4, R3 ;  /* 0x0000000400097c24 */ /* 0x000fce000f8e0203 */
[----:B------:R-:W1:Y:S01]  /*0730*/  LDC.64 R6, c[0x0][0x380] ;  /* 0x0000e000ff067b82 */ /* 0x000e620000000a00 */
[----:B0-----:R-:W-:Y:S01]  /*0740*/  IMAD.WIDE R12, R9, 0x2, R12 ;  /* 0x00000002090c7825 */ /* 0x001fe200078e020c */
[----:B------:R-:W-:-:S04]  /*0750*/  IADD3 R9, PT, PT, R5, UR4, RZ ;  /* 0x0000000405097c10 */ /* 0x000fc8000fffe0ff */
[----:B------:R0:W2:Y:S01]  /*0760*/  LDG.E.U16 R4, desc[UR12][R12.64] ;  /* 0x0000000c0c047981 */ /* 0x0000a2000c1e1500 */
[----:B------:R-:W-:-:S04]  /*0770*/  IMAD.WIDE R28, R0, 0x2, R12 ;  /* 0x00000002001c7825 */ /* 0x000fc800078e020c */
[----:B-1----:R-:W-:Y:S01]  /*0780*/  IMAD.WIDE R6, R9, 0x2, R6 ;  /* 0x0000000209067825 */ /* 0x002fe200078e0206 */
[----:B------:R-:W3:Y:S03]  /*0790*/  LDG.E.U16 R18, desc[UR12][R28.64] ;  /* 0x0000000c1c127981 */ /* 0x000ee6000c1e1500 */
[C---:B------:R-:W-:Y:S01]  /*07a0*/  IMAD.WIDE R14, R0.reuse, 0x2, R28 ;  /* 0x00000002000e7825 */ /* 0x040fe200078e021c */
[----:B------:R-:W2:Y:S04]  /*07b0*/  LDG.E.U16 R20, desc[UR12][R6.64] ;  /* 0x0000000c06147981 */ /* 0x000ea8000c1e1500 */
[----:B------:R-:W3:Y:S01]  /*07c0*/  LDG.E.U16 R21, desc[UR12][R6.64+0x2] ;  /* 0x0000020c06157981 */ /* 0x000ee2000c1e1500 */
[----:B------:R-:W-:-:S03]  /*07d0*/  IMAD.WIDE R16, R0, 0x2, R14 ;  /* 0x0000000200107825 */ /* 0x000fc600078e020e */
[----:B------:R1:W4:Y:S01]  /*07e0*/  LDG.E.U16 R22, desc[UR12][R14.64] ;  /* 0x0000000c0e167981 */ /* 0x000322000c1e1500 */
[----:B------:R-:W-:-:S03]  /*07f0*/  IMAD.WIDE R8, R0, 0x2, R16 ;  /* 0x0000000200087825 */ /* 0x000fc600078e0210 */
[----:B------:R-:W4:Y:S04]  /*0800*/  LDG.E.U16 R23, desc[UR12][R6.64+0x4] ;  /* 0x0000040c06177981 */ /* 0x000f28000c1e1500 */
[----:B------:R-:W4:Y:S01]  /*0810*/  LDG.E.U16 R16, desc[UR12][R16.64] ;  /* 0x0000000c10107981 */ /* 0x000f22000c1e1500 */
[----:B------:R-:W-:-:S03]  /*0820*/  IMAD.WIDE R10, R0, 0x2, R8 ;  /* 0x00000002000a7825 */ /* 0x000fc600078e0208 */
[----:B------:R-:W4:Y:S01]  /*0830*/  LDG.E.U16 R25, desc[UR12][R6.64+0x6] ;  /* 0x0000060c06197981 */ /* 0x000f22000c1e1500 */
[----:B0-----:R-:W-:-:S03]  /*0840*/  IMAD.WIDE R12, R0, 0x2, R10 ;  /* 0x00000002000c7825 */ /* 0x001fc600078e020a */
[----:B------:R2:W4:Y:S04]  /*0850*/  LDG.E.U16 R8, desc[UR12][R8.64] ;  /* 0x0000000c08087981 */ /* 0x000528000c1e1500 */
[----:B------:R-:W4:Y:S01]  /*0860*/  LDG.E.U16 R27, desc[UR12][R6.64+0x8] ;  /* 0x0000080c061b7981 */ /* 0x000f22000c1e1500 */
[----:B-1----:R-:W-:-:S03]  /*0870*/  IMAD.WIDE R14, R0, 0x2, R12 ;  /* 0x00000002000e7825 */ /* 0x002fc600078e020c */
[----:B------:R-:W4:Y:S04]  /*0880*/  LDG.E.U16 R11, desc[UR12][R10.64] ;  /* 0x0000000c0a0b7981 */ /* 0x000f28000c1e1500 */
[----:B------:R-:W4:Y:S04]  /*0890*/  LDG.E.U16 R24, desc[UR12][R6.64+0xa] ;  /* 0x00000a0c06187981 */ /* 0x000f28000c1e1500 */
[----:B------:R0:W4:Y:S04]  /*08a0*/  LDG.E.U16 R29, desc[UR12][R12.64] ;  /* 0x0000000c0c1d7981 */ /* 0x000128000c1e1500 */
[----:B------:R-:W4:Y:S04]  /*08b0*/  LDG.E.U16 R26, desc[UR12][R6.64+0xc] ;  /* 0x00000c0c061a7981 */ /* 0x000f28000c1e1500 */
[----:B------:R-:W4:Y:S04]  /*08c0*/  LDG.E.U16 R17, desc[UR12][R6.64+0xe] ;  /* 0x00000e0c06117981 */ /* 0x000f28000c1e1500 */
[----:B------:R-:W4:Y:S01]  /*08d0*/  LDG.E.U16 R14, desc[UR12][R14.64] ;  /* 0x0000000c0e0e7981 */ /* 0x000f22000c1e1500 */
[----:B------:R-:W-:Y:S01]  /*08e0*/  UIADD3 UR4, UPT, UPT, UR4, 0x8, URZ ;  /* 0x0000000804047890 */ /* 0x000fe2000fffe0ff */
[----:B--2--5:R-:W-:-:S04]  /*08f0*/  HFMA2 R9, R20.H0_H0, R4.H0_H0, R19.H0_H0 ;  /* 0x2000000414097231 */ /* 0x024fc80000040813 */
[----:B---3--:R-:W-:-:S04]  /*0900*/  HFMA2 R9, R21.H0_H0, R18.H0_H0, R9.H0_H0 ;  /* 0x2000001215097231 */ /* 0x008fc80000040809 */
[----:B----4-:R-:W-:-:S04]  /*0910*/  HFMA2 R9, R23.H0_H0, R22.H0_H0, R9.H0_H0 ;  /* 0x2000001617097231 */ /* 0x010fc80000040809 */
[----:B------:R-:W-:-:S04]  /*0920*/  HFMA2 R4, R25.H0_H0, R16.H0_H0, R9.H0_H0 ;  /* 0x2000001019047231 */ /* 0x000fc80000040809 */
[----:B------:R-:W-:-:S04]  /*0930*/  HFMA2 R4, R27.H0_H0, R8.H0_H0, R4.H0_H0 ;  /* 0x200000081b047231 */ /* 0x000fc80000040804 */
[----:B0-----:R-:W-:-:S04]  /*0940*/  HFMA2 R13, R24.H0_H0, R11.H0_H0, R4.H0_H0 ;  /* 0x2000000b180d7231 */ /* 0x001fc80000040804 */
[----:B------:R-:W-:-:S04]  /*0950*/  HFMA2 R13, R26.H0_H0, R29.H0_H0, R13.H0_H0 ;  /* 0x2000001d1a0d7231 */ /* 0x000fc8000004080d */
[----:B------:R-:W-:-:S05]  /*0960*/  HFMA2 R13, R17.H0_H0, R14.H0_H0, R13.H0_H0 ;  /* 0x2000000e110d7231 */ /* 0x000fca000004080d */
[----:B------:R-:W-:-:S07]  /*0970*/  PRMT R19, R13, 0x7610, R19 ;  /* 0x000076100d137816 */ /* 0x000fce0000000013 */
.L_x_64:
[----:B------:R-:W-:Y:S05]  /*0980*/  BRA.U !UP1, `(.L_x_61) ;  /* 0x0000000109ac7547 */ /* 0x000fea000b800000 */
[----:B------:R-:W-:Y:S02]  /*0990*/  UISETP.GE.U32.AND UP0, UPT, UR6, 0x4, UPT ;  /* 0x000000040600788c */ /* 0x000fe4000bf06070 */
[----:B------:R-:W-:-:S04]  /*09a0*/  ULOP3.LUT UR5, UR7, 0x3, URZ, 0xc0, !UPT ;  /* 0x0000000307057892 */ /* 0x000fc8000f8ec0ff */
[----:B------:R-:W-:-:S03]  /*09b0*/  UISETP.NE.AND UP1, UPT, UR5, URZ, UPT ;  /* 0x000000ff0500728c */ /* 0x000fc6000bf25270 */
[----:B------:R-:W-:Y:S08]  /*09c0*/  BRA.U !UP0, `(.L_x_65) ;  /* 0x00000001085c7547 */ /* 0x000ff0000b800000 */
[----:B------:R-:W0:Y:S01]  /*09d0*/  LDC.64 R8, c[0x0][0x390] ;  /* 0x0000e400ff087b82 */ /* 0x000e220000000a00 */
[----:B------:R-:W-:Y:S01]  /*09e0*/  IMAD R13, R0, UR4, R3 ;  /* 0x00000004000d7c24 */ /* 0x000fe2000f8e0203 */
[----:B------:R-:W-:-:S06]  /*09f0*/  IADD3 R11, PT, PT, R5, UR4, RZ ;  /* 0x00000004050b7c10 */ /* 0x000fcc000fffe0ff */
[----:B------:R-:W1:Y:S01]  /*0a00*/  LDC.64 R6, c[0x0][0x380] ;  /* 0x0000e000ff067b82 */ /* 0x000e620000000a00 */
[----:B0-----:R-:W-:-:S04]  /*0a10*/  IMAD.WIDE R8, R13, 0x2, R8 ;  /* 0x000000020d087825 */ /* 0x001fc800078e0208 */
[----:B-1----:R-:W-:-:S04]  /*0a20*/  IMAD.WIDE R6, R11, 0x2, R6 ;  /* 0x000000020b067825 */ /* 0x002fc800078e0206 */
[C---:B------:R-:W-:Y:S01]  /*0a30*/  IMAD.WIDE R10, R0.reuse, 0x2, R8 ;  /* 0x00000002000a7825 */ /* 0x040fe200078e0208 */
[----:B------:R-:W2:Y:S04]  /*0a40*/  LDG.E.U16 R4, desc[UR12][R6.64] ;  /* 0x0000000c06047981 */ /* 0x000ea8000c1e1500 */
[----:B------:R-:W2:Y:S01]  /*0a50*/  LDG.E.U16 R8, desc[UR12][R8.64] ;  /* 0x0000000c08087981 */ /* 0x000ea2000c1e1500 */
[----:B------:R-:W-:-:S03]  /*0a60*/  IMAD.WIDE R12, R0, 0x2, R10 ;  /* 0x00000002000c7825 */ /* 0x000fc600078e020a */
[----:B------:R-:W3:Y:S04]  /*0a70*/  LDG.E.U16 R10, desc[UR12][R10.64] ;  /* 0x0000000c0a0a7981 */ /* 0x000ee8000c1e1500 */
[----:B------:R-:W3:Y:S01]  /*0a80*/  LDG.E.U16 R17, desc[UR12][R6.64+0x2] ;  /* 0x0000020c06117981 */ /* 0x000ee2000c1e1500 */
[----:B------:R-:W-:-:S03]  /*0a90*/  IMAD.WIDE R14, R0, 0x2, R12 ;  /* 0x00000002000e7825 */ /* 0x000fc600078e020c */
[----:B------:R-:W4:Y:S04]  /*0aa0*/  LDG.E.U16 R16, desc[UR12][R12.64] ;  /* 0x0000000c0c107981 */ /* 0x000f28000c1e1500 */
[----:B------:R-:W4:Y:S04]  /*0ab0*/  LDG.E.U16 R21, desc[UR12][R6.64+0x4] ;  /* 0x0000040c06157981 */ /* 0x000f28000c1e1500 */
[----:B------:R-:W4:Y:S04]  /*0ac0*/  LDG.E.U16 R23, desc[UR12][R6.64+0x6] ;  /* 0x0000060c06177981 */ /* 0x000f28000c1e1500 */
[----:B------:R-:W4:Y:S01]  /*0ad0*/  LDG.E.U16 R14, desc[UR12][R14.64] ;  /* 0x0000000c0e0e7981 */ /* 0x000f22000c1e1500 */
[----:B------:R-:W-:Y:S01]  /*0ae0*/  UIADD3 UR4, UPT, UPT, UR4, 0x4, URZ ;  /* 0x0000000404047890 */ /* 0x000fe2000fffe0ff */
[----:B--2--5:R-:W-:-:S04]  /*0af0*/  HFMA2 R4, R4.H0_H0, R8.H0_H0, R19.H0_H0 ;  /* 0x2000000804047231 */ /* 0x024fc80000040813 */
[----:B---3--:R-:W-:-:S04]  /*0b00*/  HFMA2 R4, R17.H0_H0, R10.H0_H0, R4.H0_H0 ;  /* 0x2000000a11047231 */ /* 0x008fc80000040804 */
[----:B----4-:R-:W-:-:S04]  /*0b10*/  HFMA2 R4, R21.H0_H0, R16.H0_H0, R4.H0_H0 ;  /* 0x2000001015047231 */ /* 0x010fc80000040804 */
[----:B------:R-:W-:-:S05]  /*0b20*/  HFMA2 R4, R23.H0_H0, R14.H0_H0, R4.H0_H0 ;  /* 0x2000000e17047231 */ /* 0x000fca0000040804 */
[----:B------:R-:W-:-:S07]  /*0b30*/  PRMT R19, R4, 0x7610, R19 ;  /* 0x0000761004137816 */ /* 0x000fce0000000013 */
.L_x_65:
[----:B------:R-:W-:Y:S05]  /*0b40*/  BRA.U !UP1, `(.L_x_61) ;  /* 0x00000001093c7547 */ /* 0x000fea000b800000 */
[----:B------:R-:W0:Y:S01]  /*0b50*/  LDC.64 R10, c[0x0][0x390] ;  /* 0x0000e400ff0a7b82 */ /* 0x000e220000000a00 */
[----:B------:R-:W-:Y:S01]  /*0b60*/  IADD3 R15, PT, PT, R5, UR4, RZ ;  /* 0x00000004050f7c10 */ /* 0x000fe2000fffe0ff */
[----:B------:R-:W-:Y:S01]  /*0b70*/  IMAD R13, R0, UR4, R3 ;  /* 0x00000004000d7c24 */ /* 0x000fe2000f8e0203 */
[----:B------:R-:W-:-:S05]  /*0b80*/  UIADD3 UR5, UPT, UPT, -UR5, URZ, URZ ;  /* 0x000000ff05057290 */ /* 0x000fca000fffe1ff */
[----:B------:R-:W1:Y:S07]  /*0b90*/  LDC.64 R8, c[0x0][0x380] ;  /* 0x0000e000ff087b82 */ /* 0x000e6e0000000a00 */
.L_x_66:
[----:B-1----:R-:W-:-:S04]  /*0ba0*/  IMAD.WIDE R4, R15, 0x2, R8 ;  /* 0x000000020f047825 */ /* 0x002fc800078e0208 */
[C---:B0-----:R-:W-:Y:S02]  /*0bb0*/  IMAD.WIDE R6, R13.reuse, 0x2, R10 ;  /* 0x000000020d067825 */ /* 0x041fe400078e020a */
[----:B------:R-:W2:Y:S04]  /*0bc0*/  LDG.E.U16 R4, desc[UR12][R4.64] ;  /* 0x0000000c04047981 */ /* 0x000ea8000c1e1500 */
[----:B------:R-:W2:Y:S01]  /*0bd0*/  LDG.E.U16 R6, desc[UR12][R6.64] ;  /* 0x0000000c06067981 */ /* 0x000ea2000c1e1500 */
[----:B------:R-:W-:Y:S01]  /*0be0*/  UIADD3 UR5, UPT, UPT, UR5, 0x1, URZ ;  /* 0x0000000105057890 */ /* 0x000fe2000fffe0ff */
[----:B------:R-:W-:Y:S02]  /*0bf0*/  IADD3 R13, PT, PT, R13, R0, RZ ;  /* 0x000000000d0d7210 */ /* 0x000fe40007ffe0ff */
[----:B------:R-:W-:Y:S01]  /*0c00*/  IADD3 R15, PT, PT, R15, 0x1, RZ ;  /* 0x000000010f0f7810 */ /* 0x000fe20007ffe0ff */
[----:B------:R-:W-:Y:S01]  /*0c10*/  UISETP.NE.AND UP0, UPT, UR5, URZ, UPT ;  /* 0x000000ff0500728c */ /* 0x000fe2000bf05270 */
[----:B--2--5:R-:W-:-:S08]  /*0c20*/  HFMA2 R19, R4.H0_H0, R6.H0_H0, R19.H0_H0 ;  /* 0x2000000604137231 */ /* 0x024fd00000040813 */
[----:B------:R-:W-:Y:S05]  /*0c30*/  BRA.U UP0, `(.L_x_66) ;  /* 0xfffffffd00d87547 */ /* 0x000fea000b83ffff */
.L_x_61:
[----:B------:R-:W0:Y:S01]  /*0c40*/  LDC.64 R4, c[0x0][0x398] ;  /* 0x0000e600ff047b82 */ /* 0x000e220000000a00 */
[----:B------:R-:W-:-:S04]  /*0c50*/  IMAD R3, R2, R0, R3 ;  /* 0x0000000002037224 */ /* 0x000fc800078e0203 */
[----:B0-----:R-:W-:-:S05]  /*0c60*/  IMAD.WIDE R2, R3, 0x2, R4 ;  /* 0x0000000203027825 */ /* 0x001fca00078e0204 */
[----:B-----5:R-:W-:Y:S01]  /*0c70*/  STG.E.U16 desc[UR12][R2.64], R19 ;  /* 0x0000001302007986 */ /* 0x020fe2000c10150c */
[----:B------:R-:W-:Y:S05]  /*0c80*/  EXIT ;  /* 0x000000000000794d */ /* 0x000fea0003800000 */
.L_x_67:
        /* <DEDUP_REMOVED lines=15> */
.L_x_116:


//--------------------- .text._Z15batchReluKernelP6__halfi --------------------------
	.section	.text._Z15batchReluKernelP6__halfi,"ax",@progbits
	.align	128
        .global         _Z15batchReluKernelP6__halfi
        .type           _Z15batchReluKernelP6__halfi,@function
        .size           _Z15batchReluKernelP6__halfi,(.L_x_117 - _Z15batchReluKernelP6__halfi)
        .other          _Z15batchReluKernelP6__halfi,@"STO_CUDA_ENTRY STV_DEFAULT"
_Z15batchReluKernelP6__halfi:
.text._Z15batchReluKernelP6__halfi:
        /* <DEDUP_REMOVED lines=8> */
[----:B------:R-:W0:Y:S01]  /*0080*/  LDC.64 R2, c[0x0][0x380] ;  /* 0x0000e000ff027b82 */ /* 0x000e220000000a00 */
[----:B------:R-:W1:Y:S01]  /*0090*/  LDCU.64 UR4, c[0x0][0x358] ;  /* 0x00006b00ff0477ac */ /* 0x000e620008000a00 */
[----:B0-----:R-:W-:-:S05]  /*00a0*/  IMAD.WIDE R2, R5, 0x2, R2 ;  /* 0x0000000205027825 */ /* 0x001fca00078e0202 */
[----:B-1----:R-:W2:Y:S02]  /*00b0*/  LDG.E.U16 R5, desc[UR4][R2.64] ;  /* 0x0000000402057981 */ /* 0x002ea4000c1e1500 */
[----:B--2---:R-:W-:-:S05]  /*00c0*/  HADD2.F32 R0, -RZ, R5.H0_H0 ;  /* 0x20000005ff007230 */ /* 0x004fca0000004100 */
[----:B------:R-:W-:-:S13]  /*00d0*/  FSETP.GT.AND P0, PT, R0, RZ, PT ;  /* 0x000000ff0000720b */ /* 0x000fda0003f04000 */
[----:B------:R-:W-:-:S05]  /*00e0*/  @!P0 PRMT R5, RZ, 0x7610, R5 ;  /* 0x00007610ff058816 */ /* 0x000fca0000000005 */
[----:B------:R-:W-:Y:S01]  /*00f0*/  STG.E.U16 desc[UR4][R2.64], R5 ;  /* 0x0000000502007986 */ /* 0x000fe2000c101504 */
[----:B------:R-:W-:Y:S05]  /*0100*/  EXIT ;  /* 0x000000000000794d */ /* 0x000fea0003800000 */
.L_x_68:
        /* <DEDUP_REMOVED lines=15> */
.L_x_117:


//--------------------- .text._Z29batchForwardHiddenLayerKernelP6__halfS0_S0_S0_iii --------------------------
	.section	.text._Z29batchForwardHiddenLayerKernelP6__halfS0_S0_S0_iii,"ax",@progbits
	.align	128
        .global         _Z29batchForwardHiddenLayerKernelP6__halfS0_S0_S0_iii
        .type           _Z29batchForwardHiddenLayerKernelP6__halfS0_S0_S0_iii,@function
        .size           _Z29batchForwardHiddenLayerKernelP6__halfS0_S0_S0_iii,(.L_x_118 - _Z29batchForwardHiddenLayerKernelP6__halfS0_S0_S0_iii)
        .other          _Z29batchForwardHiddenLayerKernelP6__halfS0_S0_S0_iii,@"STO_CUDA_ENTRY STV_DEFAULT"
_Z29batchForwardHiddenLayerKernelP6__halfS0_S0_S0_iii:
.text._Z29batchForwardHiddenLayerKernelP6__halfS0_S0_S0_iii:
        /* <DEDUP_REMOVED lines=34> */
.L_x_71:
        /* <DEDUP_REMOVED lines=74> */
.L_x_70:
        /* <DEDUP_REMOVED lines=44> */
.L_x_72:
        /* <DEDUP_REMOVED lines=28> */
.L_x_73:
[----:B------:R-:W-:Y:S05]  /*0b40*/  BRA.U !UP1, `(.L_x_69) ;  /* 0x00000001093c7547 */ /* 0x000fea000b800000 */
[----:B------:R-:W0:Y:S01]  /*0b50*/  LDC.64 R10, c[0x0][0x390] ;  /* 0x0000e400ff0a7b82 */ /* 0x000e220000000a00 */
[----:B------:R-:W-:Y:S01]  /*0b60*/  IADD3 R15, PT, PT, R5, UR4, RZ ;  /* 0x00000004050f7c10 */ /* 0x000fe2000fffe0ff */
[----:B------:R-:W-:Y:S01]  /*0b70*/  IMAD R13, R0, UR4, R3 ;  /* 0x00000004000d7c24 */ /* 0x000fe2000f8e0203 */
[----:B------:R-:W-:-:S05]  /*0b80*/  UIADD3 UR5, UPT, UPT, -UR5, URZ, URZ ;  /* 0x000000ff05057290 */ /* 0x000fca000fffe1ff */
[----:B------:R-:W1:Y:S07]  /*0b90*/  LDC.64 R8, c[0x0][0x380] ;  /* 0x0000e000ff087b82 */ /* 0x000e6e0000000a00 */
.L_x_74:
        /* <DEDUP_REMOVED lines=10> */
.L_x_69:
[----:B------:R-:W0:Y:S01]  /*0c40*/  LDC.64 R4, c[0x0][0x398] ;  /* 0x0000e600ff047b82 */ /* 0x000e220000000a00 */
[----:B------:R-:W-:-:S04]  /*0c50*/  IMAD R3, R2, R0, R3 ;  /* 0x0000000002037224 */ /* 0x000fc800078e0203 */
[----:B0-----:R-:W-:-:S05]  /*0c60*/  IMAD.WIDE R2, R3, 0x2, R4 ;  /* 0x0000000203027825 */ /* 0x001fca00078e0204 */
[----:B-----5:R-:W-:Y:S01]  /*0c70*/  STG.E.U16 desc[UR12][R2.64], R19 ;  /* 0x0000001302007986 */ /* 0x020fe2000c10150c */
[----:B------:R-:W-:Y:S05]  /*0c80*/  EXIT ;  /* 0x000000000000794d */ /* 0x000fea0003800000 */
.L_x_75:
        /* <DEDUP_REMOVED lines=15> */
.L_x_118:


//--------------------- .text._Z16softmaxExpKernelP6__halfi --------------------------
	.section	.text._Z16softmaxExpKernelP6__halfi,"ax",@progbits
	.align	128
        .global         _Z16softmaxExpKernelP6__halfi
        .type           _Z16softmaxExpKernelP6__halfi,@function
        .size           _Z16softmaxExpKernelP6__halfi,(.L_x_119 - _Z16softmaxExpKernelP6__halfi)
        .other          _Z16softmaxExpKernelP6__halfi,@"STO_CUDA_ENTRY STV_DEFAULT"
_Z16softmaxExpKernelP6__halfi:
.text._Z16softmaxExpKernelP6__halfi:
        /* <DEDUP_REMOVED lines=11> */
[----:B-1----:R-:W2:Y:S01]  /*00b0*/  LDG.E.U16 R0, desc[UR4][R2.64] ;  /* 0x0000000402007981 */ /* 0x002ea2000c1e1500 */
[----:B------:R-:W-:Y:S01]  /*00c0*/  HFMA2 R5, -RZ, RZ, 0.96630859375, -0.0022525787353515625 ;  /* 0x3bbb989dff057431 */ /* 0x000fe200000001ff */
[----:B------:R-:W-:Y:S01]  /*00d0*/  MOV R7, 0x437c0000 ;  /* 0x437c000000077802 */ /* 0x000fe20000000f00 */
[----:B--2---:R-:W-:-:S05]  /*00e0*/  HADD2.F32 R0, -RZ, R0.H0_H0 ;  /* 0x20000000ff007230 */ /* 0x004fca0000004100 */
[----:B------:R-:W-:-:S04]  /*00f0*/  FFMA.SAT R4, R0, R5, 0.5 ;  /* 0x3f00000000047423 */ /* 0x000fc80000002005 */
[----:B------:R-:W-:-:S04]  /*0100*/  FFMA.RM R4, R4, R7, 12582913 ;  /* 0x4b40000104047423 */ /* 0x000fc80000004007 */
[C---:B------:R-:W-:Y:S01]  /*0110*/  FADD R5, R4.reuse, -12583039 ;  /* 0xcb40007f04057421 */ /* 0x040fe20000000000 */
[----:B------:R-:W-:-:S03]  /*0120*/  SHF.L.U32 R4, R4, 0x17, RZ ;  /* 0x0000001704047819 */ /* 0x000fc600000006ff */
[----:B------:R-:W-:-:S04]  /*0130*/  FFMA R5, R0, 1.4426950216293334961, -R5 ;  /* 0x3fb8aa3b00057823 */ /* 0x000fc80000000805 */
[----:B------:R-:W-:-:S06]  /*0140*/  FFMA R5, R0, 1.925963033500011079e-08, R5 ;  /* 0x32a5706000057823 */ /* 0x000fcc0000000005 */
[----:B------:R-:W0:Y:S02]  /*0150*/  MUFU.EX2 R5, R5 ;  /* 0x0000000500057308 */ /* 0x000e240000000800 */
[----:B0-----:R-:W-:-:S05]  /*0160*/  FMUL R4, R4, R5 ;  /* 0x0000000504047220 */ /* 0x001fca0000400000 */
[----:B------:R-:W-:-:S05]  /*0170*/  F2FP.F16.F32.PACK_AB R4, RZ, R4 ;  /* 0x00000004ff04723e */ /* 0x000fca00000000ff */
[----:B------:R-:W-:Y:S01]  /*0180*/  STG.E.U16 desc[UR4][R2.64], R4 ;  /* 0x0000000402007986 */ /* 0x000fe2000c101504 */
[----:B------:R-:W-:Y:S05]  /*0190*/  EXIT ;  /* 0x000000000000794d */ /* 0x000fea0003800000 */
.L_x_76:
        /* <DEDUP_REMOVED lines=14> */
.L_x_119:


//--------------------- .text._Z17computeLossKernelP6__halfS0_Pdi --------------------------
	.section	.text._Z17computeLossKernelP6__halfS0_Pdi,"ax",@progbits
	.align	128
        .global         _Z17computeLossKernelP6__halfS0_Pdi
        .type           _Z17computeLossKernelP6__halfS0_Pdi,@function
        .size           _Z17computeLossKernelP6__halfS0_Pdi,(.L_x_120 - _Z17computeLossKernelP6__halfS0_Pdi)
        .other          _Z17computeLossKernelP6__halfS0_Pdi,@"STO_CUDA_ENTRY STV_DEFAULT"
_Z17computeLossKernelP6__halfS0_Pdi:
.text._Z17computeLossKernelP6__halfS0_Pdi:
        /* <DEDUP_REMOVED lines=10> */
[----:B0-----:R-:W-:-:S06]  /*00a0*/  IMAD.WIDE R2, R5, 0x2, R2 ;  /* 0x0000000205027825 */ /* 0x001fcc00078e0202 */
[----:B-1----:R-:W2:Y:S02]  /*00b0*/  LDG.E.U16 R2, desc[UR4][R2.64] ;  /* 0x0000000402027981 */ /* 0x002ea4000c1e1500 */
[----:B--2---:R-:W-:-:S05]  /*00c0*/  HADD2.F32 R0, -RZ, R2.H0_H0 ;  /* 0x20000002ff007230 */ /* 0x004fca0000004100 */
[----:B------:R-:W-:-:S13]  /*00d0*/  FSETP.GT.AND P0, PT, R0, RZ, PT ;  /* 0x000000ff0000720b */ /* 0x000fda0003f04000 */
[----:B------:R-:W-:Y:S05]  /*00e0*/  @!P0 EXIT ;  /* 0x000000000000894d */ /* 0x000fea0003800000 */
[----:B------:R-:W0:Y:S02]  /*00f0*/  LDC.64 R6, c[0x0][0x380] ;  /* 0x0000e000ff067b82 */ /* 0x000e240000000a00 */
[----:B0-----:R-:W-:-:S06]  /*0100*/  IMAD.WIDE R6, R5, 0x2, R6 ;  /* 0x0000000205067825 */ /* 0x001fcc00078e0206 */
[----:B------:R-:W2:Y:S01]  /*0110*/  LDG.E.U16 R6, desc[UR4][R6.64] ;  /* 0x0000000406067981 */ /* 0x000ea2000c1e1500 */
[----:B------:R-:W0:Y:S03]  /*0120*/  LDC.64 R2, c[0x0][0x390] ;  /* 0x0000e400ff027b82 */ /* 0x000e260000000a00 */
[----:B0-----:R0:W5:Y:S01]  /*0130*/  LDG.E.64 R4, desc[UR4][R2.64] ;  /* 0x0000000402047981 */ /* 0x001162000c1e1b00 */
[----:B------:R-:W-:Y:S02]  /*0140*/  HFMA2 R11, -RZ, RZ, 1.5048828125, 33.21875 ;  /* 0x3e055027ff0b7431 */ /* 0x000fe400000001ff */
[----:B--2---:R-:W-:-:S05]  /*0150*/  HADD2.F32 R0, -RZ, R6.H0_H0 ;  /* 0x20000006ff007230 */ /* 0x004fca0000004100 */
[----:B------:R-:W-:-:S04]  /*0160*/  FSETP.GEU.AND P0, PT, R0, 1.175494350822287508e-38, PT ;  /* 0x008000000000780b */ /* 0x000fc80003f0e000 */
[----:B------:R-:W-:-:S09]  /*0170*/  FSEL R6, RZ, -23, P0 ;  /* 0xc1b80000ff067808 */ /* 0x000fd20000000000 */
[----:B------:R-:W-:-:S05]  /*0180*/  @!P0 FMUL R0, R0, 8388608 ;  /* 0x4b00000000008820 */ /* 0x000fca0000400000 */
[C---:B------:R-:W-:Y:S02]  /*0190*/  IADD3 R8, PT, PT, R0.reuse, -0x3f2aaaab, RZ ;  /* 0xc0d5555500087810 */ /* 0x040fe40007ffe0ff */
[----:B------:R-:W-:Y:S02]  /*01a0*/  ISETP.GT.U32.AND P0, PT, R0, 0x7f7fffff, PT ;  /* 0x7f7fffff0000780c */ /* 0x000fe40003f04070 */
[----:B------:R-:W-:-:S04]  /*01b0*/  LOP3.LUT R9, R8, 0xff800000, RZ, 0xc0, !PT ;  /* 0xff80000008097812 */ /* 0x000fc800078ec0ff */
[-C--:B------:R-:W-:Y:S02]  /*01c0*/  IADD3 R8, PT, PT, R0, -R9.reuse, RZ ;  /* 0x8000000900087210 */ /* 0x080fe40007ffe0ff */
[----:B------:R-:W-:-:S03]  /*01d0*/  I2FP.F32.S32 R9, R9 ;  /* 0x0000000900097245 */ /* 0x000fc60000201400 */
[----:B------:R-:W-:Y:S02]  /*01e0*/  FADD R8, R8, -1 ;  /* 0xbf80000008087421 */ /* 0x000fe40000000000 */
[----:B------:R-:W-:Y:S01]  /*01f0*/  FFMA R6, R9, 1.1920928955078125e-07, R6 ;  /* 0x3400000009067823 */ /* 0x000fe20000000006 */
[----:B------:R-:W-:Y:S01]  /*0200*/  MOV R9, 0x7f800000 ;  /* 0x7f80000000097802 */ /* 0x000fe20000000f00 */
[----:B------:R-:W-:-:S04]  /*0210*/  FFMA R7, R8, -R11, 0.14084610342979431152 ;  /* 0x3e1039f608077423 */ /* 0x000fc8000000080b */
[----:B------:R-:W-:-:S04]  /*0220*/  FFMA R7, R8, R7, -0.12148627638816833496 ;  /* 0xbdf8cdcc08077423 */ /* 0x000fc80000000007 */
[----:B------:R-:W-:-:S04]  /*0230*/  FFMA R7, R8, R7, 0.13980610668659210205 ;  /* 0x3e0f295508077423 */ /* 0x000fc80000000007 */
[----:B------:R-:W-:-:S04]  /*0240*/  FFMA R7, R8, R7, -0.16684235632419586182 ;  /* 0xbe2ad8b908077423 */ /* 0x000fc80000000007 */
[----:B------:R-:W-:-:S04]  /*0250*/  FFMA R7, R8, R7, 0.20012299716472625732 ;  /* 0x3e4ced0b08077423 */ /* 0x000fc80000000007 */
[----:B------:R-:W-:-:S04]  /*0260*/  FFMA R7, R8, R7, -0.24999669194221496582 ;  /* 0xbe7fff2208077423 */ /* 0x000fc80000000007 */
[----:B------:R-:W-:-:S04]  /*0270*/  FFMA R7, R8, R7, 0.33333182334899902344 ;  /* 0x3eaaaa7808077423 */ /* 0x000fc80000000007 */
[----:B------:R-:W-:-:S04]  /*0280*/  FFMA R7, R8, R7, -0.5 ;  /* 0xbf00000008077423 */ /* 0x000fc80000000007 */
[----:B------:R-:W-:-:S04]  /*0290*/  FMUL R7, R8, R7 ;  /* 0x0000000708077220 */ /* 0x000fc80000400000 */
[----:B------:R-:W-:-:S04]  /*02a0*/  FFMA R7, R8, R7, R8 ;  /* 0x0000000708077223 */ /* 0x000fc80000000008 */
[----:B------:R-:W-:Y:S01]  /*02b0*/  FFMA R6, R6, 0.69314718246459960938, R7 ;  /* 0x3f31721806067823 */ /* 0x000fe20000000007 */
[C---:B------:R-:W-:Y:S01]  /*02c0*/  @P0 FFMA R6, R0.reuse, R9, +INF ;  /* 0x7f80000000060423 */ /* 0x040fe20000000009 */
[----:B------:R-:W-:-:S04]  /*02d0*/  FSETP.NEU.AND P0, PT, R0, RZ, PT ;  /* 0x000000ff0000720b */ /* 0x000fc80003f0d000 */
[----:B------:R-:W-:-:S04]  /*02e0*/  FSEL R6, -R6, +INF , P0 ;  /* 0x7f80000006067808 */ /* 0x000fc80000000100 */
[----:B------:R0:W1:Y:S05]  /*02f0*/  F2F.F64.F32 R8, R6 ;  /* 0x0000000600087310 */ /* 0x00006a0000201800 */
.L_x_77:
[----:B01---5:R-:W-:Y:S01]  /*0300*/  DADD R6, R8, R4 ;  /* 0x0000000008067229 */ /* 0x023fe20000000004 */
[----:B------:R-:W-:Y:S09]  /*0310*/  YIELD ;  /* 0x0000000000007946 */ /* 0x000ff20003800000 */
[----:B------:R-:W2:Y:S02]  /*0320*/  ATOMG.E.CAS.64.STRONG.GPU PT, R6, [R2], R4, R6 ;  /* 0x00000004020673a9 */ /* 0x000ea400001ee506 */
[----:B--2---:R-:W-:-:S02]  /*0330*/  ISETP.NE.U32.AND P0, PT, R4, R6, PT ;  /* 0x000000060400720c */ /* 0x004fc40003f05070 */
[----:B------:R-:W-:Y:S02]  /*0340*/  MOV R4, R6 ;  /* 0x0000000600047202 */ /* 0x000fe40000000f00 */
[-C--:B------:R-:W-:Y:S02]  /*0350*/  ISETP.NE.AND.EX P0, PT, R5, R7.reuse, PT, P0 ;  /* 0x000000070500720c */ /* 0x080fe40003f05300 */
[----:B------:R-:W-:-:S11]  /*0360*/  MOV R5, R7 ;  /* 0x0000000700057202 */ /* 0x000fd60000000f00 */
[----:B------:R-:W-:Y:S05]  /*0370*/  @P0 BRA `(.L_x_77) ;  /* 0xfffffffc00e00947 */ /* 0x000fea000383ffff */
[----:B------:R-:W-:Y:S05]  /*0380*/  EXIT ;  /* 0x000000000000794d */ /* 0x000fea0003800000 */
.L_x_78:
        /* <DEDUP_REMOVED lines=15> */
.L_x_120:


//--------------------- .text._Z22updateHiddenBiasKernelP6__halfS0_di --------------------------
	.section	.text._Z22updateHiddenBiasKernelP6__halfS0_di,"ax",@progbits
	.align	128
        .global         _Z22updateHiddenBiasKernelP6__halfS0_di
        .type           _Z22updateHiddenBiasKernelP6__halfS0_di,@function
        .size           _Z22updateHiddenBiasKernelP6__halfS0_di,(.L_x_121 - _Z22updateHiddenBiasKernelP6__halfS0_di)
        .other          _Z22updateHiddenBiasKernelP6__halfS0_di,@"STO_CUDA_ENTRY STV_DEFAULT"
_Z22updateHiddenBiasKernelP6__halfS0_di:
.text._Z22updateHiddenBiasKernelP6__halfS0_di:
        /* <DEDUP_REMOVED lines=10> */
[----:B------:R-:W2:Y:S06]  /*00a0*/  LDCU.64 UR6, c[0x0][0x390] ;  /* 0x00007200ff0677ac */ /* 0x000eac0008000a00 */
[----:B------:R-:W3:Y:S01]  /*00b0*/  LDC.64 R2, c[0x0][0x380] ;  /* 0x0000e000ff027b82 */ /* 0x000ee20000000a00 */
[----:B0-----:R-:W-:-:S06]  /*00c0*/  IMAD.WIDE R4, R7, 0x2, R4 ;  /* 0x0000000207047825 */ /* 0x001fcc00078e0204 */
[----:B-1----:R-:W4:Y:S01]  /*00d0*/  LDG.E.U16 R4, desc[UR4][R4.64] ;  /* 0x0000000404047981 */ /* 0x002f22000c1e1500 */
[----:B---3--:R-:W-:-:S05]  /*00e0*/  IMAD.WIDE R2, R7, 0x2, R2 ;  /* 0x0000000207027825 */ /* 0x008fca00078e0202 */
[----:B------:R-:W4:Y:S01]  /*00f0*/  LDG.E.U16 R7, desc[UR4][R2.64] ;  /* 0x0000000402077981 */ /* 0x000f22000c1e1500 */
[----:B--2---:R-:W0:Y:S02]  /*0100*/  F2F.F32.F64 R0, UR6 ;  /* 0x0000000600007d10 */ /* 0x004e240008301000 */
[----:B0-----:R-:W-:-:S05]  /*0110*/  F2FP.F16.F32.PACK_AB R0, RZ, R0 ;  /* 0x00000000ff00723e */ /* 0x001fca00000000ff */
[----:B----4-:R-:W-:-:S05]  /*0120*/  HFMA2 R0, -R0.H0_H0, R4.H0_H0, R7.H0_H0 ;  /* 0x2000000400007231 */ /* 0x010fca0000040907 */
[----:B------:R-:W-:Y:S01]  /*0130*/  STG.E.U16 desc[UR4][R2.64], R0 ;  /* 0x0000000002007986 */ /* 0x000fe2000c101504 */
[----:B------:R-:W-:Y:S05]  /*0140*/  EXIT ;  /* 0x000000000000794d */ /* 0x000fea0003800000 */
.L_x_79:
        /* <DEDUP_REMOVED lines=11> */
.L_x_121:


//--------------------- .text._Z22updateOutputBiasKernelP6__halfS0_di --------------------------
	.section	.text._Z22updateOutputBiasKernelP6__halfS0_di,"ax",@progbits
	.align	128
        .global         _Z22updateOutputBiasKernelP6__halfS0_di
        .type           _Z22updateOutputBiasKernelP6__halfS0_di,@function
        .size           _Z22updateOutputBiasKernelP6__halfS0_di,(.L_x_122 - _Z22updateOutputBiasKernelP6__halfS0_di)
        .other          _Z22updateOutputBiasKernelP6__halfS0_di,@"STO_CUDA_ENTRY STV_DEFAULT"
_Z22updateOutputBiasKernelP6__halfS0_di:
.text._Z22updateOutputBiasKernelP6__halfS0_di:
        /* <DEDUP_REMOVED lines=21> */
.L_x_80:
        /* <DEDUP_REMOVED lines=11> */
.L_x_122:


//--------------------- .text._Z25updateHiddenWeightsKernelP6__halfS0_S0_dii --------------------------
	.section	.text._Z25updateHiddenWeightsKernelP6__halfS0_S0_dii,"ax",@progbits
	.align	128
        .global         _Z25updateHiddenWeightsKernelP6__halfS0_S0_dii
        .type           _Z25updateHiddenWeightsKernelP6__halfS0_S0_dii,@function
        .size           _Z25updateHiddenWeightsKernelP6__halfS0_S0_dii,(.L_x_123 - _Z25updateHiddenWeightsKernelP6__halfS0_S0_dii)
        .other          _Z25updateHiddenWeightsKernelP6__halfS0_S0_dii,@"STO_CUDA_ENTRY STV_DEFAULT"
_Z25updateHiddenWeightsKernelP6__halfS0_S0_dii:
.text._Z25updateHiddenWeightsKernelP6__halfS0_S0_dii:
        /* <DEDUP_REMOVED lines=14> */
[----:B------:R-:W1:Y:S07]  /*00e0*/  LDCU.64 UR4, c[0x0][0x358] ;  /* 0x00006b00ff0477ac */ /* 0x000e6e0008000a00 */
[----:B------:R-:W2:Y:S08]  /*00f0*/  LDC.64 R6, c[0x0][0x390] ;  /* 0x0000e400ff067b82 */ /* 0x000eb00000000a00 */
[----:B------:R-:W3:Y:S01]  /*0100*/  LDC.64 R2, c[0x0][0x380] ;  /* 0x0000e000ff027b82 */ /* 0x000ee20000000a00 */
[----:B0-----:R-:W-:-:S04]  /*0110*/  IMAD.WIDE R4, R9, 0x2, R4 ;  /* 0x0000000209047825 */ /* 0x001fc800078e0204 */
[----:B------:R-:W-:Y:S02]  /*0120*/  IMAD R9, R9, UR7, R0 ;  /* 0x0000000709097c24 */ /* 0x000fe4000f8e0200 */
[----:B-1----:R-:W4:Y:S01]  /*0130*/  LDG.E.U16 R4, desc[UR4][R4.64] ;  /* 0x0000000404047981 */ /* 0x002f22000c1e1500 */
[----:B--2---:R-:W-:-:S06]  /*0140*/  IMAD.WIDE.U32 R6, R0, 0x2, R6 ;  /* 0x0000000200067825 */ /* 0x004fcc00078e0006 */
[----:B------:R-:W4:Y:S01]  /*0150*/  LDG.E.U16 R7, desc[UR4][R6.64] ;  /* 0x0000000406077981 */ /* 0x000f22000c1e1500 */
[----:B---3--:R-:W-:Y:S02]  /*0160*/  IMAD.WIDE R2, R9, 0x2, R2 ;  /* 0x0000000209027825 */ /* 0x008fe400078e0202 */
[----:B------:R-:W0:Y:S03]  /*0170*/  LDC.64 R8, c[0x0][0x398] ;  /* 0x0000e600ff087b82 */ /* 0x000e260000000a00 */
[----:B------:R-:W2:Y:S01]  /*0180*/  LDG.E.U16 R11, desc[UR4][R2.64] ;  /* 0x00000004020b7981 */ /* 0x000ea2000c1e1500 */
[----:B0-----:R-:W0:Y:S02]  /*0190*/  F2F.F32.F64 R8, R8 ;  /* 0x0000000800087310 */ /* 0x001e240000301000 */
[----:B0-----:R-:W-:Y:S01]  /*01a0*/  F2FP.F16.F32.PACK_AB R0, RZ, R8 ;  /* 0x00000008ff00723e */ /* 0x001fe200000000ff */
[----:B----4-:R-:W-:-:S04]  /*01b0*/  HMUL2 R7, R4.H0_H0, R7.H0_H0 ;  /* 0x2000000704077232 */ /* 0x010fc80000000800 */
[----:B--2---:R-:W-:-:S05]  /*01c0*/  HFMA2 R0, -R0.H0_H0, R7.H0_H0, R11.H0_H0 ;  /* 0x2000000700007231 */ /* 0x004fca000004090b */
[----:B------:R-:W-:Y:S01]  /*01d0*/  STG.E.U16 desc[UR4][R2.64], R0 ;  /* 0x0000000002007986 */ /* 0x000fe2000c101504 */
[----:B------:R-:W-:Y:S05]  /*01e0*/  EXIT ;  /* 0x000000000000794d */ /* 0x000fea0003800000 */
.L_x_81:
        /* <DEDUP_REMOVED lines=9> */
.L_x_123:


//--------------------- .text._Z25updateOutputWeightsKernelP6__halfS0_S0_dii --------------------------
	.section	.text._Z25updateOutputWeightsKernelP6__halfS0_S0_dii,"ax",@progbits
	.align	128
        .global         _Z25updateOutputWeightsKernelP6__halfS0_S0_dii
        .type           _Z25updateOutputWeightsKernelP6__halfS0_S0_dii,@function
        .size           _Z25updateOutputWeightsKernelP6__halfS0_S0_dii,(.L_x_124 - _Z25updateOutputWeightsKernelP6__halfS0_S0_dii)
        .other          _Z25updateOutputWeightsKernelP6__halfS0_S0_dii,@"STO_CUDA_ENTRY STV_DEFAULT"
_Z25updateOutputWeightsKernelP6__halfS0_S0_dii:
.text._Z25updateOutputWeightsKernelP6__halfS0_S0_dii:
        /* <DEDUP_REMOVED lines=31> */
.L_x_82:
        /* <DEDUP_REMOVED lines=9> */
.L_x_124:


//--------------------- .text._Z27computeHiddenGradientKernelP6__halfS0_S0_S0_ii --------------------------
	.section	.text._Z27computeHiddenGradientKernelP6__halfS0_S0_S0_ii,"ax",@progbits
	.align	128
        .global         _Z27computeHiddenGradientKernelP6__halfS0_S0_S0_ii
        .type           _Z27computeHiddenGradientKernelP6__halfS0_S0_S0_ii,@function
        .size           _Z27computeHiddenGradientKernelP6__halfS0_S0_S0_ii,(.L_x_125 - _Z27computeHiddenGradientKernelP6__halfS0_S0_S0_ii)
        .other          _Z27computeHiddenGradientKernelP6__halfS0_S0_S0_ii,@"STO_CUDA_ENTRY STV_DEFAULT"
_Z27computeHiddenGradientKernelP6__halfS0_S0_S0_ii:
.text._Z27computeHiddenGradientKernelP6__halfS0_S0_S0_ii:
[----:B------:R-:W-:Y:S01]  /*0000*/  LDC R1, c[0x0][0x37c] ;  /* 0x0000df00ff017b82 */ /* 0x000fe20000000800 */
[----:B------:R-:W0:Y:S07]  /*0010*/  S2R R2, SR_TID.X ;  /* 0x0000000000027919 */ /* 0x000e2e0000002100 */
[----:B------:R-:W0:Y:S08]  /*0020*/  S2UR UR4, SR_CTAID.X ;  /* 0x00000000000479c3 */ /* 0x000e300000002500 */
[----:B------:R-:W0:Y:S08]  /*0030*/  LDC R5, c[0x0][0x360] ;  /* 0x0000d800ff057b82 */ /* 0x000e300000000800 */
[----:B------:R-:W1:Y:S01]  /*0040*/  LDC R0, c[0x0][0x3a0] ;  /* 0x0000e800ff007b82 */ /* 0x000e620000000800 */
[----:B0-----:R-:W-:-:S05]  /*0050*/  IMAD R5, R5, UR4, R2 ;  /* 0x0000000405057c24 */ /* 0x001fca000f8e0202 */
[----:B-1----:R-:W-:-:S13]  /*0060*/  ISETP.GE.AND P0, PT, R5, R0, PT ;  /* 0x000000000500720c */ /* 0x002fda0003f06270 */
[----:B------:R-:W-:Y:S05]  /*0070*/  @P0 EXIT ;  /* 0x000000000000094d */ /* 0x000fea0003800000 */
[----:B------:R-:W0:Y:S01]  /*0080*/  LDC.64 R2, c[0x0][0x398] ;  /* 0x0000e600ff027b82 */ /* 0x000e220000000a00 */
[----:B------:R-:W1:Y:S01]  /*0090*/  LDCU.64 UR10, c[0x0][0x358] ;  /* 0x00006b00ff0a77ac */ /* 0x000e620008000a00 */
[----:B------:R-:W-:Y:S01]  /*00a0*/  PRMT R8, RZ, 0x7610, R8 ;  /* 0x00007610ff087816 */ /* 0x000fe20000000008 */
[----:B------:R-:W2:Y:S02]  /*00b0*/  LDCU UR6, c[0x0][0x3a4] ;  /* 0x00007480ff0677ac */ /* 0x000ea40008000800 */
[----:B--2---:R-:W-:Y:S01]  /*00c0*/  UISETP.GE.AND UP0, UPT, UR6, 0x1, UPT ;  /* 0x000000010600788c */ /* 0x004fe2000bf06270 */
[----:B0-----:R-:W-:-:S05]  /*00d0*/  IMAD.WIDE R2, R5, 0x2, R2 ;  /* 0x0000000205027825 */ /* 0x001fca00078e0202 */
[----:B-1----:R0:W-:Y:S03]  /*00e0*/  STG.E.U16 desc[UR10][R2.64], RZ ;  /* 0x000000ff02007986 */ /* 0x0021e6000c10150a */
[----:B------:R-:W-:Y:S05]  /*00f0*/  BRA.U !UP0, `(.L_x_83) ;  /* 0x0000000d08807547 */ /* 0x000fea000b800000 */
[----:B------:R-:W-:Y:S01]  /*0100*/  UISETP.GE.U32.AND UP1, UPT, UR6, 0x10, UPT ;  /* 0x000000100600788c */ /* 0x000fe2000bf26070 */
[----:B------:R-:W-:Y:S01]  /*0110*/  HFMA2 R4, -RZ, RZ, 0, 0 ;  /* 0x00000000ff047431 */ /* 0x000fe200000001ff */
[----:B------:R-:W-:-:S04]  /*0120*/  ULOP3.LUT UR7, UR6, 0xf, URZ, 0xc0, !UPT ;  /* 0x0000000f06077892 */ /* 0x000fc8000f8ec0ff */
[----:B------:R-:W-:-:S03]  /*0130*/  UISETP.NE.AND UP0, UPT, UR7, URZ, UPT ;  /* 0x000000ff0700728c */ /* 0x000fc6000bf05270 */
[----:B------:R-:W-:Y:S08]  /*0140*/  BRA.U !UP1, `(.L_x_84) ;  /* 0x0000000509bc7547 */ /* 0x000ff0000b800000 */
[----:B------:R-:W1:Y:S01]  /*0150*/  LDCU.64 UR4, c[0x0][0x388] ;  /* 0x00007100ff0477ac */ /* 0x000e620008000a00 */
[----:B------:R-:W-:Y:S01]  /*0160*/  MOV R9, R5 ;  /* 0x0000000500097202 */ /* 0x000fe20000000f00 */
[----:B------:R-:W-:-:S04]  /*0170*/  ULOP3.LUT UR8, UR6, 0x7ffffff0, URZ, 0xc0, !UPT ;  /* 0x7ffffff006087892 */ /* 0x000fc8000f8ec0ff */
[----:B------:R-:W-:Y:S02]  /*0180*/  UIADD3 UR9, UPT, UPT, -UR8, URZ, URZ ;  /* 0x000000ff08097290 */ /* 0x000fe4000fffe1ff */
[----:B------:R-:W-:Y:S01]  /*0190*/  MOV R4, UR8 ;  /* 0x0000000800047c02 */ /* 0x000fe20008000f00 */
[----:B-1----:R-:W-:-:S04]  /*01a0*/  UIADD3 UR4, UP1, UPT, UR4, 0x10, URZ ;  /* 0x0000001004047890 */ /* 0x002fc8000ff3e0ff */
[----:B------:R-:W-:Y:S02]  /*01b0*/  UIADD3.X UR5, UPT, UPT, URZ, UR5, URZ, UP1, !UPT ;  /* 0x00000005ff057290 */ /* 0x000fe40008ffe4ff */
[----:B------:R-:W-:-:S04]  /*01c0*/  MOV R6, UR4 ;  /* 0x0000000400067c02 */ /* 0x000fc80008000f00 */
[----:B------:R-:W-:-:S07]  /*01d0*/  MOV R7, UR5 ;  /* 0x0000000500077c02 */ /* 0x000fce0008000f00 */
.L_x_85:
[----:B------:R-:W1:Y:S01]  /*01e0*/  LDC.64 R10, c[0x0][0x380] ;  /* 0x0000e000ff0a7b82 */ /* 0x000e620000000a00 */
[----:B------:R-:W2:Y:S01]  /*01f0*/  LDG.E.U16 R12, desc[UR10][R6.64+-0x10] ;  /* 0xfffff00a060c7981 */ /* 0x000ea2000c1e1500 */
[----:B-1----:R-:W-:-:S05]  /*0200*/  IMAD.WIDE R10, R9, 0x2, R10 ;  /* 0x00000002090a7825 */ /* 0x002fca00078e020a */
[----:B---3--:R-:W2:Y:S02]  /*0210*/  LDG.E.U16 R13, desc[UR10][R10.64] ;  /* 0x0000000a0a0d7981 */ /* 0x008ea4000c1e1500 */
[----:B--2---:R-:W-:Y:S02]  /*0220*/  HFMA2 R8, R13.H0_H0, R12.H0_H0, R8.H0_H0 ;  /* 0x2000000c0d087231 */ /* 0x004fe40000040808 */
[----:B------:R-:W-:-:S03]  /*0230*/  IMAD.WIDE R12, R0, 0x2, R10 ;  /* 0x00000002000c7825 */ /* 0x000fc600078e020a */
[----:B------:R-:W-:-:S05]  /*0240*/  PRMT R16, R8, 0x7610, R16 ;  /* 0x0000761008107816 */ /* 0x000fca0000000010 */
[----:B------:R1:W-:Y:S04]  /*0250*/  STG.E.U16 desc[UR10][R2.64], R16 ;  /* 0x0000001002007986 */ /* 0x0003e8000c10150a */
[----:B------:R-:W2:Y:S04]  /*0260*/  LDG.E.U16 R15, desc[UR10][R12.64] ;  /* 0x0000000a0c0f7981 */ /* 0x000ea8000c1e1500 */
[----:B------:R-:W2:Y:S02]  /*0270*/  LDG.E.U16 R14, desc[UR10][R6.64+-0xe] ;  /* 0xfffff20a060e7981 */ /* 0x000ea4000c1e1500 */
[----:B--2---:R-:W-:-:S02]  /*0280*/  HFMA2 R8, R15.H0_H0, R14.H0_H0, R8.H0_H0 ;  /* 0x2000000e0f087231 */ /* 0x004fc40000040808 */
[----:B------:R-:W-:-:S03]  /*0290*/  IMAD.WIDE R14, R0, 0x2, R12 ;  /* 0x00000002000e7825 */ /* 0x000fc600078e020c */
[----:B------:R-:W-:-:S05]  /*02a0*/  PRMT R17, R8, 0x7610, R17 ;  /* 0x0000761008117816 */ /* 0x000fca0000000011 */
[----:B------:R2:W-:Y:S04]  /*02b0*/  STG.E.U16 desc[UR10][R2.64], R17 ;  /* 0x0000001102007986 */ /* 0x0005e8000c10150a */
[----:B------:R-:W3:Y:S04]  /*02c0*/  LDG.E.U16 R11, desc[UR10][R14.64] ;  /* 0x0000000a0e0b7981 */ /* 0x000ee8000c1e1500 */
[----:B------:R-:W3:Y:S02]  /*02d0*/  LDG.E.U16 R10, desc[UR10][R6.64+-0xc] ;  /* 0xfffff40a060a7981 */ /* 0x000ee4000c1e1500 */
[----:B---3--:R-:W-:-:S02]  /*02e0*/  HFMA2 R8, R11.H0_H0, R10.H0_H0, R8.H0_H0 ;  /* 0x2000000a0b087231 */ /* 0x008fc40000040808 */
[----:B------:R-:W-:-:S03]  /*02f0*/  IMAD.WIDE R10, R0, 0x2, R14 ;  /* 0x00000002000a7825 */ /* 0x000fc600078e020e */
[----:B------:R-:W-:-:S05]  /*0300*/  PRMT R18, R8, 0x7610, R18 ;  /* 0x0000761008127816 */ /* 0x000fca0000000012 */
[----:B------:R3:W-:Y:S04]  /*0310*/  STG.E.U16 desc[UR10][R2.64], R18 ;  /* 0x0000001202007986 */ /* 0x0007e8000c10150a */
[----:B------:R-:W4:Y:S04]  /*0320*/  LDG.E.U16 R13, desc[UR10][R10.64] ;  /* 0x0000000a0a0d7981 */ /* 0x000f28000c1e1500 */
[----:B------:R-:W4:Y:S02]  /*0330*/  LDG.E.U16 R12, desc[UR10][R6.64+-0xa] ;  /* 0xfffff60a060c7981 */ /* 0x000f24000c1e1500 */
[----:B----4-:R-:W-:-:S02]  /*0340*/  HFMA2 R8, R13.H0_H0, R12.H0_H0, R8.H0_H0 ;  /* 0x2000000c0d087231 */ /* 0x010fc40000040808 */
[----:B------:R-:W-:-:S03]  /*0350*/  IMAD.WIDE R12, R0, 0x2, R10 ;  /* 0x00000002000c7825 */ /* 0x000fc600078e020a */
[----:B-1----:R-:W-:-:S05]  /*0360*/  PRMT R16, R8, 0x7610, R16 ;  /* 0x0000761008107816 */ /* 0x002fca0000000010 */
[----:B------:R1:W-:Y:S04]  /*0370*/  STG.E.U16 desc[UR10][R2.64], R16 ;  /* 0x0000001002007986 */ /* 0x0003e8000c10150a */
[----:B------:R-:W4:Y:S04]  /*0380*/  LDG.E.U16 R15, desc[UR10][R12.64] ;  /* 0x0000000a0c0f7981 */ /* 0x000f28000c1e1500 */
[----:B------:R-:W4:Y:S02]  /*0390*/  LDG.E.U16 R14, desc[UR10][R6.64+-0x8] ;  /* 0xfffff80a060e7981 */ /* 0x000f24000c1e1500 */
[----:B----4-:R-:W-:-:S02]  /*03a0*/  HFMA2 R8, R15.H0_H0, R14.H0_H0, R8.H0_H0 ;  /* 0x2000000e0f087231 */ /* 0x010fc40000040808 */
[----:B------:R-:W-:-:S03]  /*03b0*/  IMAD.WIDE R14, R0, 0x2, R12 ;  /* 0x00000002000e7825 */ /* 0x000fc600078e020c */
[----:B--2---:R-:W-:-:S05]  /*03c0*/  PRMT R17, R8, 0x7610, R17 ;  /* 0x0000761008117816 */ /* 0x004fca0000000011 */
[----:B------:R2:W-:Y:S04]  /*03d0*/  STG.E.U16 desc[UR10][R2.64], R17 ;  /* 0x0000001102007986 */ /* 0x0005e8000c10150a */
[----:B------:R-:W4:Y:S04]  /*03e0*/  LDG.E.U16 R11, desc[UR10][R14.64] ;  /* 0x0000000a0e0b7981 */ /* 0x000f28000c1e1500 */
[----:B------:R-:W4:Y:S02]  /*03f0*/  LDG.E.U16 R10, desc[UR10][R6.64+-0x6] ;  /* 0xfffffa0a060a7981 */ /* 0x000f24000c1e1500 */
[----:B----4-:R-:W-:-:S02]  /*0400*/  HFMA2 R8, R11.H0_H0, R10.H0_H0, R8.H0_H0 ;  /* 0x2000000a0b087231 */ /* 0x010fc40000040808 */
[----:B------:R-:W-:-:S03]  /*0410*/  IMAD.WIDE R10, R0, 0x2, R14 ;  /* 0x00000002000a7825 */ /* 0x000fc600078e020e */
[----:B---3--:R-:W-:-:S05]  /*0420*/  PRMT R18, R8, 0x7610, R18 ;  /* 0x0000761008127816 */ /* 0x008fca0000000012 */
        /* <DEDUP_REMOVED lines=49> */
[----:B------:R-:W2:Y:S04]  /*0740*/  LDG.E.U16 R11, desc[UR10][R14.64] ;  /* 0x0000000a0e0b7981 */ /* 0x000ea8000c1e1500 */
[----:B------:R-:W2:Y:S02]  /*0750*/  LDG.E.U16 R10, desc[UR10][R6.64+0xc] ;  /* 0x00000c0a060a7981 */ /* 0x000ea4000c1e1500 */
[----:B--2---:R-:W-:-:S02]  /*0760*/  HFMA2 R8, R11.H0_H0, R10.H0_H0, R8.H0_H0 ;  /* 0x2000000a0b087231 */ /* 0x004fc40000040808 */
[----:B------:R-:W-:-:S03]  /*0770*/  IMAD.WIDE R10, R0, 0x2, R14 ;  /* 0x00000002000a7825 */ /* 0x000fc600078e020e */
[----:B------:R-:W-:-:S05]  /*0780*/  PRMT R13, R8, 0x7610, R13 ;  /* 0x00007610080d7816 */ /* 0x000fca000000000d */
[----:B------:R3:W-:Y:S04]  /*0790*/  STG.E.U16 desc[UR10][R2.64], R13 ;  /* 0x0000000d02007986 */ /* 0x0007e8000c10150a */
[----:B------:R-:W2:Y:S04]  /*07a0*/  LDG.E.U16 R11, desc[UR10][R10.64] ;  /* 0x0000000a0a0b7981 */ /* 0x000ea8000c1e1500 */
[----:B------:R1:W2:Y:S01]  /*07b0*/  LDG.E.U16 R12, desc[UR10][R6.64+0xe] ;  /* 0x00000e0a060c7981 */ /* 0x0002a2000c1e1500 */
[----:B------:R-:W-:-:S04]  /*07c0*/  UIADD3 UR9, UPT, UPT, UR9, 0x10, URZ ;  /* 0x0000001009097890 */ /* 0x000fc8000fffe0ff */
[----:B------:R-:W-:Y:S01]  /*07d0*/  UISETP.NE.AND UP1, UPT, UR9, URZ, UPT ;  /* 0x000000ff0900728c */ /* 0x000fe2000bf25270 */
[----:B------:R-:W-:Y:S02]  /*07e0*/  LEA R9, R0, R9, 0x4 ;  /* 0x0000000900097211 */ /* 0x000fe400078e20ff */
[----:B-1----:R-:W-:-:S04]  /*07f0*/  IADD3 R6, P0, PT, R6, 0x20, RZ ;  /* 0x0000002006067810 */ /* 0x002fc80007f1e0ff */
[----:B------:R-:W-:Y:S01]  /*0800*/  IADD3.X R7, PT, PT, RZ, R7, RZ, P0, !PT ;  /* 0x00000007ff077210 */ /* 0x000fe200007fe4ff */
[----:B--2---:R-:W-:-:S05]  /*0810*/  HFMA2 R8, R11.H0_H0, R12.H0_H0, R8.H0_H0 ;  /* 0x2000000c0b087231 */ /* 0x004fca0000040808 */
[----:B------:R3:W-:Y:S01]  /*0820*/  STG.E.U16 desc[UR10][R2.64], R8 ;  /* 0x0000000802007986 */ /* 0x0007e2000c10150a */
[----:B------:R-:W-:Y:S05]  /*0830*/  BRA.U UP1, `(.L_x_85) ;  /* 0xfffffff901687547 */ /* 0x000fea000b83ffff */
.L_x_84:
[----:B------:R-:W-:Y:S05]  /*0840*/  BRA.U !UP0, `(.L_x_83) ;  /* 0x0000000508ac7547 */ /* 0x000fea000b800000 */
[----:B------:R-:W-:Y:S02]  /*0850*/  UISETP.GE.U32.AND UP0, UPT, UR7, 0x8, UPT ;  /* 0x000000080700788c */ /* 0x000fe4000bf06070 */
[----:B------:R-:W-:-:S04]  /*0860*/  ULOP3.LUT UR5, UR6, 0x7, URZ, 0xc0, !UPT ;  /* 0x0000000706057892 */ /* 0x000fc8000f8ec0ff */
[----:B------:R-:W-:-:S03]  /*0870*/  UISETP.NE.AND UP1, UPT, UR5, URZ, UPT ;  /* 0x000000ff0500728c */ /* 0x000fc6000bf25270 */
[----:B------:R-:W-:Y:S08]  /*0880*/  BRA.U !UP0, `(.L_x_86) ;  /* 0x0000000108d07547 */ /* 0x000ff0000b800000 */
[----:B------:R-:W1:Y:S01]  /*0890*/  LDC.64 R10, c[0x0][0x380] ;  /* 0x0000e000ff0a7b82 */ /* 0x000e620000000a00 */
[----:B------:R-:W-:-:S07]  /*08a0*/  IMAD R9, R4, R0, R5 ;  /* 0x0000000004097224 */ /* 0x000fce00078e0205 */
[----:B------:R-:W2:Y:S01]  /*08b0*/  LDC.64 R6, c[0x0][0x388] ;  /* 0x0000e200ff067b82 */ /* 0x000ea20000000a00 */
[----:B-1----:R-:W-:-:S05]  /*08c0*/  IMAD.WIDE R10, R9, 0x2, R10 ;  /* 0x00000002090a7825 */ /* 0x002fca00078e020a */
[----:B------:R-:W4:Y:S01]  /*08d0*/  LDG.E.U16 R9, desc[UR10][R10.64] ;  /* 0x0000000a0a097981 */ /* 0x000f22000c1e1500 */
[----:B--2---:R-:W-:-:S05]  /*08e0*/  IMAD.WIDE.U32 R6, R4, 0x2, R6 ;  /* 0x0000000204067825 */ /* 0x004fca00078e0006 */
[----:B------:R-:W4:Y:S02]  /*08f0*/  LDG.E.U16 R12, desc[UR10][R6.64] ;  /* 0x0000000a060c7981 */ /* 0x000f24000c1e1500 */
[----:B----4-:R-:W-:Y:S02]  /*0900*/  HFMA2 R12, R9.H0_H0, R12.H0_H0, R8.H0_H0 ;  /* 0x2000000c090c7231 */ /* 0x010fe40000040808 */
[----:B---3--:R-:W-:-:S03]  /*0910*/  IMAD.WIDE R8, R0, 0x2, R10 ;  /* 0x0000000200087825 */ /* 0x008fc600078e020a */
        /* <DEDUP_REMOVED lines=32> */
[----:B------:R-:W3:Y:S04]  /*0b20*/  LDG.E.U16 R9, desc[UR10][R10.64] ;  /* 0x0000000a0a097981 */ /* 0x000ee8000c1e1500 */
[----:B------:R-:W3:Y:S02]  /*0b30*/  LDG.E.U16 R8, desc[UR10][R6.64+0xc] ;  /* 0x00000c0a06087981 */ /* 0x000ee4000c1e1500 */
[----:B---3--:R-:W-:-:S02]  /*0b40*/  HFMA2 R8, R9.H0_H0, R8.H0_H0, R14.H0_H0 ;  /* 0x2000000809087231 */ /* 0x008fc4000004080e */
[----:B-1----:R-:W-:-:S03]  /*0b50*/  IMAD.WIDE R14, R0, 0x2, R10 ;  /* 0x00000002000e7825 */ /* 0x002fc600078e020a */
[----:B------:R-:W-:-:S05]  /*0b60*/  PRMT R13, R8, 0x7610, R13 ;  /* 0x00007610080d7816 */ /* 0x000fca000000000d */
[----:B------:R2:W-:Y:S04]  /*0b70*/  STG.E.U16 desc[UR10][R2.64], R13 ;  /* 0x0000000d02007986 */ /* 0x0005e8000c10150a */
[----:B------:R-:W3:Y:S04]  /*0b80*/  LDG.E.U16 R15, desc[UR10][R14.64] ;  /* 0x0000000a0e0f7981 */ /* 0x000ee8000c1e1500 */
[----:B------:R-:W3:Y:S01]  /*0b90*/  LDG.E.U16 R9, desc[UR10][R6.64+0xe] ;  /* 0x00000e0a06097981 */ /* 0x000ee2000c1e1500 */
[----:B------:R-:W-:Y:S01]  /*0ba0*/  IADD3 R4, PT, PT, R4, 0x8, RZ ;  /* 0x0000000804047810 */ /* 0x000fe20007ffe0ff */
[----:B---3--:R-:W-:-:S05]  /*0bb0*/  HFMA2 R8, R15.H0_H0, R9.H0_H0, R8.H0_H0 ;  /* 0x200000090f087231 */ /* 0x008fca0000040808 */
[----:B------:R2:W-:Y:S02]  /*0bc0*/  STG.E.U16 desc[UR10][R2.64], R8 ;  /* 0x0000000802007986 */ /* 0x0005e4000c10150a */
.L_x_86:
[----:B------:R-:W-:Y:S05]  /*0bd0*/  BRA.U !UP1, `(.L_x_83) ;  /* 0x0000000109c87547 */ /* 0x000fea000b800000 */
[----:B------:R-:W-:Y:S02]  /*0be0*/  UISETP.GE.U32.AND UP0, UPT, UR5, 0x4, UPT ;  /* 0x000000040500788c */ /* 0x000fe4000bf06070 */
[----:B------:R-:W-:-:S04]  /*0bf0*/  ULOP3.LUT UR4, UR6, 0x3, URZ, 0xc0, !UPT ;  /* 0x0000000306047892 */ /* 0x000fc8000f8ec0ff */
[----:B------:R-:W-:-:S03]  /*0c00*/  UISETP.NE.AND UP1, UPT, UR4, URZ, UPT ;  /* 0x000000ff0400728c */ /* 0x000fc6000bf25270 */
[----:B------:R-:W-:Y:S08]  /*0c10*/  BRA.U !UP0, `(.L_x_87) ;  /* 0x00000001086c7547 */ /* 0x000ff0000b800000 */
[----:B------:R-:W1:Y:S01]  /*0c20*/  LDC.64 R6, c[0x0][0x380] ;  /* 0x0000e000ff067b82 */ /* 0x000e620000000a00 */
[----:B------:R-:W-:-:S07]  /*0c30*/  IMAD R11, R4, R0, R5 ;  /* 0x00000000040b7224 */ /* 0x000fce00078e0205 */
[----:B--23--:R-:W2:Y:S01]  /*0c40*/  LDC.64 R12, c[0x0][0x388] ;  /* 0x0000e200ff0c7b82 */ /* 0x00cea20000000a00 */
[----:B-1----:R-:W-:-:S05]  /*0c50*/  IMAD.WIDE R10, R11, 0x2, R6 ;  /* 0x000000020b0a7825 */ /* 0x002fca00078e0206 */
[----:B------:R-:W3:Y:S01]  /*0c60*/  LDG.E.U16 R9, desc[UR10][R10.64] ;  /* 0x0000000a0a097981 */ /* 0x000ee2000c1e1500 */
[----:B--2---:R-:W-:-:S05]  /*0c70*/  IMAD.WIDE.U32 R6, R4, 0x2, R12 ;  /* 0x0000000204067825 */ /* 0x004fca00078e000c */
[----:B------:R-:W3:Y:S02]  /*0c80*/  LDG.E.U16 R12, desc[UR10][R6.64] ;  /* 0x0000000a060c7981 */ /* 0x000ee4000c1e1500 */
[----:B---3--:R-:W-:Y:S02]  /*0c90*/  HFMA2 R12, R9.H0_H0, R12.H0_H0, R8.H0_H0 ;  /* 0x2000000c090c7231 */ /* 0x008fe40000040808 */
        /* <DEDUP_REMOVED lines=10> */
[----:B------:R-:W2:Y:S02]  /*0d40*/  LDG.E.U16 R10, desc[UR10][R6.64+0x4] ;  /* 0x0000040a060a7981 */ /* 0x000ea4000c1e1500 */
[----:B--2---:R-:W-:-:S02]  /*0d50*/  HFMA2 R14, R11.H0_H0, R10.H0_H0, R14.H0_H0 ;  /* 0x2000000a0b0e7231 */ /* 0x004fc4000004080e */
[----:B------:R-:W-:-:S03]  /*0d60*/  IMAD.WIDE R10, R0, 0x2, R12 ;  /* 0x00000002000a7825 */ /* 0x000fc600078e020c */
[----:B------:R1:W-:Y:S04]  /*0d70*/  STG.E.U16 desc[UR10][R2.64], R14 ;  /* 0x0000000e02007986 */ /* 0x0003e8000c10150a */
[----:B------:R-:W2:Y:S04]  /*0d80*/  LDG.E.U16 R11, desc[UR10][R10.64] ;  /* 0x0000000a0a0b7981 */ /* 0x000ea8000c1e1500 */
[----:B------:R-:W2:Y:S01]  /*0d90*/  LDG.E.U16 R8, desc[UR10][R6.64+0x6] ;  /* 0x0000060a06087981 */ /* 0x000ea2000c1e1500 */
[----:B------:R-:W-:Y:S01]  /*0da0*/  IADD3 R4, PT, PT, R4, 0x4, RZ ;  /* 0x0000000404047810 */ /* 0x000fe20007ffe0ff */
[----:B--2---:R-:W-:-:S05]  /*0db0*/  HFMA2 R8, R11.H0_H0, R8.H0_H0, R14.H0_H0 ;  /* 0x200000080b087231 */ /* 0x004fca000004080e */
[----:B------:R1:W-:Y:S02]  /*0dc0*/  STG.E.U16 desc[UR10][R2.64], R8 ;  /* 0x0000000802007986 */ /* 0x0003e4000c10150a */
.L_x_87:
[----:B------:R-:W-:Y:S05]  /*0dd0*/  BRA.U !UP1, `(.L_x_83) ;  /* 0x0000000109487547 */ /* 0x000fea000b800000 */
[----:B------:R-:W4:Y:S01]  /*0de0*/  LDC.64 R10, c[0x0][0x388] ;  /* 0x0000e200ff0a7b82 */ /* 0x000f220000000a00 */
[----:B------:R-:W-:Y:S01]  /*0df0*/  IMAD R9, R4, R0, R5 ;  /* 0x0000000004097224 */ /* 0x000fe200078e0205 */
[----:B------:R-:W-:-:S06]  /*0e00*/  UIADD3 UR4, UPT, UPT, -UR4, URZ, URZ ;  /* 0x000000ff04047290 */ /* 0x000fcc000fffe1ff */
[----:B------:R-:W0:Y:S01]  /*0e10*/  LDC.64 R6, c[0x0][0x380] ;  /* 0x0000e000ff067b82 */ /* 0x000e220000000a00 */
[----:B----4-:R-:W-:-:S03]  /*0e20*/  IMAD.WIDE.U32 R10, R4, 0x2, R10 ;  /* 0x00000002040a7825 */ /* 0x010fc600078e000a */
[----:B------:R-:W-:Y:S02]  /*0e30*/  MOV R12, R10 ;  /* 0x0000000a000c7202 */ /* 0x000fe40000000f00 */
[----:B--23--:R-:W-:-:S07]  /*0e40*/  MOV R13, R11 ;  /* 0x0000000b000d7202 */ /* 0x00cfce0000000f00 */
.L_x_88:
[----:B0-----:R-:W-:Y:S01]  /*0e50*/  IMAD.WIDE R10, R9, 0x2, R6 ;  /* 0x00000002090a7825 */ /* 0x001fe200078e0206 */
[----:B------:R0:W1:Y:S05]  /*0e60*/  LDG.E.U16 R4, desc[UR10][R12.64] ;  /* 0x0000000a0c047981 */ /* 0x00006a000c1e1500 */
[----:B------:R-:W1:Y:S01]  /*0e70*/  LDG.E.U16 R11, desc[UR10][R10.64] ;  /* 0x0000000a0a0b7981 */ /* 0x000e62000c1e1500 */
[----:B------:R-:W-:-:S04]  /*0e80*/  UIADD3 UR4, UPT, UPT, UR4, 0x1, URZ ;  /* 0x0000000104047890 */ /* 0x000fc8000fffe0ff */
[----:B------:R-:W-:Y:S01]  /*0e90*/  UISETP.NE.AND UP0, UPT, UR4, URZ, UPT ;  /* 0x000000ff0400728c */ /* 0x000fe2000bf05270 */
[----:B0-----:R-:W-:Y:S02]  /*0ea0*/  IADD3 R12, P0, PT, R12, 0x2, RZ ;  /* 0x000000020c0c7810 */ /* 0x001fe40007f1e0ff */
[----:B------:R-:W-:Y:S02]  /*0eb0*/  IADD3 R9, PT, PT, R9, R0, RZ ;  /* 0x0000000009097210 */ /* 0x000fe40007ffe0ff */
[----:B------:R-:W-:Y:S01]  /*0ec0*/  IADD3.X R13, PT, PT, RZ, R13, RZ, P0, !PT ;  /* 0x0000000dff0d7210 */ /* 0x000fe200007fe4ff */
[----:B-1--4-:R-:W-:-:S05]  /*0ed0*/  HFMA2 R8, R11.H0_H0, R4.H0_H0, R8.H0_H0 ;  /* 0x200000040b087231 */ /* 0x012fca0000040808 */
[----:B------:R4:W-:Y:S01]  /*0ee0*/  STG.E.U16 desc[UR10][R2.64], R8 ;  /* 0x0000000802007986 */ /* 0x0009e2000c10150a */
[----:B------:R-:W-:Y:S05]  /*0ef0*/  BRA.U UP0, `(.L_x_88) ;  /* 0xfffffffd00d47547 */ /* 0x000fea000b83ffff */
.L_x_83:
[----:B------:R-:W5:Y:S02]  /*0f00*/  LDC.64 R6, c[0x0][0x390] ;  /* 0x0000e400ff067b82 */ /* 0x000f640000000a00 */
[----:B-----5:R-:W-:-:S06]  /*0f10*/  IMAD.WIDE R4, R5, 0x2, R6 ;  /* 0x0000000205047825 */ /* 0x020fcc00078e0206 */
[----:B------:R-:W5:Y:S02]  /*0f20*/  LDG.E.U16 R4, desc[UR10][R4.64] ;  /* 0x0000000a04047981 */ /* 0x000f64000c1e1500 */
[----:B-----5:R-:W-:-:S05]  /*0f30*/  HADD2.F32 R0, -RZ, R4.H0_H0 ;  /* 0x20000004ff007230 */ /* 0x020fca0000004100 */
[----:B------:R-:W-:-:S04]  /*0f40*/  FSET.BF.GT.AND R0, R0, RZ, PT ;  /* 0x000000ff0000720a */ /* 0x000fc80003804000 */
[----:B------:R-:W-:-:S05]  /*0f50*/  F2FP.F16.F32.PACK_AB R0, RZ, R0 ;  /* 0x00000000ff00723e */ /* 0x000fca00000000ff */
[----:B------:R-:W-:-:S05]  /*0f60*/  HMUL2 R0, R8.H0_H0, R0.H0_H0 ;  /* 0x2000000008007232 */ /* 0x000fca0000000800 */
[----:B------:R-:W-:Y:S01]  /*0f70*/  STG.E.U16 desc[UR10][R2.64], R0 ;  /* 0x0000000002007986 */ /* 0x000fe2000c10150a */
[----:B------:R-:W-:Y:S05]  /*0f80*/  EXIT ;  /* 0x000000000000794d */ /* 0x000fea0003800000 */
.L_x_89:
        /* <DEDUP_REMOVED lines=15> */
.L_x_125:


//--------------------- .text._Z27computeOutputGradientKernelP6__halfS0_S0_i --------------------------
	.section	.text._Z27computeOutputGradientKernelP6__halfS0_S0_i,"ax",@progbits
	.align	128
        .global         _Z27computeOutputGradientKernelP6__halfS0_S0_i
        .type           _Z27computeOutputGradientKernelP6__halfS0_S0_i,@function
        .size           _Z27computeOutputGradientKernelP6__halfS0_S0_i,(.L_x_126 - _Z27computeOutputGradientKernelP6__halfS0_S0_i)
        .other          _Z27computeOutputGradientKernelP6__halfS0_S0_i,@"STO_CUDA_ENTRY STV_DEFAULT"
_Z27computeOutputGradientKernelP6__halfS0_S0_i:
.text._Z27computeOutputGradientKernelP6__halfS0_S0_i:
        /* <DEDUP_REMOVED lines=9> */
[----:B------:R-:W1:Y:S07]  /*0090*/  LDCU.64 UR4, c[0x0][0x358] ;  /* 0x00006b00ff0477ac */ /* 0x000e6e0008000a00 */
        /* <DEDUP_REMOVED lines=10> */
.L_x_90:
        /* <DEDUP_REMOVED lines=12> */
.L_x_126:


//--------------------- .text._Z22softmaxNormalizeKernelP6__halfPdi --------------------------
	.section	.text._Z22softmaxNormalizeKernelP6__halfPdi,"ax",@progbits
	.align	128
        .global         _Z22softmaxNormalizeKernelP6__halfPdi
        .type           _Z22softmaxNormalizeKernelP6__halfPdi,@function
        .size           _Z22softmaxNormalizeKernelP6__halfPdi,(.L_x_127 - _Z22softmaxNormalizeKernelP6__halfPdi)
        .other          _Z22softmaxNormalizeKernelP6__halfPdi,@"STO_CUDA_ENTRY STV_DEFAULT"
_Z22softmaxNormalizeKernelP6__halfPdi:
.text._Z22softmaxNormalizeKernelP6__halfPdi:
        /* <DEDUP_REMOVED lines=9> */
[----:B------:R-:W0:Y:S07]  /*0090*/  LDCU.64 UR4, c[0x0][0x358] ;  /* 0x00006b00ff0477ac */ /* 0x000e2e0008000a00 */
[----:B------:R-:W1:Y:S01]  /*00a0*/  LDC.64 R4, c[0x0][0x380] ;  /* 0x0000e000ff047b82 */ /* 0x000e620000000a00 */
[----:B0-----:R-:W2:Y:S01]  /*00b0*/  LDG.E.64 R2, desc[UR4][R2.64] ;  /* 0x0000000402027981 */ /* 0x001ea2000c1e1b00 */
[----:B-1----:R-:W-:-:S05]  /*00c0*/  IMAD.WIDE R4, R7, 0x2, R4 ;  /* 0x0000000207047825 */ /* 0x002fca00078e0204 */
[----:B------:R-:W3:Y:S01]  /*00d0*/  LDG.E.U16 R6, desc[UR4][R4.64] ;  /* 0x0000000404067981 */ /* 0x000ee2000c1e1500 */
[----:B--2---:R-:W0:Y:S01]  /*00e0*/  F2F.F16.F64 R0, R2 ;  /* 0x0000000200007310 */ /* 0x004e220000300800 */
[----:B---3--:R-:W-:Y:S02]  /*00f0*/  HADD2.F32 R6, -RZ, R6.H0_H0 ;  /* 0x20000006ff067230 */ /* 0x008fe40000004100 */
[----:B0-----:R-:W-:-:S05]  /*0100*/  HADD2.F32 R7, -RZ, R0.H0_H0 ;  /* 0x20000000ff077230 */ /* 0x001fca0000004100 */
[----:B------:R-:W0:Y:S02]  /*0110*/  MUFU.RCP R9, R7 ;  /* 0x0000000700097308 */ /* 0x000e240000001000 */
[----:B0-----:R-:W-:-:S05]  /*0120*/  FMUL R0, R6, R9 ;  /* 0x0000000906007220 */ /* 0x001fca0000400000 */
[----:B------:R-:W-:-:S05]  /*0130*/  F2FP.F16.F32.PACK_AB R3, RZ, R0 ;  /* 0x00000000ff03723e */ /* 0x000fca00000000ff */
[C---:B------:R-:W-:Y:S02]  /*0140*/  HSETP2.GEU.AND P1, PT, |R3|.reuse.H0_H0, 8.523464202880859375e-06, 8.523464202880859375e-06, PT ;  /* 0x008f008f03007434 */ /* 0x040fe40003f2ea00 */
[----:B------:R-:W-:-:S05]  /*0150*/  HSETP2.GT.AND P0, PT, |R3|.H0_H0, RZ.H0_H0, PT ;  /* 0x200000ff03007234 */ /* 0x000fca0003f04a00 */
[----:B------:R-:W-:-:S13]  /*0160*/  PLOP3.LUT P0, PT, P1, P0, PT, 0xf2, 0x2f ;  /* 0x00000000002f781c */ /* 0x000fda0000f01e72 */
[----:B------:R-:W-:-:S04]  /*0170*/  @!P0 FFMA R6, -R7, R0, R6 ;  /* 0x0000000007068223 */ /* 0x000fc80000000106 */
[----:B------:R-:W-:-:S05]  /*0180*/  @!P0 FFMA R6, R9, R6, R0 ;  /* 0x0000000609068223 */ /* 0x000fca0000000000 */
[----:B------:R-:W-:-:S05]  /*0190*/  @!P0 F2FP.F16.F32.PACK_AB R3, RZ, R6 ;  /* 0x00000006ff03823e */ /* 0x000fca00000000ff */
[----:B------:R-:W-:Y:S01]  /*01a0*/  STG.E.U16 desc[UR4][R4.64], R3 ;  /* 0x0000000304007986 */ /* 0x000fe2000c101504 */
[----:B------:R-:W-:Y:S05]  /*01b0*/  EXIT ;  /* 0x000000000000794d */ /* 0x000fea0003800000 */
.L_x_91:
        /* <DEDUP_REMOVED lines=12> */
.L_x_127:


//--------------------- .text._Z13softmaxKernelP6__halfPdi --------------------------
	.section	.text._Z13softmaxKernelP6__halfPdi,"ax",@progbits
	.align	128
        .global         _Z13softmaxKernelP6__halfPdi
        .type           _Z13softmaxKernelP6__halfPdi,@function
        .size           _Z13softmaxKernelP6__halfPdi,(.L_x_128 - _Z13softmaxKernelP6__halfPdi)
        .other          _Z13softmaxKernelP6__halfPdi,@"STO_CUDA_ENTRY STV_DEFAULT"
_Z13softmaxKernelP6__halfPdi:
.text._Z13softmaxKernelP6__halfPdi:
        /* <DEDUP_REMOVED lines=16> */
[----:B------:R-:W-:Y:S02]  /*0100*/  FFMA.RM R4, R4, R7, 12582913 ;  /* 0x4b40000104047423 */ /* 0x000fe40000004007 */
[----:B------:R-:W0:Y:S02]  /*0110*/  LDC.64 R6, c[0x0][0x388] ;  /* 0x0000e200ff067b82 */ /* 0x000e240000000a00 */
[C---:B------:R-:W-:Y:S01]  /*0120*/  FADD R5, R4.reuse, -12583039 ;  /* 0xcb40007f04057421 */ /* 0x040fe20000000000 */
[----:B------:R-:W-:-:S03]  /*0130*/  SHF.L.U32 R4, R4, 0x17, RZ ;  /* 0x0000001704047819 */ /* 0x000fc600000006ff */
[----:B------:R-:W-:-:S04]  /*0140*/  FFMA R5, R0, 1.4426950216293334961, -R5 ;  /* 0x3fb8aa3b00057823 */ /* 0x000fc80000000805 */
[----:B------:R-:W-:-:S04]  /*0150*/  FFMA R0, R0, 1.925963033500011079e-08, R5 ;  /* 0x32a5706000007823 */ /* 0x000fc80000000005 */
[----:B------:R-:W1:Y:S02]  /*0160*/  MUFU.EX2 R5, R0 ;  /* 0x0000000000057308 */ /* 0x000e640000000800 */
[----:B-1----:R-:W-:-:S05]  /*0170*/  FMUL R4, R4, R5 ;  /* 0x0000000504047220 */ /* 0x002fca0000400000 */
[----:B------:R-:W-:-:S05]  /*0180*/  F2FP.F16.F32.PACK_AB R5, RZ, R4 ;  /* 0x00000004ff05723e */ /* 0x000fca00000000ff */
[----:B------:R1:W-:Y:S04]  /*0190*/  STG.E.U16 desc[UR4][R2.64], R5 ;  /* 0x0000000502007986 */ /* 0x0003e8000c101504 */
[----:B0-----:R0:W5:Y:S01]  /*01a0*/  LDG.E.64 R8, desc[UR4][R6.64] ;  /* 0x0000000406087981 */ /* 0x001162000c1e1b00 */
[----:B-1----:R-:W1:Y:S02]  /*01b0*/  F2F.F64.F32 R4, R4 ;  /* 0x0000000400047310 */ /* 0x002e640000201800 */
.L_x_92:
[----:B-1---5:R-:W-:Y:S01]  /*01c0*/  DADD R10, R4, R8 ;  /* 0x00000000040a7229 */ /* 0x022fe20000000008 */
        /* <DEDUP_REMOVED lines=8> */
.L_x_93:
        /* <DEDUP_REMOVED lines=11> */
.L_x_128:


//--------------------- .text._Z24forwardOutputLayerKernelP6__halfS0_S0_S0_ii --------------------------
	.section	.text._Z24forwardOutputLayerKernelP6__halfS0_S0_S0_ii,"ax",@progbits
	.align	128
        .global         _Z24forwardOutputLayerKernelP6__halfS0_S0_S0_ii
        .type           _Z24forwardOutputLayerKernelP6__halfS0_S0_S0_ii,@function
        .size           _Z24forwardOutputLayerKernelP6__halfS0_S0_S0_ii,(.L_x_129 - _Z24forwardOutputLayerKernelP6__halfS0_S0_S0_ii)
        .other          _Z24forwardOutputLayerKernelP6__halfS0_S0_S0_ii,@"STO_CUDA_ENTRY STV_DEFAULT"
_Z24forwardOutputLayerKernelP6__halfS0_S0_S0_ii:
.text._Z24forwardOutputLayerKernelP6__halfS0_S0_S0_ii:
        /* <DEDUP_REMOVED lines=10> */
[----:B------:R-:W2:Y:S08]  /*00a0*/  LDC R6, c[0x0][0x3a4] ;  /* 0x0000e900ff067b82 */ /* 0x000eb00000000800 */
[----:B------:R-:W3:Y:S01]  /*00b0*/  LDC.64 R2, c[0x0][0x398] ;  /* 0x0000e600ff027b82 */ /* 0x000ee20000000a00 */
[----:B0-----:R-:W-:-:S06]  /*00c0*/  IMAD.WIDE R4, R7, 0x2, R4 ;  /* 0x0000000207047825 */ /* 0x001fcc00078e0204 */
[----:B-1----:R-:W4:Y:S01]  /*00d0*/  LDG.E.U16 R5, desc[UR8][R4.64] ;  /* 0x0000000804057981 */ /* 0x002f22000c1e1500 */
[----:B--2---:R-:W-:Y:S01]  /*00e0*/  ISETP.GE.AND P0, PT, R6, 0x1, PT ;  /* 0x000000010600780c */ /* 0x004fe20003f06270 */
[----:B---3--:R-:W-:-:S05]  /*00f0*/  IMAD.WIDE R2, R7, 0x2, R2 ;  /* 0x0000000207027825 */ /* 0x008fca00078e0202 */
[----:B----4-:R0:W-:Y:S07]  /*0100*/  STG.E.U16 desc[UR8][R2.64], R5 ;  /* 0x0000000502007986 */ /* 0x0101ee000c101508 */
[----:B------:R-:W-:Y:S05]  /*0110*/  @!P0 EXIT ;  /* 0x000000000000894d */ /* 0x000fea0003800000 */
[C---:B------:R-:W-:Y:S01]  /*0120*/  ISETP.GE.U32.AND P1, PT, R6.reuse, 0x10, PT ;  /* 0x000000100600780c */ /* 0x040fe20003f26070 */
[----:B------:R-:W-:Y:S01]  /*0130*/  IMAD.MOV.U32 R4, RZ, RZ, RZ ;  /* 0x000000ffff047224 */ /* 0x000fe200078e00ff */
[----:B------:R-:W-:Y:S02]  /*0140*/  LOP3.LUT R15, R6, 0xf, RZ, 0xc0, !PT ;  /* 0x0000000f060f7812 */ /* 0x000fe400078ec0ff */
[----:B------:R-:W-:Y:S01]  /*0150*/  PRMT R0, R5, 0x7610, R0 ;  /* 0x0000761005007816 */ /* 0x000fe20000000000 */
[----:B0-----:R-:W-:Y:S01]  /*0160*/  IMAD R5, R7, R6, RZ ;  /* 0x0000000607057224 */ /* 0x001fe200078e02ff */
[----:B------:R-:W-:-:S07]  /*0170*/  ISETP.NE.AND P0, PT, R15, RZ, PT ;  /* 0x000000ff0f00720c */ /* 0x000fce0003f05270 */
[----:B------:R-:W-:Y:S06]  /*0180*/  @!P1 BRA `(.L_x_94) ;  /* 0x00000004008c9947 */ /* 0x000fec0003800000 */
[----:B------:R-:W0:Y:S01]  /*0190*/  LDCU.64 UR4, c[0x0][0x390] ;  /* 0x00007200ff0477ac */ /* 0x000e220008000a00 */
[----:B------:R-:W-:Y:S02]  /*01a0*/  LOP3.LUT R4, R6, 0x7ffffff0, RZ, 0xc0, !PT ;  /* 0x7ffffff006047812 */ /* 0x000fe400078ec0ff */
[----:B------:R-:W-:Y:S01]  /*01b0*/  MOV R12, R5 ;  /* 0x00000005000c7202 */ /* 0x000fe20000000f00 */
[----:B------:R-:W1:Y:S02]  /*01c0*/  LDCU.64 UR6, c[0x0][0x380] ;  /* 0x00007000ff0677ac */ /* 0x000e640008000a00 */
[----:B------:R-:W-:Y:S01]  /*01d0*/  IMAD.MOV R7, RZ, RZ, -R4 ;  /* 0x000000ffff077224 */ /* 0x000fe200078e0a04 */
[----:B0-----:R-:W-:-:S04]  /*01e0*/  UIADD3 UR4, UP1, UPT, UR4, 0x10, URZ ;  /* 0x0000001004047890 */ /* 0x001fc8000ff3e0ff */
[----:B------:R-:W-:Y:S02]  /*01f0*/  UIADD3.X UR5, UPT, UPT, URZ, UR5, URZ, UP1, !UPT ;  /* 0x00000005ff057290 */ /* 0x000fe40008ffe4ff */
[----:B-1----:R-:W-:Y:S01]  /*0200*/  UIADD3 UR6, UP0, UPT, UR6, 0x10, URZ ;  /* 0x0000001006067890 */ /* 0x002fe2000ff1e0ff */
[----:B------:R-:W-:-:S03]  /*0210*/  MOV R8, UR4 ;  /* 0x0000000400087c02 */ /* 0x000fc60008000f00 */
[----:B------:R-:W-:Y:S01]  /*0220*/  IMAD.U32 R9, RZ, RZ, UR5 ;  /* 0x00000005ff097e24 */ /* 0x000fe2000f8e00ff */
[----:B------:R-:W-:-:S12]  /*0230*/  UIADD3.X UR7, UPT, UPT, URZ, UR7, URZ, UP0, !UPT ;  /* 0x00000007ff077290 */ /* 0x000fd800087fe4ff */
.L_x_95:
[----:B------:R-:W-:Y:S01]  /*0240*/  MOV R10, UR6 ;  /* 0x00000006000a7c02 */ /* 0x000fe20008000f00 */
[----:B------:R-:W-:Y:S01]  /*0250*/  IMAD.U32 R11, RZ, RZ, UR7 ;  /* 0x00000007ff0b7e24 */ /* 0x000fe2000f8e00ff */
[----:B------:R-:W2:Y:S03]  /*0260*/  LDG.E.U16 R14, desc[UR8][R8.64+-0x10] ;  /* 0xfffff008080e7981 */ /* 0x000ea6000c1e1500 */
[----:B------:R-:W-:-:S05]  /*0270*/  IMAD.WIDE R10, R12, 0x2, R10 ;  /* 0x000000020c0a7825 */ /* 0x000fca00078e020a */
[----:B------:R-:W2:Y:S02]  /*0280*/  LDG.E.U16 R13, desc[UR8][R10.64+-0x10] ;  /* 0xfffff0080a0d7981 */ /* 0x000ea4000c1e1500 */
[----:B--2---:R-:W-:-:S05]  /*0290*/  HFMA2 R13, R13.H0_H0, R14.H0_H0, R0.H0_H0 ;  /* 0x2000000e0d0d7231 */ /* 0x004fca0000040800 */
[----:B0-----:R-:W-:-:S05]  /*02a0*/  PRMT R16, R13, 0x7610, R16 ;  /* 0x000076100d107816 */ /* 0x001fca0000000010 */
[----:B------:R0:W-:Y:S04]  /*02b0*/  STG.E.U16 desc[UR8][R2.64], R16 ;  /* 0x0000001002007986 */ /* 0x0001e8000c101508 */
[----:B------:R-:W2:Y:S04]  /*02c0*/  LDG.E.U16 R0, desc[UR8][R10.64+-0xe] ;  /* 0xfffff2080a007981 */ /* 0x000ea8000c1e1500 */
[----:B------:R-:W2:Y:S02]  /*02d0*/  LDG.E.U16 R14, desc[UR8][R8.64+-0xe] ;  /* 0xfffff208080e7981 */ /* 0x000ea4000c1e1500 */
[----:B--2---:R-:W-:-:S05]  /*02e0*/  HFMA2 R0, R0.H0_H0, R14.H0_H0, R13.H0_H0 ;  /* 0x2000000e00007231 */ /* 0x004fca000004080d */
[----:B------:R-:W-:-:S05]  /*02f0*/  PRMT R17, R0, 0x7610, R17 ;  /* 0x0000761000117816 */ /* 0x000fca0000000011 */
[----:B------:R1:W-:Y:S04]  /*0300*/  STG.E.U16 desc[UR8][R2.64], R17 ;  /* 0x0000001102007986 */ /* 0x0003e8000c101508 */
[----:B------:R-:W2:Y:S04]  /*0310*/  LDG.E.U16 R13, desc[UR8][R10.64+-0xc] ;  /* 0xfffff4080a0d7981 */ /* 0x000ea8000c1e1500 */
[----:B------:R-:W2:Y:S02]  /*0320*/  LDG.E.U16 R14, desc[UR8][R8.64+-0xc] ;  /* 0xfffff408080e7981 */ /* 0x000ea4000c1e1500 */
[----:B--2---:R-:W-:-:S05]  /*0330*/  HFMA2 R13, R13.H0_H0, R14.H0_H0, R0.H0_H0 ;  /* 0x2000000e0d0d7231 */ /* 0x004fca0000040800 */
[----:B------:R-:W-:-:S05]  /*0340*/  PRMT R18, R13, 0x7610, R18 ;  /* 0x000076100d127816 */ /* 0x000fca0000000012 */
[----:B------:R2:W-:Y:S04]  /*0350*/  STG.E.U16 desc[UR8][R2.64], R18 ;  /* 0x0000001202007986 */ /* 0x0005e8000c101508 */
[----:B------:R-:W3:Y:S04]  /*0360*/  LDG.E.U16 R0, desc[UR8][R10.64+-0xa] ;  /* 0xfffff6080a007981 */ /* 0x000ee8000c1e1500 */
[----:B------:R-:W3:Y:S02]  /*0370*/  LDG.E.U16 R14, desc[UR8][R8.64+-0xa] ;  /* 0xfffff608080e7981 */ /* 0x000ee4000c1e1500 */
[----:B---3--:R-:W-:-:S05]  /*0380*/  HFMA2 R0, R0.H0_H0, R14.H0_H0, R13.H0_H0 ;  /* 0x2000000e00007231 */ /* 0x008fca000004080d */
[----:B0-----:R-:W-:-:S05]  /*0390*/  PRMT R16, R0, 0x7610, R16 ;  /* 0x0000761000107816 */ /* 0x001fca0000000010 */
[----:B------:R0:W-:Y:S04]  /*03a0*/  STG.E.U16 desc[UR8][R2.64], R16 ;  /* 0x0000001002007986 */ /* 0x0001e8000c101508 */
[----:B------:R-:W3:Y:S04]  /*03b0*/  LDG.E.U16 R13, desc[UR8][R10.64+-0x8] ;  /* 0xfffff8080a0d7981 */ /* 0x000ee8000c1e1500 */
[----:B------:R-:W3:Y:S02]  /*03c0*/  LDG.E.U16 R14, desc[UR8][R8.64+-0x8] ;  /* 0xfffff808080e7981 */ /* 0x000ee4000c1e1500 */
[----:B---3--:R-:W-:-:S05]  /*03d0*/  HFMA2 R13, R13.H0_H0, R14.H0_H0, R0.H0_H0 ;  /* 0x2000000e0d0d7231 */ /* 0x008fca0000040800 */
[----:B-1----:R-:W-:-:S05]  /*03e0*/  PRMT R17, R13, 0x7610, R17 ;  /* 0x000076100d117816 */ /* 0x002fca0000000011 */
[----:B------:R1:W-:Y:S04]  /*03f0*/  STG.E.U16 desc[UR8][R2.64], R17 ;  /* 0x0000001102007986 */ /* 0x0003e8000c101508 */
[----:B------:R-:W3:Y:S04]  /*0400*/  LDG.E.U16 R0, desc[UR8][R10.64+-0x6] ;  /* 0xfffffa080a007981 */ /* 0x000ee8000c1e1500 */
[----:B------:R-:W3:Y:S02]  /*0410*/  LDG.E.U16 R14, desc[UR8][R8.64+-0x6] ;  /* 0xfffffa08080e7981 */ /* 0x000ee4000c1e1500 */
[----:B---3--:R-:W-:-:S05]  /*0420*/  HFMA2 R0, R0.H0_H0, R14.H0_H0, R13.H0_H0 ;  /* 0x2000000e00007231 */ /* 0x008fca000004080d */
[----:B--2---:R-:W-:-:S05]  /*0430*/  PRMT R18, R0, 0x7610, R18 ;  /* 0x0000761000127816 */ /* 0x004fca0000000012 */
        /* <DEDUP_REMOVED lines=46> */
[----:B------:R-:W2:Y:S04]  /*0720*/  LDG.E.U16 R13, desc[UR8][R10.64+0xe] ;  /* 0x00000e080a0d7981 */ /* 0x000ea8000c1e1500 */
[----:B------:R1:W2:Y:S01]  /*0730*/  LDG.E.U16 R14, desc[UR8][R8.64+0xe] ;  /* 0x00000e08080e7981 */ /* 0x0002a2000c1e1500 */
[----:B------:R-:W-:-:S04]  /*0740*/  IADD3 R7, PT, PT, R7, 0x10, RZ ;  /* 0x0000001007077810 */ /* 0x000fc80007ffe0ff */
[----:B------:R-:W-:Y:S02]  /*0750*/  ISETP.NE.AND P1, PT, R7, RZ, PT ;  /* 0x000000ff0700720c */ /* 0x000fe40003f25270 */
[----:B-1----:R-:W-:Y:S02]  /*0760*/  IADD3 R8, P2, PT, R8, 0x20, RZ ;  /* 0x0000002008087810 */ /* 0x002fe40007f5e0ff */
[----:B------:R-:W-:-:S03]  /*0770*/  IADD3 R12, PT, PT, R12, 0x10, RZ ;  /* 0x000000100c0c7810 */ /* 0x000fc60007ffe0ff */
[----:B------:R-:W-:Y:S02]  /*0780*/  IMAD.X R9, RZ, RZ, R9, P2 ;  /* 0x000000ffff097224 */ /* 0x000fe400010e0609 */
[----:B--2---:R-:W-:-:S05]  /*0790*/  HFMA2 R0, R13.H0_H0, R14.H0_H0, R0.H0_H0 ;  /* 0x2000000e0d007231 */ /* 0x004fca0000040800 */
[----:B------:R0:W-:Y:S01]  /*07a0*/  STG.E.U16 desc[UR8][R2.64], R0 ;  /* 0x0000000002007986 */ /* 0x0001e2000c101508 */
[----:B------:R-:W-:Y:S05]  /*07b0*/  @P1 BRA `(.L_x_95) ;  /* 0xfffffff800a01947 */ /* 0x000fea000383ffff */
.L_x_94:
[----:B------:R-:W-:Y:S05]  /*07c0*/  @!P0 EXIT ;  /* 0x000000000000894d */ /* 0x000fea0003800000 */
[----:B------:R-:W-:Y:S02]  /*07d0*/  ISETP.GE.U32.AND P0, PT, R15, 0x8, PT ;  /* 0x000000080f00780c */ /* 0x000fe40003f06070 */
[----:B------:R-:W-:-:S04]  /*07e0*/  LOP3.LUT R13, R6, 0x7, RZ, 0xc0, !PT ;  /* 0x00000007060d7812 */ /* 0x000fc800078ec0ff */
[----:B------:R-:W-:-:S07]  /*07f0*/  ISETP.NE.AND P1, PT, R13, RZ, PT ;  /* 0x000000ff0d00720c */ /* 0x000fce0003f25270 */
[----:B------:R-:W-:Y:S06]  /*0800*/  @!P0 BRA `(.L_x_96) ;  /* 0x0000000000b48947 */ /* 0x000fec0003800000 */
[----:B------:R-:W1:Y:S01]  /*0810*/  LDC.64 R8, c[0x0][0x380] ;  /* 0x0000e000ff087b82 */ /* 0x000e620000000a00 */
[----:B------:R-:W-:-:S07]  /*0820*/  IMAD.IADD R7, R5, 0x1, R4 ;  /* 0x0000000105077824 */ /* 0x000fce00078e0204 */
[----:B------:R-:W2:Y:S01]  /*0830*/  LDC.64 R10, c[0x0][0x390] ;  /* 0x0000e400ff0a7b82 */ /* 0x000ea20000000a00 */
[----:B-1----:R-:W-:-:S05]  /*0840*/  IMAD.WIDE R8, R7, 0x2, R8 ;  /* 0x0000000207087825 */ /* 0x002fca00078e0208 */
[----:B------:R-:W3:Y:S01]  /*0850*/  LDG.E.U16 R7, desc[UR8][R8.64] ;  /* 0x0000000808077981 */ /* 0x000ee2000c1e1500 */
[----:B--2---:R-:W-:-:S05]  /*0860*/  IMAD.WIDE.U32 R10, R4, 0x2, R10 ;  /* 0x00000002040a7825 */ /* 0x004fca00078e000a */
[----:B------:R-:W3:Y:S02]  /*0870*/  LDG.E.U16 R12, desc[UR8][R10.64] ;  /* 0x000000080a0c7981 */ /* 0x000ee4000c1e1500 */
[----:B---3--:R-:W-:-:S05]  /*0880*/  HFMA2 R7, R7.H0_H0, R12.H0_H0, R0.H0_H0 ;  /* 0x2000000c07077231 */ /* 0x008fca0000040800 */
[----:B------:R-:W-:-:S05]  /*0890*/  PRMT R14, R7, 0x7610, R14 ;  /* 0x00007610070e7816 */ /* 0x000fca000000000e */
[----:B------:R1:W-:Y:S04]  /*08a0*/  STG.E.U16 desc[UR8][R2.64], R14 ;  /* 0x0000000e02007986 */ /* 0x0003e8000c101508 */
[----:B0-----:R-:W2:Y:S04]  /*08b0*/  LDG.E.U16 R0, desc[UR8][R8.64+0x2] ;  /* 0x0000020808007981 */ /* 0x001ea8000c1e1500 */
        /* <DEDUP_REMOVED lines=17> */
[----:B0-----:R-:W-:-:S05]  /*09d0*/  PRMT R15, R7, 0x7610, R15 ;  /* 0x00007610070f7816 */ /* 0x001fca000000000f */
[----:B------:R3:W-:Y:S04]  /*09e0*/  STG.E.U16 desc[UR8][R2.64], R15 ;  /* 0x0000000f02007986 */ /* 0x0007e8000c101508 */
[----:B------:R-:W4:Y:S04]  /*09f0*/  LDG.E.U16 R0, desc[UR8][R8.64+0xa] ;  /* 0x00000a0808007981 */ /* 0x000f28000c1e1500 */
[----:B------:R-:W4:Y:S02]  /*0a00*/  LDG.E.U16 R12, desc[UR8][R10.64+0xa] ;  /* 0x00000a080a0c7981 */ /* 0x000f24000c1e1500 */
[----:B----4-:R-:W-:-:S05]  /*0a10*/  HFMA2 R0, R0.H0_H0, R12.H0_H0, R7.H0_H0 ;  /* 0x2000000c00007231 */ /* 0x010fca0000040807 */
[----:B--2---:R-:W-:-:S05]  /*0a20*/  PRMT R16, R0, 0x7610, R16 ;  /* 0x0000761000107816 */ /* 0x004fca0000000010 */
[----:B------:R3:W-:Y:S04]  /*0a30*/  STG.E.U16 desc[UR8][R2.64], R16 ;  /* 0x0000001002007986 */ /* 0x0007e8000c101508 */
[----:B------:R-:W2:Y:S04]  /*0a40*/  LDG.E.U16 R7, desc[UR8][R8.64+0xc] ;  /* 0x00000c0808077981 */ /* 0x000ea8000c1e1500 */
[----:B------:R-:W2:Y:S02]  /*0a50*/  LDG.E.U16 R12, desc[UR8][R10.64+0xc] ;  /* 0x00000c080a0c7981 */ /* 0x000ea4000c1e1500 */
[----:B--2---:R-:W-:-:S05]  /*0a60*/  HFMA2 R0, R7.H0_H0, R12.H0_H0, R0.H0_H0 ;  /* 0x2000000c07007231 */ /* 0x004fca0000040800 */
[----:B-1----:R-:W-:-:S05]  /*0a70*/  PRMT R14, R0, 0x7610, R14 ;  /* 0x00007610000e7816 */ /* 0x002fca000000000e */
[----:B------:R3:W-:Y:S04]  /*0a80*/  STG.E.U16 desc[UR8][R2.64], R14 ;  /* 0x0000000e02007986 */ /* 0x0007e8000c101508 */
[----:B------:R-:W2:Y:S04]  /*0a90*/  LDG.E.U16 R7, desc[UR8][R8.64+0xe] ;  /* 0x00000e0808077981 */ /* 0x000ea8000c1e1500 */
[----:B------:R-:W2:Y:S01]  /*0aa0*/  LDG.E.U16 R12, desc[UR8][R10.64+0xe] ;  /* 0x00000e080a0c7981 */ /* 0x000ea2000c1e1500 */
[----:B------:R-:W-:Y:S01]  /*0ab0*/  IADD3 R4, PT, PT, R4, 0x8, RZ ;  /* 0x0000000804047810 */ /* 0x000fe20007ffe0ff */
[----:B--2---:R-:W-:-:S05]  /*0ac0*/  HFMA2 R0, R7.H0_H0, R12.H0_H0, R0.H0_H0 ;  /* 0x2000000c07007231 */ /* 0x004fca0000040800 */
[----:B------:R3:W-:Y:S02]  /*0ad0*/  STG.E.U16 desc[UR8][R2.64], R0 ;  /* 0x0000000002007986 */ /* 0x0007e4000c101508 */
.L_x_96:
        /* <DEDUP_REMOVED lines=9> */
[----:B------:R-:W4:Y:S01]  /*0b70*/  LDG.E.U16 R11, desc[UR8][R6.64] ;  /* 0x00000008060b7981 */ /* 0x000f22000c1e1500 */
[----:B--2---:R-:W-:-:S05]  /*0b80*/  IMAD.WIDE.U32 R8, R4, 0x2, R8 ;  /* 0x0000000204087825 */ /* 0x004fca00078e0008 */
[----:B------:R-:W4:Y:S02]  /*0b90*/  LDG.E.U16 R12, desc[UR8][R8.64] ;  /* 0x00000008080c7981 */ /* 0x000f24000c1e1500 */
[----:B----4-:R-:W-:-:S05]  /*0ba0*/  HFMA2 R11, R11.H0_H0, R12.H0_H0, R0.H0_H0 ;  /* 0x2000000c0b0b7231 */ /* 0x010fca0000040800 */
[----:B------:R-:W-:-:S05]  /*0bb0*/  PRMT R13, R11, 0x7610, R13 ;  /* 0x000076100b0d7816 */ /* 0x000fca000000000d */
[----:B------:R1:W-:Y:S04]  /*0bc0*/  STG.E.U16 desc[UR8][R2.64], R13 ;  /* 0x0000000d02007986 */ /* 0x0003e8000c101508 */
[----:B0--3--:R-:W2:Y:S04]  /*0bd0*/  LDG.E.U16 R0, desc[UR8][R6.64+0x2] ;  /* 0x0000020806007981 */ /* 0x009ea8000c1e1500 */
        /* <DEDUP_REMOVED lines=9> */
[----:B------:R-:W2:Y:S04]  /*0c70*/  LDG.E.U16 R11, desc[UR8][R6.64+0x6] ;  /* 0x00000608060b7981 */ /* 0x000ea8000c1e1500 */
[----:B------:R-:W2:Y:S01]  /*0c80*/  LDG.E.U16 R12, desc[UR8][R8.64+0x6] ;  /* 0x00000608080c7981 */ /* 0x000ea2000c1e1500 */
[----:B------:R-:W-:Y:S01]  /*0c90*/  IADD3 R4, PT, PT, R4, 0x4, RZ ;  /* 0x0000000404047810 */ /* 0x000fe20007ffe0ff */
[----:B--2---:R-:W-:-:S05]  /*0ca0*/  HFMA2 R0, R11.H0_H0, R12.H0_H0, R0.H0_H0 ;  /* 0x2000000c0b007231 */ /* 0x004fca0000040800 */
[----:B------:R1:W-:Y:S02]  /*0cb0*/  STG.E.U16 desc[UR8][R2.64], R0 ;  /* 0x0000000002007986 */ /* 0x0003e4000c101508 */
.L_x_97:
[----:B------:R-:W-:Y:S05]  /*0cc0*/  @!P1 EXIT ;  /* 0x000000000000994d */ /* 0x000fea0003800000 */
[----:B------:R-:W2:Y:S01]  /*0cd0*/  LDC.64 R8, c[0x0][0x390] ;  /* 0x0000e400ff087b82 */ /* 0x000ea20000000a00 */
[----:B------:R-:W-:Y:S02]  /*0ce0*/  IMAD.IADD R11, R5, 0x1, R4 ;  /* 0x00000001050b7824 */ /* 0x000fe400078e0204 */
[----:B------:R-:W-:-:S05]  /*0cf0*/  IMAD.MOV R10, RZ, RZ, -R10 ;  /* 0x000000ffff0a7224 */ /* 0x000fca00078e0a0a */
[----:B------:R-:W4:Y:S01]  /*0d00*/  LDC.64 R6, c[0x0][0x380] ;  /* 0x0000e000ff067b82 */ /* 0x000f220000000a00 */
[----:B--2---:R-:W-:-:S03]  /*0d10*/  IMAD.WIDE.U32 R8, R4, 0x2, R8 ;  /* 0x0000000204087825 */ /* 0x004fc600078e0008 */
[----:B------:R-:W-:-:S07]  /*0d20*/  MOV R12, R8 ;  /* 0x00000008000c7202 */ /* 0x000fce0000000f00 */
.L_x_98:
[----:B----4-:R-:W-:Y:S01]  /*0d30*/  IMAD.WIDE R4, R11, 0x2, R6 ;  /* 0x000000020b047825 */ /* 0x010fe200078e0206 */
[----:B------:R-:W-:-:S05]  /*0d40*/  MOV R8, R12 ;  /* 0x0000000c00087202 */ /* 0x000fca0000000f00 */
[----:B------:R-:W0:Y:S04]  /*0d50*/  LDG.E.U16 R5, desc[UR8][R4.64] ;  /* 0x0000000804057981 */ /* 0x000e28000c1e1500 */
[----:B--2---:R2:W0:Y:S01]  /*0d60*/  LDG.E.U16 R8, desc[UR8][R8.64] ;  /* 0x0000000808087981 */ /* 0x004422000c1e1500 */
[----:B------:R-:W-:Y:S01]  /*0d70*/  VIADD R10, R10, 0x1 ;  /* 0x000000010a0a7836 */ /* 0x000fe20000000000 */
[----:B------:R-:W-:Y:S02]  /*0d80*/  IADD3 R12, P1, PT, R12, 0x2, RZ ;  /* 0x000000020c0c7810 */ /* 0x000fe40007f3e0ff */
[----:B------:R-:W-:Y:S02]  /*0d90*/  IADD3 R11, PT, PT, R11, 0x1, RZ ;  /* 0x000000010b0b7810 */ /* 0x000fe40007ffe0ff */
[----:B------:R-:W-:Y:S01]  /*0da0*/  ISETP.NE.AND P0, PT, R10, RZ, PT ;  /* 0x000000ff0a00720c */ /* 0x000fe20003f05270 */
[----:B--2---:R-:W-:-:S02]  /*0db0*/  IMAD.X R9, RZ, RZ, R9, P1 ;  /* 0x000000ffff097224 */ /* 0x004fc400008e0609 */
[----:B01-3--:R-:W-:-:S05]  /*0dc0*/  HFMA2 R0, R5.H0_H0, R8.H0_H0, R0.H0_H0 ;  /* 0x2000000805007231 */ /* 0x00bfca0000040800 */
[----:B------:R2:W-:Y:S05]  /*0dd0*/  STG.E.U16 desc[UR8][R2.64], R0 ;  /* 0x0000000002007986 */ /* 0x0005ea000c101508 */
[----:B------:R-:W-:Y:S05]  /*0de0*/  @P0 BRA `(.L_x_98) ;  /* 0xfffffffc00d00947 */ /* 0x000fea000383ffff */
[----:B------:R-:W-:Y:S05]  /*0df0*/  EXIT ;  /* 0x000000000000794d */ /* 0x000fea0003800000 */
.L_x_99:
        /* <DEDUP_REMOVED lines=16> */
.L_x_129:


//--------------------- .text._Z24forwardHiddenLayerKernelP6__halfS0_S0_S0_ii --------------------------
	.section	.text._Z24forwardHiddenLayerKernelP6__halfS0_S0_S0_ii,"ax",@progbits
	.align	128
        .global         _Z24forwardHiddenLayerKernelP6__halfS0_S0_S0_ii
        .type           _Z24forwardHiddenLayerKernelP6__halfS0_S0_S0_ii,@function
        .size           _Z24forwardHiddenLayerKernelP6__halfS0_S0_S0_ii,(.L_x_130 - _Z24forwardHiddenLayerKernelP6__halfS0_S0_S0_ii)
        .other          _Z24forwardHiddenLayerKernelP6__halfS0_S0_S0_ii,@"STO_CUDA_ENTRY STV_DEFAULT"
_Z24forwardHiddenLayerKernelP6__halfS0_S0_S0_ii:
.text._Z24forwardHiddenLayerKernelP6__halfS0_S0_S0_ii:
        /* <DEDUP_REMOVED lines=36> */
.L_x_101:
        /* <DEDUP_REMOVED lines=88> */
.L_x_100:
        /* <DEDUP_REMOVED lines=50> */
.L_x_102:
        /* <DEDUP_REMOVED lines=30> */
.L_x_103:
[----:B------:R-:W-:Y:S05]  /*0cc0*/  @!P1 EXIT ;  /* 0x000000000000994d */ /* 0x000fea0003800000 */
[----:B------:R-:W2:Y:S01]  /*0cd0*/  LDC.64 R8, c[0x0][0x390] ;  /* 0x0000e400ff087b82 */ /* 0x000ea20000000a00 */
[----:B------:R-:W-:Y:S02]  /*0ce0*/  IMAD.IADD R11, R5, 0x1, R4 ;  /* 0x00000001050b7824 */ /* 0x000fe400078e0204 */
[----:B------:R-:W-:-:S05]  /*0cf0*/  IMAD.MOV R10, RZ, RZ, -R10 ;  /* 0x000000ffff0a7224 */ /* 0x000fca00078e0a0a */
[----:B------:R-:W4:Y:S01]  /*0d00*/  LDC.64 R6, c[0x0][0x380] ;  /* 0x0000e000ff067b82 */ /* 0x000f220000000a00 */
[----:B--2---:R-:W-:-:S03]  /*0d10*/  IMAD.WIDE.U32 R8, R4, 0x2, R8 ;  /* 0x0000000204087825 */ /* 0x004fc600078e0008 */
[----:B------:R-:W-:-:S07]  /*0d20*/  MOV R12, R8 ;  /* 0x00000008000c7202 */ /* 0x000fce0000000f00 */
.L_x_104:
        /* <DEDUP_REMOVED lines=13> */
.L_x_105:
        /* <DEDUP_REMOVED lines=16> */
.L_x_130:


//--------------------- .text._Z10reluKernelP6__halfi --------------------------
	.section	.text._Z10reluKernelP6__halfi,"ax",@progbits
	.align	128
        .global         _Z10reluKernelP6__halfi
        .type           _Z10reluKernelP6__halfi,@function
        .size           _Z10reluKernelP6__halfi,(.L_x_131 - _Z10reluKernelP6__halfi)
        .other          _Z10reluKernelP6__halfi,@"STO_CUDA_ENTRY STV_DEFAULT"
_Z10reluKernelP6__halfi:
.text._Z10reluKernelP6__halfi:
        /* <DEDUP_REMOVED lines=17> */
.L_x_106:
        /* <DEDUP_REMOVED lines=15> */
.L_x_131:


//--------------------- .nv.shared.reserved.0     --------------------------
	.section	.nv.shared.reserved.0,"aw",@nobits
	.weak		__nv_reservedSMEM_offset_0_alias
	.size		__nv_reservedSMEM_offset_0_alias, 0, 64
	.other		__nv_reservedSMEM_offset_0_alias,@"STO_CUDA_RESERVED_SHARED STV_DEFAULT"
__nv_reservedSMEM_offset_0_alias:
	.zero		0
	.zero		64


//--------------------- .nv.shared._Z18batchSoftmaxKernelP6__halfii --------------------------
	.section	.nv.shared._Z18batchSoftmaxKernelP6__halfii,"aw",@nobits
	.sectionflags	@""
	.align	4
.nv.shared._Z18batchSoftmaxKernelP6__halfii:
	.zero		2048


//--------------------- .nv.constant0._Z19evaluateBatchKernelP6__halfS0_Piii --------------------------
	.section	.nv.constant0._Z19evaluateBatchKernelP6__halfS0_Piii,"a",@progbits
	.sectionflags	@""
	.align	4
.nv.constant0._Z19evaluateBatchKernelP6__halfS0_Piii:
	.zero		928


//--------------------- .nv.constant0._Z23updateBiasesBatchKernelP6__halfS0_S0_ddii --------------------------
	.section	.nv.constant0._Z23updateBiasesBatchKernelP6__halfS0_S0_ddii,"a",@progbits
	.sectionflags	@""
	.align	4
.nv.constant0._Z23updateBiasesBatchKernelP6__halfS0_S0_ddii:
	.zero		944


//--------------------- .nv.constant0._Z24updateWeightsBatchKernelP6__halfS0_S0_S0_dddiii --------------------------
	.section	.nv.constant0._Z24updateWeightsBatchKernelP6__halfS0_S0_S0_dddiii,"a",@progbits
	.sectionflags	@""
	.align	4
.nv.constant0._Z24updateWeightsBatchKernelP6__halfS0_S0_S0_dddiii:
	.zero		964


//--------------------- .nv.constant0._Z32batchComputeHiddenGradientKernelP6__halfS0_S0_S0_iii --------------------------
	.section	.nv.constant0._Z32batchComputeHiddenGradientKernelP6__halfS0_S0_S0_iii,"a",@progbits
	.sectionflags	@""
	.align	4
.nv.constant0._Z32batchComputeHiddenGradientKernelP6__halfS0_S0_S0_iii:
	.zero		940


//--------------------- .nv.constant0._Z32batchComputeOutputGradientKernelP6__halfS0_S0_ii --------------------------
	.section	.nv.constant0._Z32batchComputeOutputGradientKernelP6__halfS0_S0_ii,"a",@progbits
	.sectionflags	@""
	.align	4
.nv.constant0._Z32batchComputeOutputGradientKernelP6__halfS0_S0_ii:
	.zero		928


//--------------------- .nv.constant0._Z18batchSoftmaxKernelP6__halfii --------------------------
	.section	.nv.constant0._Z18batchSoftmaxKernelP6__halfii,"a",@progbits
	.sectionflags	@""
	.align	4
.nv.constant0._Z18batchSoftmaxKernelP6__halfii:
	.zero		912


//--------------------- .nv.constant0._Z29batchForwardOutputLayerKernelP6__halfS0_S0_S0_iii --------------------------
	.section	.nv.constant0._Z29batchForwardOutputLayerKernelP6__halfS0_S0_S0_iii,"a",@progbits
	.sectionflags	@""
	.align	4
.nv.constant0._Z29batchForwardOutputLayerKernelP6__halfS0_S0_S0_iii:
	.zero		940


//--------------------- .nv.constant0._Z15batchReluKernelP6__halfi --------------------------
	.section	.nv.constant0._Z15batchReluKernelP6__halfi,"a",@progbits
	.sectionflags	@""
	.align	4
.nv.constant0._Z15batchReluKernelP6__halfi:
	.zero		908


//--------------------- .nv.constant0._Z29batchForwardHiddenLayerKernelP6__halfS0_S0_S0_iii --------------------------
	.section	.nv.constant0._Z29batchForwardHiddenLayerKernelP6__halfS0_S0_S0_iii,"a",@progbits
	.sectionflags	@""
	.align	4
.nv.constant0._Z29batchForwardHiddenLayerKernelP6__halfS0_S0_S0_iii:
	.zero		940


//--------------------- .nv.constant0._Z16softmaxExpKernelP6__halfi --------------------------
	.section	.nv.constant0._Z16softmaxExpKernelP6__halfi,"a",@progbits
	.sectionflags	@""
	.align	4
.nv.constant0._Z16softmaxExpKernelP6__halfi:
	.zero		908


//--------------------- .nv.constant0._Z17computeLossKernelP6__halfS0_Pdi --------------------------
	.section	.nv.constant0._Z17computeLossKernelP6__halfS0_Pdi,"a",@progbits
	.sectionflags	@""
	.align	4
.nv.constant0._Z17computeLossKernelP6__halfS0_Pdi:
	.zero		924


//--------------------- .nv.constant0._Z22updateHiddenBiasKernelP6__halfS0_di --------------------------
	.section	.nv.constant0._Z22updateHiddenBiasKernelP6__halfS0_di,"a",@progbits
	.sectionflags	@""
	.align	4
.nv.constant0._Z22updateHiddenBiasKernelP6__halfS0_di:
	.zero		924


//--------------------- .nv.constant0._Z22updateOutputBiasKernelP6__halfS0_di --------------------------
	.section	.nv.constant0._Z22updateOutputBiasKernelP6__halfS0_di,"a",@progbits
	.sectionflags	@""
	.align	4
.nv.constant0._Z22updateOutputBiasKernelP6__halfS0_di:
	.zero		924


//--------------------- .nv.constant0._Z25updateHiddenWeightsKernelP6__halfS0_S0_dii --------------------------
	.section	.nv.constant0._Z25updateHiddenWeightsKernelP6__halfS0_S0_dii,"a",@progbits
	.sectionflags	@""
	.align	4
.nv.constant0._Z25updateHiddenWeightsKernelP6__halfS0_S0_dii:
	.zero		936


//--------------------- .nv.constant0._Z25updateOutputWeightsKernelP6__halfS0_S0_dii --------------------------
	.section	.nv.constant0._Z25updateOutputWeightsKernelP6__halfS0_S0_dii,"a",@progbits
	.sectionflags	@""
	.align	4
.nv.constant0._Z25updateOutputWeightsKernelP6__halfS0_S0_dii:
	.zero		936


//--------------------- .nv.constant0._Z27computeHiddenGradientKernelP6__halfS0_S0_S0_ii --------------------------
	.section	.nv.constant0._Z27computeHiddenGradientKernelP6__halfS0_S0_S0_ii,"a",@progbits
	.sectionflags	@""
	.align	4
.nv.constant0._Z27computeHiddenGradientKernelP6__halfS0_S0_S0_ii:
	.zero		936


//--------------------- .nv.constant0._Z27computeOutputGradientKernelP6__halfS0_S0_i --------------------------
	.section	.nv.constant0._Z27computeOutputGradientKernelP6__halfS0_S0_i,"a",@progbits
	.sectionflags	@""
	.align	4
.nv.constant0._Z27computeOutputGradientKernelP6__halfS0_S0_i:
	.zero		924


//--------------------- .nv.constant0._Z22softmaxNormalizeKernelP6__halfPdi --------------------------
	.section	.nv.constant0._Z22softmaxNormalizeKernelP6__halfPdi,"a",@progbits
	.sectionflags	@""
	.align	4
.nv.constant0._Z22softmaxNormalizeKernelP6__halfPdi:
	.zero		916


//--------------------- .nv.constant0._Z13softmaxKernelP6__halfPdi --------------------------
	.section	.nv.constant0._Z13softmaxKernelP6__halfPdi,"a",@progbits
	.sectionflags	@""
	.align	4
.nv.constant0._Z13softmaxKernelP6__halfPdi:
	.zero		916


//--------------------- .nv.constant0._Z24forwardOutputLayerKernelP6__halfS0_S0_S0_ii --------------------------
	.section	.nv.constant0._Z24forwardOutputLayerKernelP6__halfS0_S0_S0_ii,"a",@progbits
	.sectionflags	@""
	.align	4
.nv.constant0._Z24forwardOutputLayerKernelP6__halfS0_S0_S0_ii:
	.zero		936


//--------------------- .nv.constant0._Z24forwardHiddenLayerKernelP6__halfS0_S0_S0_ii --------------------------
	.section	.nv.constant0._Z24forwardHiddenLayerKernelP6__halfS0_S0_S0_ii,"a",@progbits
	.sectionflags	@""
	.align	4
.nv.constant0._Z24forwardHiddenLayerKernelP6__halfS0_S0_S0_ii:
	.zero		936


//--------------------- .nv.constant0._Z10reluKernelP6__halfi --------------------------
	.section	.nv.constant0._Z10reluKernelP6__halfi,"a",@progbits
	.sectionflags	@""
	.align	4
.nv.constant0._Z10reluKernelP6__halfi:
	.zero		908


//--------------------- SYMBOLS --------------------------

	.type		.nv.reservedSmem.offset0,@object
	.size		.nv.reservedSmem.offset0,0x4
	.type		.nv.reservedSmem.cap,@object
	.size		.nv.reservedSmem.cap,0x4
